def attn_fwd(
    Q,
    K,
    V,
    Out,
    Lse,
    sm_scale,
    stride_qz,
    stride_qh,
    stride_qm,
    stride_qk,
    stride_kz,
    stride_kh,
    stride_kn,
    stride_kk,
    stride_vz,
    stride_vh,
    stride_vn,
    stride_vk,
    stride_oz,
    stride_oh,
    stride_om,
    stride_ok,
    seqlen_q,
    seqlen_k,
    BLOCK_M: tl.constexpr,
    BLOCK_N: tl.constexpr,
    HEAD_DIM: tl.constexpr,
    CAUSAL: tl.constexpr,
):
    start_m = tl.program_id(0)
    off_hz = tl.program_id(1)
    q_off = off_hz * stride_qh
    k_off = off_hz * stride_kh
    v_off = off_hz * stride_vh
    offs_m = start_m * BLOCK_M + tl.arange(0, BLOCK_M)
    offs_d = tl.arange(0, HEAD_DIM)
    offs_n = tl.arange(0, BLOCK_N)
    q_ptrs = Q + q_off + offs_m[:, None] * stride_qm + offs_d[None, :] * stride_qk
    k_ptrs = K + k_off + offs_d[:, None] * stride_kk + offs_n[None, :] * stride_kn
    v_ptrs = V + v_off + offs_n[:, None] * stride_vn + offs_d[None, :] * stride_vk
    m_i = tl.full([BLOCK_M], float("-inf"), dtype=tl.float32)
    l_i = tl.zeros([BLOCK_M], dtype=tl.float32) + 1.0
    acc = tl.zeros([BLOCK_M, HEAD_DIM], dtype=tl.float32)
    q = tl.load(q_ptrs)
    acc, l_i, m_i = _attn_fwd_inner(
        acc,
        l_i,
        m_i,
        q,
        k_ptrs,
        v_ptrs,
        sm_scale,
        stride_kn,
        stride_vn,
        start_m,
        seqlen_k,
        BLOCK_M,
        BLOCK_N,
        HEAD_DIM,
        CAUSAL,
    )
    acc = acc / l_i[:, None]
    lse = m_i + tl.math.log2(l_i) / 1.4426950408889634
    o_ptrs = (
        Out
        + off_hz * stride_oh
        + offs_m[:, None] * stride_om
        + offs_d[None, :] * stride_ok
    )
    tl.store(o_ptrs, acc.to(Out.dtype.element_ty))
    tl.store(Lse + off_hz * seqlen_q + offs_m, lse)

# config = {"BLOCK_M": 64, "BLOCK_N": 64, "HEAD_DIM": 512, "arch": "sm_90", "causal": false, "dtype": "bf16", "num_stages": 3, "num_warps": 8}
# arch = sm_90


// ===== COMPILED SASS (sm_90a) =====

	.target	sm_90a

	.elftype	@"ET_EXEC"


//--------------------- .note.nv.tkinfo           --------------------------
	.section	.note.nv.tkinfo,"",@"SHT_NOTE"
	.sectionflags	@"SHF_NOTE_NV_TKINFO"
	.tkinfo
        /*0018*/ 	.word	0x00000002
        /*0030*/ 	.string	""
        /*0030*/ 	.string	"ptxas"
        /*0030*/ 	.string	"Cuda compilation tools, release 13.0, V13.0.88"
        /*0030*/ 	.string	"Build cuda_13.0.r13.0/compiler.36424714_0"
        /*0030*/ 	.string	"-v  -suppress-debug-info  -lineinfo  -arch sm_90a "



//--------------------- .note.nv.cuinfo           --------------------------
	.section	.note.nv.cuinfo,"",@"SHT_NOTE"
	.sectionflags	@"SHF_NOTE_NV_CUINFO"
        /*0018*/ 	.short	0x0002
        /*001a*/ 	.short	0x005a
        /*001c*/ 	.short	0x0082
	.zero		2


//--------------------- .nv.info                  --------------------------
	.section	.nv.info,"",@"SHT_CUDA_INFO"
	.align	4


	//----- nvinfo : EIATTR_REGCOUNT
	.align		4
        /*0000*/ 	.byte	0x04, 0x2f
        /*0002*/ 	.short	(.L_2 - .L_1)
	.align		4
.L_1:
        /*0004*/ 	.word	index@(attn_fwd)
        /*0008*/ 	.word	0x000000ff


	//----- nvinfo : EIATTR_FRAME_SIZE
	.align		4
.L_2:
        /*000c*/ 	.byte	0x04, 0x11
        /*000e*/ 	.short	(.L_4 - .L_3)
	.align		4
.L_3:
        /*0010*/ 	.word	index@(attn_fwd)
        /*0014*/ 	.word	0x00000540


	//----- nvinfo : EIATTR_MIN_STACK_SIZE
	.align		4
.L_4:
        /*0018*/ 	.byte	0x04, 0x12
        /*001a*/ 	.short	(.L_6 - .L_5)
	.align		4
.L_5:
        /*001c*/ 	.word	index@(attn_fwd)
        /*0020*/ 	.word	0x00000540
.L_6:


//--------------------- .nv.compat                --------------------------
	.section	.nv.compat,"",@"SHT_CUDA_COMPAT_INFO"
	.align	4
        /*0000*/ 	.byte	0x02, 0x09, 0x01, 0x00, 0x02, 0x02, 0x04, 0x00, 0x02, 0x05, 0x05, 0x00, 0x03, 0x07, 0x01, 0x01
        /*0010*/ 	.byte	0x02, 0x03, 0x00, 0x00, 0x02, 0x06, 0x01, 0x00, 0x04, 0x0b, 0x08, 0x00, 0x00, 0x00, 0x00, 0x00
        /*0020*/ 	.byte	0x00, 0x00, 0x00, 0x00


//--------------------- .nv.info.attn_fwd         --------------------------
	.section	.nv.info.attn_fwd,"",@"SHT_CUDA_INFO"
	.sectionflags	@""
	.align	4


	//----- nvinfo : EIATTR_CUDA_API_VERSION
	.align		4
        /*0000*/ 	.byte	0x04, 0x37
        /*0002*/ 	.short	(.L_8 - .L_7)
.L_7:
        /*0004*/ 	.word	0x00000082


	//----- nvinfo : EIATTR_KPARAM_INFO
	.align		4
.L_8:
        /*0008*/ 	.byte	0x04, 0x17
        /*000a*/ 	.short	(.L_10 - .L_9)
.L_9:
        /*000c*/ 	.word	0x00000000
        /*0010*/ 	.short	0x0019
        /*0012*/ 	.short	0x0080
        /*0014*/ 	.byte	0x00, 0xf4, 0x21, 0x00


	//----- nvinfo : EIATTR_KPARAM_INFO
	.align		4
.L_10:
        /*0018*/ 	.byte	0x04, 0x17
        /*001a*/ 	.short	(.L_12 - .L_11)
.L_11:
        /*001c*/ 	.word	0x00000000
        /*0020*/ 	.short	0x0018
        /*0022*/ 	.short	0x0078
        /*0024*/ 	.byte	0x00, 0xf4, 0x21, 0x00


	//----- nvinfo : EIATTR_KPARAM_INFO
	.align		4
.L_12:
        /*0028*/ 	.byte	0x04, 0x17
        /*002a*/ 	.short	(.L_14 - .L_13)
.L_13:
        /*002c*/ 	.word	0x00000000
        /*0030*/ 	.short	0x0017
        /*0032*/ 	.short	0x0070
        /*0034*/ 	.byte	0x00, 0xf0, 0x11, 0x00


	//----- nvinfo : EIATTR_KPARAM_INFO
	.align		4
.L_14:
        /*0038*/ 	.byte	0x04, 0x17
        /*003a*/ 	.short	(.L_16 - .L_15)
.L_15:
        /*003c*/ 	.word	0x00000000
        /*0040*/ 	.short	0x0016
        /*0042*/ 	.short	0x006c
        /*0044*/ 	.byte	0x00, 0xf0, 0x11, 0x00


	//----- nvinfo : EIATTR_KPARAM_INFO
	.align		4
.L_16:
        /*0048*/ 	.byte	0x04, 0x17
        /*004a*/ 	.short	(.L_18 - .L_17)
.L_17:
        /*004c*/ 	.word	0x00000000
        /*0050*/ 	.short	0x0015
        /*0052*/ 	.short	0x0068
        /*0054*/ 	.byte	0x00, 0xf0, 0x11, 0x00


	//----- nvinfo : EIATTR_KPARAM_INFO
	.align		4
.L_18:
        /*0058*/ 	.byte	0x04, 0x17
        /*005a*/ 	.short	(.L_20 - .L_19)
.L_19:
        /*005c*/ 	.word	0x00000000
        /*0060*/ 	.short	0x0014
        /*0062*/ 	.short	0x0064
        /*0064*/ 	.byte	0x00, 0xf0, 0x11, 0x00


	//----- nvinfo : EIATTR_KPARAM_INFO
	.align		4
.L_20:
        /*0068*/ 	.byte	0x04, 0x17
        /*006a*/ 	.short	(.L_22 - .L_21)
.L_21:
        /*006c*/ 	.word	0x00000000
        /*0070*/ 	.short	0x0013
        /*0072*/ 	.short	0x0060
        /*0074*/ 	.byte	0x00, 0xf0, 0x11, 0x00


	//----- nvinfo : EIATTR_KPARAM_INFO
	.align		4
.L_22:
        /*0078*/ 	.byte	0x04, 0x17
        /*007a*/ 	.short	(.L_24 - .L_23)
.L_23:
        /*007c*/ 	.word	0x00000000
        /*0080*/ 	.short	0x0012
        /*0082*/ 	.short	0x005c
        /*0084*/ 	.byte	0x00, 0xf0, 0x11, 0x00


	//----- nvinfo : EIATTR_KPARAM_INFO
	.align		4
.L_24:
        /*0088*/ 	.byte	0x04, 0x17
        /*008a*/ 	.short	(.L_26 - .L_25)
.L_25:
        /*008c*/ 	.word	0x00000000
        /*0090*/ 	.short	0x0011
        /*0092*/ 	.short	0x0058
        /*0094*/ 	.byte	0x00, 0xf0, 0x11, 0x00


	//----- nvinfo : EIATTR_KPARAM_INFO
	.align		4
.L_26:
        /*0098*/ 	.byte	0x04, 0x17
        /*009a*/ 	.short	(.L_28 - .L_27)
.L_27:
        /*009c*/ 	.word	0x00000000
        /*00a0*/ 	.short	0x0010
        /*00a2*/ 	.short	0x0054
        /*00a4*/ 	.byte	0x00, 0xf0, 0x11, 0x00


	//----- nvinfo : EIATTR_KPARAM_INFO
	.align		4
.L_28:
        /*00a8*/ 	.byte	0x04, 0x17
        /*00aa*/ 	.short	(.L_30 - .L_29)
.L_29:
        /*00ac*/ 	.word	0x00000000
        /*00b0*/ 	.short	0x000f
        /*00b2*/ 	.short	0x0050
        /*00b4*/ 	.byte	0x00, 0xf0, 0x11, 0x00


	//----- nvinfo : EIATTR_KPARAM_INFO
	.align		4
.L_30:
        /*00b8*/ 	.byte	0x04, 0x17
        /*00ba*/ 	.short	(.L_32 - .L_31)
.L_31:
        /*00bc*/ 	.word	0x00000000
        /*00c0*/ 	.short	0x000e
        /*00c2*/ 	.short	0x004c
        /*00c4*/ 	.byte	0x00, 0xf0, 0x11, 0x00


	//----- nvinfo : EIATTR_KPARAM_INFO
	.align		4
.L_32:
        /*00c8*/ 	.byte	0x04, 0x17
        /*00ca*/ 	.short	(.L_34 - .L_33)
.L_33:
        /*00cc*/ 	.word	0x00000000
        /*00d0*/ 	.short	0x000d
        /*00d2*/ 	.short	0x0048
        /*00d4*/ 	.byte	0x00, 0xf0, 0x11, 0x00


	//----- nvinfo : EIATTR_KPARAM_INFO
	.align		4
.L_34:
        /*00d8*/ 	.byte	0x04, 0x17
        /*00da*/ 	.short	(.L_36 - .L_35)
.L_35:
        /*00dc*/ 	.word	0x00000000
        /*00e0*/ 	.short	0x000c
        /*00e2*/ 	.short	0x0044
        /*00e4*/ 	.byte	0x00, 0xf0, 0x11, 0x00


	//----- nvinfo : EIATTR_KPARAM_INFO
	.align		4
.L_36:
        /*00e8*/ 	.byte	0x04, 0x17
        /*00ea*/ 	.short	(.L_38 - .L_37)
.L_37:
        /*00ec*/ 	.word	0x00000000
        /*00f0*/ 	.short	0x000b
        /*00f2*/ 	.short	0x0040
        /*00f4*/ 	.byte	0x00, 0xf0, 0x11, 0x00


	//----- nvinfo : EIATTR_KPARAM_INFO
	.align		4
.L_38:
        /*00f8*/ 	.byte	0x04, 0x17
        /*00fa*/ 	.short	(.L_40 - .L_39)
.L_39:
        /*00fc*/ 	.word	0x00000000
        /*0100*/ 	.short	0x000a
        /*0102*/ 	.short	0x003c
        /*0104*/ 	.byte	0x00, 0xf0, 0x11, 0x00


	//----- nvinfo : EIATTR_KPARAM_INFO
	.align		4
.L_40:
        /*0108*/ 	.byte	0x04, 0x17
        /*010a*/ 	.short	(.L_42 - .L_41)
.L_41:
        /*010c*/ 	.word	0x00000000
        /*0110*/ 	.short	0x0009
        /*0112*/ 	.short	0x0038
        /*0114*/ 	.byte	0x00, 0xf0, 0x11, 0x00


	//----- nvinfo : EIATTR_KPARAM_INFO
	.align		4
.L_42:
        /*0118*/ 	.byte	0x04, 0x17
        /*011a*/ 	.short	(.L_44 - .L_43)
.L_43:
        /*011c*/ 	.word	0x00000000
        /*0120*/ 	.short	0x0008
        /*0122*/ 	.short	0x0034
        /*0124*/ 	.byte	0x00, 0xf0, 0x11, 0x00


	//----- nvinfo : EIATTR_KPARAM_INFO
	.align		4
.L_44:
        /*0128*/ 	.byte	0x04, 0x17
        /*012a*/ 	.short	(.L_46 - .L_45)
.L_45:
        /*012c*/ 	.word	0x00000000
        /*0130*/ 	.short	0x0007
        /*0132*/ 	.short	0x0030
        /*0134*/ 	.byte	0x00, 0xf0, 0x11, 0x00


	//----- nvinfo : EIATTR_KPARAM_INFO
	.align		4
.L_46:
        /*0138*/ 	.byte	0x04, 0x17
        /*013a*/ 	.short	(.L_48 - .L_47)
.L_47:
        /*013c*/ 	.word	0x00000000
        /*0140*/ 	.short	0x0006
        /*0142*/ 	.short	0x002c
        /*0144*/ 	.byte	0x00, 0xf0, 0x11, 0x00


	//----- nvinfo : EIATTR_KPARAM_INFO
	.align		4
.L_48:
        /*0148*/ 	.byte	0x04, 0x17
        /*014a*/ 	.short	(.L_50 - .L_49)
.L_49:
        /*014c*/ 	.word	0x00000000
        /*0150*/ 	.short	0x0005
        /*0152*/ 	.short	0x0028
        /*0154*/ 	.byte	0x00, 0xf0, 0x11, 0x00


	//----- nvinfo : EIATTR_KPARAM_INFO
	.align		4
.L_50:
        /*0158*/ 	.byte	0x04, 0x17
        /*015a*/ 	.short	(.L_52 - .L_51)
.L_51:
        /*015c*/ 	.word	0x00000000
        /*0160*/ 	.short	0x0004
        /*0162*/ 	.short	0x0020
        /*0164*/ 	.byte	0x00, 0xf4, 0x21, 0x00


	//----- nvinfo : EIATTR_KPARAM_INFO
	.align		4
.L_52:
        /*0168*/ 	.byte	0x04, 0x17
        /*016a*/ 	.short	(.L_54 - .L_53)
.L_53:
        /*016c*/ 	.word	0x00000000
        /*0170*/ 	.short	0x0003
        /*0172*/ 	.short	0x0018
        /*0174*/ 	.byte	0x00, 0xf4, 0x21, 0x00


	//----- nvinfo : EIATTR_KPARAM_INFO
	.align		4
.L_54:
        /*0178*/ 	.byte	0x04, 0x17
        /*017a*/ 	.short	(.L_56 - .L_55)
.L_55:
        /*017c*/ 	.word	0x00000000
        /*0180*/ 	.short	0x0002
        /*0182*/ 	.short	0x0010
        /*0184*/ 	.byte	0x00, 0xf4, 0x21, 0x00


	//----- nvinfo : EIATTR_KPARAM_INFO
	.align		4
.L_56:
        /*0188*/ 	.byte	0x04, 0x17
        /*018a*/ 	.short	(.L_58 - .L_57)
.L_57:
        /*018c*/ 	.word	0x00000000
        /*0190*/ 	.short	0x0001
        /*0192*/ 	.short	0x0008
        /*0194*/ 	.byte	0x00, 0xf4, 0x21, 0x00


	//----- nvinfo : EIATTR_KPARAM_INFO
	.align		4
.L_58:
        /*0198*/ 	.byte	0x04, 0x17
        /*019a*/ 	.short	(.L_60 - .L_59)
.L_59:
        /*019c*/ 	.word	0x00000000
        /*01a0*/ 	.short	0x0000
        /*01a2*/ 	.short	0x0000
        /*01a4*/ 	.byte	0x00, 0xf4, 0x21, 0x00


	//----- nvinfo : EIATTR_SPARSE_MMA_MASK
	.align		4
.L_60:
        /*01a8*/ 	.byte	0x03, 0x50
        /*01aa*/ 	.short	0x0000


	//----- nvinfo : EIATTR_MAXREG_COUNT
	.align		4
        /*01ac*/ 	.byte	0x03, 0x1b
        /*01ae*/ 	.short	0x00ff


	//----- nvinfo : EIATTR_NUM_BARRIERS
	.align		4
        /*01b0*/ 	.byte	0x02, 0x4c
        /*01b2*/ 	.byte	0x01
	.zero		1


	//----- nvinfo : EIATTR_ANNOTATIONS
	.align		4
        /*01b4*/ 	.byte	0x04, 0x55
        /*01b6*/ 	.short	(.L_62 - .L_61)


	//   ....[0]....
.L_61:
        /*01b8*/ 	.word	0x00000001
        /*01bc*/ 	.byte	0x20, 0x2a, 0x00, 0x00, 0x01, 0x00, 0x00, 0x00, 0x40, 0x2a, 0x00, 0x00, 0x01, 0x00, 0x00, 0x00
        /* <DEDUP_REMOVED lines=228> */
        /*100c*/ 	.byte	0x20, 0xd8, 0x00, 0x00


	//----- nvinfo : EIATTR_MERCURY_ISA_VERSION
	.align		4
.L_62:
        /*1010*/ 	.byte	0x03, 0x5f
        /*1012*/ 	.short	0x0101


	//----- nvinfo : EIATTR_COOP_GROUP_MASK_REGIDS
	.align		4
        /*1014*/ 	.byte	0x04, 0x29
        /*1016*/ 	.short	(.L_64 - .L_63)


	//   ....[0]....
.L_63:
        /*1018*/ 	.word	0xffffffff


	//   ....[1]....
        /*101c*/ 	.word	0xffffffff


	//   ....[2]....
        /*1020*/ 	.word	0xffffffff


	//   ....[3]....
        /*1024*/ 	.word	0xffffffff


	//   ....[4]....
        /*1028*/ 	.word	0xffffffff


	//   ....[5]....
        /*102c*/ 	.word	0xffffffff


	//   ....[6]....
        /*1030*/ 	.word	0xffffffff


	//   ....[7]....
        /*1034*/ 	.word	0xffffffff


	//----- nvinfo : EIATTR_COOP_GROUP_INSTR_OFFSETS
	.align		4
.L_64:
        /*1038*/ 	.byte	0x04, 0x28
        /*103a*/ 	.short	(.L_66 - .L_65)


	//   ....[0]....
.L_65:
        /*103c*/ 	.word	0x0000b890


	//   ....[1]....
        /*1040*/ 	.word	0x0000b920


	//   ....[2]....
        /*1044*/ 	.word	0x0000bc60


	//   ....[3]....
        /*1048*/ 	.word	0x0000bcc0


	//   ....[4]....
        /*104c*/ 	.word	0x0000d6a0


	//   ....[5]....
        /*1050*/ 	.word	0x0000d6b0


	//   ....[6]....
        /*1054*/ 	.word	0x0000d6f0


	//   ....[7]....
        /*1058*/ 	.word	0x0000d700


	//----- nvinfo : EIATTR_EXIT_INSTR_OFFSETS
	.align		4
.L_66:
        /*105c*/ 	.byte	0x04, 0x1c
        /*105e*/ 	.short	(.L_68 - .L_67)


	//   ....[0]....
.L_67:
        /*1060*/ 	.word	0x00012a90


	//   ....[1]....
        /*1064*/ 	.word	0x00012b40


	//----- nvinfo : EIATTR_REQNTID
	.align		4
.L_68:
        /*1068*/ 	.byte	0x04, 0x10
        /*106a*/ 	.short	(.L_70 - .L_69)
.L_69:
        /*106c*/ 	.word	0x00000100
        /*1070*/ 	.word	0x00000001
        /*1074*/ 	.word	0x00000001


	//----- nvinfo : EIATTR_CBANK_PARAM_SIZE
	.align		4
.L_70:
        /*1078*/ 	.byte	0x03, 0x19
        /*107a*/ 	.short	0x0088


	//----- nvinfo : EIATTR_PARAM_CBANK
	.align		4
        /*107c*/ 	.byte	0x04, 0x0a
        /*107e*/ 	.short	(.L_72 - .L_71)
	.align		4
.L_71:
        /*1080*/ 	.word	index@(.nv.constant0.attn_fwd)
        /*1084*/ 	.short	0x0210
        /*1086*/ 	.short	0x0088


	//----- nvinfo : EIATTR_SW_WAR
	.align		4
.L_72:
        /*1088*/ 	.byte	0x04, 0x36
        /*108a*/ 	.short	(.L_74 - .L_73)
.L_73:
        /*108c*/ 	.word	0x00000008
.L_74:


//--------------------- .nv.callgraph             --------------------------
	.section	.nv.callgraph,"",@"SHT_CUDA_CALLGRAPH"
	.align	4
	.sectionentsize	8
	.align		4
        /*0000*/ 	.word	0x00000000
	.align		4
        /*0004*/ 	.word	0xffffffff
	.align		4
        /*0008*/ 	.word	0x00000000
	.align		4
        /*000c*/ 	.word	0xfffffffe
	.align		4
        /*0010*/ 	.word	0x00000000
	.align		4
        /*0014*/ 	.word	0xfffffffd
	.align		4
        /*0018*/ 	.word	0x00000000
	.align		4
        /*001c*/ 	.word	0xfffffffc


//--------------------- .nv.constant4             --------------------------
	.section	.nv.constant4,"a",@progbits
	.align	8
	.align		8
.nv.constant4:
        /*0000*/ 	.dword	_$_str


//--------------------- .text.attn_fwd            --------------------------
	.section	.text.attn_fwd,"ax",@progbits
	.align	128
        .global         attn_fwd
        .type           attn_fwd,@function
        .size           attn_fwd,(.L_x_3 - attn_fwd)
        .other          attn_fwd,@"STO_CUDA_ENTRY STV_DEFAULT"
attn_fwd:
.text.attn_fwd:
[----:B------:R-:W0:Y:S01]  /*0000*/  LDC R1, c[0x0][0x28] ;  /* 0x00000a00ff017b82 */ /* 0x000e220000000800 */
[----:B------:R-:W1:Y:S07]  /*0010*/  S2R R201, SR_TID.X ;  /* 0x0000000000c97919 */ /* 0x000e6e0000002100 */
[----:B------:R-:W2:Y:S01]  /*0020*/  LDC.64 R4, c[0x0][0x240] ;  /* 0x00009000ff047b82 */ /* 0x000ea20000000a00 */
[----:B------:R-:W-:Y:S01]  /*0030*/  ULDC.64 UR4, c[0x0][0x208] ;  /* 0x0000820000047ab9 */ /* 0x000fe20000000a00 */
[----:B0-----:R-:W-:Y:S01]  /*0040*/  VIADD R1, R1, 0xfffffac0 ;  /* 0xfffffac001017836 */ /* 0x001fe20000000000 */
[----:B------:R-:W0:Y:S01]  /*0050*/  S2R R3, SR_CTAID.X ;  /* 0x0000000000037919 */ /* 0x000e220000002500 */
[----:B------:R-:W2:Y:S04]  /*0060*/  S2R R200, SR_CTAID.Y ;  /* 0x0000000000c87919 */ /* 0x000ea80000002600 */
[----:B------:R-:W3:Y:S08]  /*0070*/  LDC R18, c[0x0][0x248] ;  /* 0x00009200ff127b82 */ /* 0x000ef00000000800 */
[----:B------:R-:W4:Y:S01]  /*0080*/  LDC.64 R8, c[0x0][0x210] ;  /* 0x00008400ff087b82 */ /* 0x000f220000000a00 */
[----:B-1----:R-:W-:-:S02]  /*0090*/  LOP3.LUT R2, R201, 0x3f, RZ, 0xc0, !PT ;  /* 0x0000003fc9027812 */ /* 0x002fc400078ec0ff */
[----:B------:R-:W-:-:S03]  /*00a0*/  SHF.R.U32.HI R0, RZ, 0x6, R201 ;  /* 0x00000006ff007819 */ /* 0x000fc600000116c9 */
[----:B0-----:R-:W-:Y:S01]  /*00b0*/  IMAD R6, R3, 0x40, R2 ;  /* 0x0000004003067824 */ /* 0x001fe200078e0202 */
[----:B------:R-:W-:Y:S01]  /*00c0*/  SGXT.U32 R3, R0, 0x2 ;  /* 0x000000020003781a */ /* 0x000fe20000000000 */
[----:B--2---:R-:W-:Y:S02]  /*00d0*/  IMAD R0, R200, R4, RZ ;  /* 0x00000004c8007224 */ /* 0x004fe400078e02ff */
[----:B------:R-:W-:Y:S02]  /*00e0*/  IMAD R4, R6, R5, RZ ;  /* 0x0000000506047224 */ /* 0x000fe400078e02ff */
[----:B------:R-:W-:Y:S02]  /*00f0*/  IMAD.SHL.U32 R5, R0, 0x2, RZ ;  /* 0x0000000200057824 */ /* 0x000fe400078e00ff */
[----:B---3--:R-:W-:Y:S01]  /*0100*/  IMAD R7, R3, R18, RZ ;  /* 0x0000001203077224 */ /* 0x008fe200078e02ff */
[----:B------:R-:W-:Y:S01]  /*0110*/  SHF.L.U32 R6, R4, 0x1, RZ ;  /* 0x0000000104067819 */ /* 0x000fe200000006ff */
[----:B------:R-:W-:-:S03]  /*0120*/  IMAD.HI R0, R0, 0x2, RZ ;  /* 0x0000000200007827 */ /* 0x000fc600078e02ff */
[----:B----4-:R-:W-:Y:S01]  /*0130*/  IADD3 R5, P0, P1, R6, R8, R5 ;  /* 0x0000000806057210 */ /* 0x010fe2000791e005 */
[----:B------:R-:W-:-:S04]  /*0140*/  IMAD.HI R4, R4, 0x2, RZ ;  /* 0x0000000204047827 */ /* 0x000fc800078e02ff */
[----:B------:R-:W-:Y:S01]  /*0150*/  IMAD R11, R18, 0x4, R7 ;  /* 0x00000004120b7824 */ /* 0x000fe200078e0207 */
[----:B------:R-:W-:Y:S02]  /*0160*/  IADD3.X R0, R4, R9, R0, P0, P1 ;  /* 0x0000000904007210 */ /* 0x000fe400007e2400 */
[----:B------:R-:W-:Y:S01]  /*0170*/  LEA R8, P0, R7, R5, 0x1 ;  /* 0x0000000507087211 */ /* 0x000fe200078008ff */
[----:B------:R-:W-:-:S03]  /*0180*/  IMAD R13, R18, 0x4, R11 ;  /* 0x00000004120d7824 */ /* 0x000fc600078e020b */
[-C--:B------:R-:W-:Y:S01]  /*0190*/  LEA.HI.X.SX32 R9, R7, R0.reuse, 0x1, P0 ;  /* 0x0000000007097211 */ /* 0x080fe200000f0eff */
[C---:B------:R-:W-:Y:S01]  /*01a0*/  IMAD R7, R18.reuse, 0x4, R13 ;  /* 0x0000000412077824 */ /* 0x040fe200078e020d */
[-C--:B------:R-:W-:Y:S02]  /*01b0*/  LEA R12, P1, R13, R5.reuse, 0x1 ;  /* 0x000000050d0c7211 */ /* 0x080fe400078208ff */
[----:B------:R-:W-:Y:S01]  /*01c0*/  LEA R10, P0, R11, R5, 0x1 ;  /* 0x000000050b0a7211 */ /* 0x000fe200078008ff */
[----:B------:R-:W2:Y:S01]  /*01d0*/  LDG.E.U16 R4, desc[UR4][R8.64] ;  /* 0x0000000408047981 */ /* 0x000ea2000c1e1500 */
[----:B------:R-:W-:Y:S02]  /*01e0*/  LEA R17, R18, R7, 0x2 ;  /* 0x0000000712117211 */ /* 0x000fe400078e10ff */
[----:B------:R-:W-:-:S03]  /*01f0*/  LEA.HI.X.SX32 R13, R13, R0, 0x1, P1 ;  /* 0x000000000d0d7211 */ /* 0x000fc600008f0eff */
[C---:B------:R-:W-:Y:S01]  /*0200*/  IMAD R19, R18.reuse, 0x4, R17 ;  /* 0x0000000412137824 */ /* 0x040fe200078e0211 */
[----:B------:R-:W-:Y:S01]  /*0210*/  LEA.HI.X.SX32 R11, R11, R0, 0x1, P0 ;  /* 0x000000000b0b7211 */ /* 0x000fe200000f0eff */
[----:B------:R0:W3:Y:S01]  /*0220*/  LDG.E.U16 R6, desc[UR4][R12.64] ;  /* 0x000000040c067981 */ /* 0x0000e2000c1e1500 */
[----:B------:R-:W-:Y:S01]  /*0230*/  LEA R14, P0, R7, R5, 0x1 ;  /* 0x00000005070e7211 */ /* 0x000fe200078008ff */
[----:B------:R-:W-:-:S03]  /*0240*/  IMAD R23, R18, 0x4, R19 ;  /* 0x0000000412177824 */ /* 0x000fc600078e0213 */
[-C--:B------:R-:W-:Y:S02]  /*0250*/  LEA.HI.X.SX32 R15, R7, R0.reuse, 0x1, P0 ;  /* 0x00000000070f7211 */ /* 0x080fe400000f0eff */
[C---:B------:R-:W-:Y:S01]  /*0260*/  LEA R20, P0, R19.reuse, R5, 0x1 ;  /* 0x0000000513147211 */ /* 0x040fe200078008ff */
[----:B------:R-:W4:Y:S01]  /*0270*/  LDG.E.U16 R7, desc[UR4][R10.64] ;  /* 0x000000040a077981 */ /* 0x000f22000c1e1500 */
[C---:B0-----:R-:W-:Y:S02]  /*0280*/  IMAD R13, R18.reuse, 0x4, R23 ;  /* 0x00000004120d7824 */ /* 0x041fe400078e0217 */
[-C--:B------:R-:W-:Y:S01]  /*0290*/  LEA.HI.X.SX32 R21, R19, R0.reuse, 0x1, P0 ;  /* 0x0000000013157211 */ /* 0x080fe200000f0eff */
[----:B------:R0:W5:Y:S02]  /*02a0*/  LDG.E.U16 R8, desc[UR4][R14.64] ;  /* 0x000000040e087981 */ /* 0x000164000c1e1500 */
[C---:B------:R-:W-:Y:S02]  /*02b0*/  LEA R19, R18.reuse, R13, 0x2 ;  /* 0x0000000d12137211 */ /* 0x040fe400078e10ff */
[-C--:B------:R-:W-:Y:S01]  /*02c0*/  LEA R16, P1, R17, R5.reuse, 0x1 ;  /* 0x0000000511107211 */ /* 0x080fe200078208ff */
[----:B------:R-:W5:Y:S01]  /*02d0*/  LDG.E.U16 R10, desc[UR4][R20.64] ;  /* 0x00000004140a7981 */ /* 0x000f62000c1e1500 */
[----:B------:R-:W-:Y:S01]  /*02e0*/  LEA R22, P0, R23, R5, 0x1 ;  /* 0x0000000517167211 */ /* 0x000fe200078008ff */
[----:B------:R-:W-:Y:S01]  /*02f0*/  IMAD R29, R18, 0x4, R19 ;  /* 0x00000004121d7824 */ /* 0x000fe200078e0213 */
[----:B------:R-:W-:-:S02]  /*0300*/  LEA.HI.X.SX32 R17, R17, R0, 0x1, P1 ;  /* 0x0000000011117211 */ /* 0x000fc400008f0eff */
[-C--:B------:R-:W-:Y:S01]  /*0310*/  LEA.HI.X.SX32 R23, R23, R0.reuse, 0x1, P0 ;  /* 0x0000000017177211 */ /* 0x080fe200000f0eff */
[C---:B0-----:R-:W-:Y:S01]  /*0320*/  IMAD R15, R18.reuse, 0x4, R29 ;  /* 0x00000004120f7824 */ /* 0x041fe200078e021d */
[-C--:B------:R-:W-:Y:S01]  /*0330*/  LEA R24, P0, R13, R5.reuse, 0x1 ;  /* 0x000000050d187211 */ /* 0x080fe200078008ff */
[----:B------:R0:W4:Y:S01]  /*0340*/  LDG.E.U16 R9, desc[UR4][R16.64] ;  /* 0x0000000410097981 */ /* 0x000122000c1e1500 */
[-C--:B------:R-:W-:Y:S02]  /*0350*/  LEA R26, P1, R19, R5.reuse, 0x1 ;  /* 0x00000005131a7211 */ /* 0x080fe400078208ff */
[-C--:B------:R-:W-:Y:S01]  /*0360*/  LEA.HI.X.SX32 R25, R13, R0.reuse, 0x1, P0 ;  /* 0x000000000d197211 */ /* 0x080fe200000f0eff */
[----:B------:R1:W5:Y:S01]  /*0370*/  LDG.E.U16 R11, desc[UR4][R22.64] ;  /* 0x00000004160b7981 */ /* 0x000362000c1e1500 */
[----:B------:R-:W-:Y:S01]  /*0380*/  LEA R28, P0, R29, R5, 0x1 ;  /* 0x000000051d1c7211 */ /* 0x000fe200078008ff */
[----:B0-----:R-:W-:Y:S01]  /*0390*/  IMAD R17, R18, 0x4, R15 ;  /* 0x0000000412117824 */ /* 0x001fe200078e020f */
[-C--:B------:R-:W-:Y:S01]  /*03a0*/  LEA.HI.X.SX32 R27, R19, R0.reuse, 0x1, P1 ;  /* 0x00000000131b7211 */ /* 0x080fe200008f0eff */
[----:B------:R0:W5:Y:S01]  /*03b0*/  LDG.E.U16 R12, desc[UR4][R24.64] ;  /* 0x00000004180c7981 */ /* 0x000162000c1e1500 */
[----:B------:R-:W-:-:S02]  /*03c0*/  LEA.HI.X.SX32 R29, R29, R0, 0x1, P0 ;  /* 0x000000001d1d7211 */ /* 0x000fc400000f0eff */
[C---:B------:R-:W-:Y:S01]  /*03d0*/  LEA R19, R18.reuse, R17, 0x2 ;  /* 0x0000001112137211 */ /* 0x040fe200078e10ff */
[----:B------:R-:W5:Y:S01]  /*03e0*/  LDG.E.U16 R13, desc[UR4][R26.64] ;  /* 0x000000041a0d7981 */ /* 0x000f62000c1e1500 */
[-C--:B------:R-:W-:Y:S02]  /*03f0*/  LEA R20, P0, R15, R5.reuse, 0x1 ;  /* 0x000000050f147211 */ /* 0x080fe400078008ff */
[-C--:B------:R-:W-:Y:S01]  /*0400*/  LEA R30, P1, R19, R5.reuse, 0x1 ;  /* 0x00000005131e7211 */ /* 0x080fe200078208ff */
[C---:B------:R-:W-:Y:S01]  /*0410*/  IMAD R33, R18.reuse, 0x4, R19 ;  /* 0x0000000412217824 */ /* 0x040fe200078e0213 */
[-C--:B------:R-:W-:Y:S01]  /*0420*/  LEA.HI.X.SX32 R21, R15, R0.reuse, 0x1, P0 ;  /* 0x000000000f157211 */ /* 0x080fe200000f0eff */
[----:B------:R0:W5:Y:S01]  /*0430*/  LDG.E.U16 R14, desc[UR4][R28.64] ;  /* 0x000000041c0e7981 */ /* 0x000162000c1e1500 */
[-C--:B-1----:R-:W-:Y:S02]  /*0440*/  LEA R22, P0, R17, R5.reuse, 0x1 ;  /* 0x0000000511167211 */ /* 0x082fe400078008ff */
[-C--:B------:R-:W-:Y:S01]  /*0450*/  LEA.HI.X.SX32 R31, R19, R0.reuse, 0x1, P1 ;  /* 0x00000000131f7211 */ /* 0x080fe200008f0eff */
[C---:B------:R-:W-:Y:S01]  /*0460*/  IMAD R19, R18.reuse, 0x4, R33 ;  /* 0x0000000412137824 */ /* 0x040fe200078e0221 */
[----:B------:R-:W-:Y:S01]  /*0470*/  LEA.HI.X.SX32 R23, R17, R0, 0x1, P0 ;  /* 0x0000000011177211 */ /* 0x000fe200000f0eff */
[----:B------:R-:W5:Y:S01]  /*0480*/  LDG.E.U16 R15, desc[UR4][R20.64] ;  /* 0x00000004140f7981 */ /* 0x000f62000c1e1500 */
[----:B0-----:R-:W-:Y:S01]  /*0490*/  LEA R24, P0, R33, R5, 0x1 ;  /* 0x0000000521187211 */ /* 0x001fe200078008ff */
[----:B------:R-:W-:-:S03]  /*04a0*/  IMAD R29, R18, 0x4, R19 ;  /* 0x00000004121d7824 */ /* 0x000fc600078e0213 */
[----:B------:R-:W-:Y:S01]  /*04b0*/  LEA.HI.X.SX32 R25, R33, R0, 0x1, P0 ;  /* 0x0000000021197211 */ /* 0x000fe200000f0eff */
[----:B------:R0:W5:Y:S01]  /*04c0*/  LDG.E.U16 R16, desc[UR4][R22.64] ;  /* 0x0000000416107981 */ /* 0x000162000c1e1500 */
[----:B------:R-:W-:-:S03]  /*04d0*/  LEA R33, R18, R29, 0x2 ;  /* 0x0000001d12217211 */ /* 0x000fc600078e10ff */
[----:B------:R-:W5:Y:S01]  /*04e0*/  LDG.E.U16 R17, desc[UR4][R30.64] ;  /* 0x000000041e117981 */ /* 0x000f62000c1e1500 */
[----:B------:R-:W-:Y:S01]  /*04f0*/  LEA R26, P0, R19, R5, 0x1 ;  /* 0x00000005131a7211 */ /* 0x000fe200078008ff */
[----:B------:R-:W-:-:S03]  /*0500*/  IMAD R35, R18, 0x4, R33 ;  /* 0x0000000412237824 */ /* 0x000fc600078e0221 */
[-C--:B------:R-:W-:Y:S02]  /*0510*/  LEA.HI.X.SX32 R27, R19, R0.reuse, 0x1, P0 ;  /* 0x00000000131b7211 */ /* 0x080fe400000f0eff */
[CC--:B------:R-:W-:Y:S01]  /*0520*/  LEA R28, P0, R29.reuse, R5.reuse, 0x1 ;  /* 0x000000051d1c7211 */ /* 0x0c0fe200078008ff */
[C---:B0-----:R-:W-:Y:S01]  /*0530*/  IMAD R23, R18.reuse, 0x4, R35 ;  /* 0x0000000412177824 */ /* 0x041fe200078e0223 */
[----:B------:R0:W5:Y:S02]  /*0540*/  LDG.E.U16 R19, desc[UR4][R24.64] ;  /* 0x0000000418137981 */ /* 0x000164000c1e1500 */
[----:B------:R-:W-:Y:S02]  /*0550*/  LEA.HI.X.SX32 R29, R29, R0, 0x1, P0 ;  /* 0x000000001d1d7211 */ /* 0x000fe400000f0eff */
[----:B------:R-:W-:Y:S01]  /*0560*/  LEA R34, P0, R35, R5, 0x1 ;  /* 0x0000000523227211 */ /* 0x000fe200078008ff */
[----:B------:R1:W5:Y:S01]  /*0570*/  LDG.E.U16 R20, desc[UR4][R26.64] ;  /* 0x000000041a147981 */ /* 0x000362000c1e1500 */
[----:B0-----:R-:W-:-:S02]  /*0580*/  IMAD R25, R18, 0x4, R23 ;  /* 0x0000000412197824 */ /* 0x001fc400078e0217 */
[-C--:B------:R-:W-:Y:S01]  /*0590*/  LEA.HI.X.SX32 R35, R35, R0.reuse, 0x1, P0 ;  /* 0x0000000023237211 */ /* 0x080fe200000f0eff */
[----:B------:R0:W5:Y:S01]  /*05a0*/  LDG.E.U16 R21, desc[UR4][R28.64] ;  /* 0x000000041c157981 */ /* 0x000162000c1e1500 */
[C---:B------:R-:W-:Y:S02]  /*05b0*/  LEA R30, P0, R23.reuse, R5, 0x1 ;  /* 0x00000005171e7211 */ /* 0x040fe400078008ff */
[C---:B------:R-:W-:Y:S02]  /*05c0*/  LEA R39, R18.reuse, R25, 0x2 ;  /* 0x0000001912277211 */ /* 0x040fe400078e10ff */
[-C--:B------:R-:W-:Y:S02]  /*05d0*/  LEA.HI.X.SX32 R31, R23, R0.reuse, 0x1, P0 ;  /* 0x00000000171f7211 */ /* 0x080fe400000f0eff */
[-C--:B------:R-:W-:Y:S01]  /*05e0*/  LEA R32, P1, R33, R5.reuse, 0x1 ;  /* 0x0000000521207211 */ /* 0x080fe200078208ff */
[C---:B-1----:R-:W-:Y:S01]  /*05f0*/  IMAD R27, R18.reuse, 0x4, R39 ;  /* 0x00000004121b7824 */ /* 0x042fe200078e0227 */
[-C--:B------:R-:W-:Y:S01]  /*0600*/  LEA R36, P0, R25, R5.reuse, 0x1 ;  /* 0x0000000519247211 */ /* 0x080fe200078008ff */
[----:B------:R1:W5:Y:S01]  /*0610*/  LDG.E.U16 R23, desc[UR4][R34.64] ;  /* 0x0000000422177981 */ /* 0x000362000c1e1500 */
[-C--:B------:R-:W-:Y:S01]  /*0620*/  LEA.HI.X.SX32 R33, R33, R0.reuse, 0x1, P1 ;  /* 0x0000000021217211 */ /* 0x080fe200008f0eff */
[----:B0-----:R-:W-:Y:S01]  /*0630*/  IMAD R29, R18, 0x4, R27 ;  /* 0x00000004121d7824 */ /* 0x001fe200078e021b */
[----:B------:R-:W-:Y:S01]  /*0640*/  LEA.HI.X.SX32 R37, R25, R0, 0x1, P0 ;  /* 0x0000000019257211 */ /* 0x000fe200000f0eff */
[----:B------:R-:W5:Y:S01]  /*0650*/  LDG.E.U16 R24, desc[UR4][R30.64] ;  /* 0x000000041e187981 */ /* 0x000f62000c1e1500 */
[----:B------:R-:W-:-:S03]  /*0660*/  LEA R40, P0, R27, R5, 0x1 ;  /* 0x000000051b287211 */ /* 0x000fc600078008ff */
[----:B------:R0:W5:Y:S01]  /*0670*/  LDG.E.U16 R22, desc[UR4][R32.64] ;  /* 0x0000000420167981 */ /* 0x000162000c1e1500 */
[----:B------:R-:W-:Y:S01]  /*0680*/  LEA.HI.X.SX32 R41, R27, R0, 0x1, P0 ;  /* 0x000000001b297211 */ /* 0x000fe200000f0eff */
[----:B-1----:R-:W-:Y:S01]  /*0690*/  IMAD R35, R18, 0x4, R29 ;  /* 0x0000000412237824 */ /* 0x002fe200078e021d */
[-C--:B------:R-:W-:Y:S01]  /*06a0*/  LEA R38, P1, R39, R5.reuse, 0x1 ;  /* 0x0000000527267211 */ /* 0x080fe200078208ff */
[----:B------:R-:W5:Y:S01]  /*06b0*/  LDG.E.U16 R25, desc[UR4][R36.64] ;  /* 0x0000000424197981 */ /* 0x000f62000c1e1500 */
[----:B0-----:R-:W-:-:S03]  /*06c0*/  LEA R32, P0, R29, R5, 0x1 ;  /* 0x000000051d207211 */ /* 0x001fc600078008ff */
[----:B------:R-:W5:Y:S01]  /*06d0*/  LDG.E.U16 R27, desc[UR4][R40.64] ;  /* 0x00000004281b7981 */ /* 0x000f62000c1e1500 */
[-C--:B------:R-:W-:Y:S02]  /*06e0*/  LEA.HI.X.SX32 R33, R29, R0.reuse, 0x1, P0 ;  /* 0x000000001d217211 */ /* 0x080fe400000f0eff */
[C---:B------:R-:W-:Y:S02]  /*06f0*/  LEA R29, R18.reuse, R35, 0x2 ;  /* 0x00000023121d7211 */ /* 0x040fe400078e10ff */
[----:B------:R-:W-:Y:S01]  /*0700*/  LEA.HI.X.SX32 R39, R39, R0, 0x1, P1 ;  /* 0x0000000027277211 */ /* 0x000fe200008f0eff */
[----:B------:R-:W5:Y:S02]  /*0710*/  LDG.E.U16 R28, desc[UR4][R32.64] ;  /* 0x00000004201c7981 */ /* 0x000f64000c1e1500 */
[C---:B------:R-:W-:Y:S02]  /*0720*/  IMAD R31, R18.reuse, 0x4, R29 ;  /* 0x00000004121f7824 */ /* 0x040fe400078e021d */
[----:B------:R0:W5:Y:S01]  /*0730*/  LDG.E.U16 R26, desc[UR4][R38.64] ;  /* 0x00000004261a7981 */ /* 0x000162000c1e1500 */
[----:B------:R-:W-:Y:S01]  /*0740*/  LEA R34, P0, R35, R5, 0x1 ;  /* 0x0000000523227211 */ /* 0x000fe200078008ff */
[----:B0-----:R-:W-:-:S03]  /*0750*/  IMAD R39, R18, 0x4, R31 ;  /* 0x0000000412277824 */ /* 0x001fc600078e021f */
[----:B------:R-:W-:Y:S01]  /*0760*/  LEA.HI.X.SX32 R35, R35, R0, 0x1, P0 ;  /* 0x0000000023237211 */ /* 0x000fe200000f0eff */
[----:B------:R-:W-:Y:S01]  /*0770*/  IMAD R41, R18, 0x4, R39 ;  /* 0x0000000412297824 */ /* 0x000fe200078e0227 */
[----:B------:R-:W-:-:S04]  /*0780*/  LEA R36, P0, R31, R5, 0x1 ;  /* 0x000000051f247211 */ /* 0x000fc800078008ff */
[C---:B------:R-:W-:Y:S02]  /*0790*/  LEA R45, R18.reuse, R41, 0x2 ;  /* 0x00000029122d7211 */ /* 0x040fe400078e10ff */
[-C--:B------:R-:W-:Y:S02]  /*07a0*/  LEA.HI.X.SX32 R37, R31, R0.reuse, 0x1, P0 ;  /* 0x000000001f257211 */ /* 0x080fe400000f0eff */
[-C--:B------:R-:W-:Y:S02]  /*07b0*/  LEA R42, P1, R29, R5.reuse, 0x1 ;  /* 0x000000051d2a7211 */ /* 0x080fe400078208ff */
[----:B------:R-:W-:Y:S01]  /*07c0*/  LEA R38, P0, R39, R5, 0x1 ;  /* 0x0000000527267211 */ /* 0x000fe200078008ff */
[----:B------:R-:W-:Y:S01]  /*07d0*/  IMAD R47, R18, 0x4, R45 ;  /* 0x00000004122f7824 */ /* 0x000fe200078e022d */
[-C--:B------:R-:W-:Y:S01]  /*07e0*/  LEA.HI.X.SX32 R43, R29, R0.reuse, 0x1, P1 ;  /* 0x000000001d2b7211 */ /* 0x080fe200008f0eff */
[----:B------:R-:W5:Y:S01]  /*07f0*/  LDG.E.U16 R31, desc[UR4][R36.64] ;  /* 0x00000004241f7981 */ /* 0x000f62000c1e1500 */
[----:B------:R-:W-:-:S02]  /*0800*/  LEA.HI.X.SX32 R39, R39, R0, 0x1, P0 ;  /* 0x0000000027277211 */ /* 0x000fc400000f0eff */
[CC--:B------:R-:W-:Y:S01]  /*0810*/  LEA R40, P0, R41.reuse, R5.reuse, 0x1 ;  /* 0x0000000529287211 */ /* 0x0c0fe200078008ff */
[----:B------:R0:W5:Y:S03]  /*0820*/  LDG.E.U16 R29, desc[UR4][R34.64] ;  /* 0x00000004221d7981 */ /* 0x000166000c1e1500 */
[----:B------:R-:W-:Y:S01]  /*0830*/  LEA.HI.X.SX32 R41, R41, R0, 0x1, P0 ;  /* 0x0000000029297211 */ /* 0x000fe200000f0eff */
[----:B------:R1:W5:Y:S01]  /*0840*/  LDG.E.U16 R30, desc[UR4][R42.64] ;  /* 0x000000042a1e7981 */ /* 0x000362000c1e1500 */
[-C--:B------:R-:W-:Y:S02]  /*0850*/  LEA R46, P0, R47, R5.reuse, 0x1 ;  /* 0x000000052f2e7211 */ /* 0x080fe400078008ff */
[----:B------:R-:W-:Y:S01]  /*0860*/  LEA R44, P1, R45, R5, 0x1 ;  /* 0x000000052d2c7211 */ /* 0x000fe200078208ff */
[----:B------:R1:W5:Y:S01]  /*0870*/  LDG.E.U16 R32, desc[UR4][R38.64] ;  /* 0x0000000426207981 */ /* 0x000362000c1e1500 */
[----:B0-----:R-:W-:-:S03]  /*0880*/  IMAD R35, R18, 0x4, R47 ;  /* 0x0000000412237824 */ /* 0x001fc600078e022f */
[----:B------:R0:W5:Y:S01]  /*0890*/  LDG.E.U16 R33, desc[UR4][R40.64] ;  /* 0x0000000428217981 */ /* 0x000162000c1e1500 */
[C---:B------:R-:W-:Y:S01]  /*08a0*/  IMAD R37, R18.reuse, 0x4, R35 ;  /* 0x0000000412257824 */ /* 0x040fe200078e0223 */
[-C--:B------:R-:W-:Y:S02]  /*08b0*/  LEA.HI.X.SX32 R47, R47, R0.reuse, 0x1, P0 ;  /* 0x000000002f2f7211 */ /* 0x080fe400000f0eff */
[C---:B-1----:R-:W-:Y:S02]  /*08c0*/  LEA R42, P0, R35.reuse, R5, 0x1 ;  /* 0x00000005232a7211 */ /* 0x042fe400078008ff */
[C---:B------:R-:W-:Y:S02]  /*08d0*/  LEA R51, R18.reuse, R37, 0x2 ;  /* 0x0000002512337211 */ /* 0x040fe400078e10ff */
[-C--:B------:R-:W-:Y:S02]  /*08e0*/  LEA.HI.X.SX32 R43, R35, R0.reuse, 0x1, P0 ;  /* 0x00000000232b7211 */ /* 0x080fe400000f0eff */
[-C--:B------:R-:W-:Y:S01]  /*08f0*/  LEA R48, P0, R37, R5.reuse, 0x1 ;  /* 0x0000000525307211 */ /* 0x080fe200078008ff */
[C---:B------:R-:W-:Y:S01]  /*0900*/  IMAD R39, R18.reuse, 0x4, R51 ;  /* 0x0000000412277824 */ /* 0x040fe200078e0233 */
[-C--:B------:R-:W-:Y:S01]  /*0910*/  LEA.HI.X.SX32 R45, R45, R0.reuse, 0x1, P1 ;  /* 0x000000002d2d7211 */ /* 0x080fe200008f0eff */
[----:B------:R1:W5:Y:S01]  /*0920*/  LDG.E.U16 R35, desc[UR4][R46.64] ;  /* 0x000000042e237981 */ /* 0x000362000c1e1500 */
[-C--:B------:R-:W-:Y:S01]  /*0930*/  LEA.HI.X.SX32 R49, R37, R0.reuse, 0x1, P0 ;  /* 0x0000000025317211 */ /* 0x080fe200000f0eff */
[C---:B0-----:R-:W-:Y:S01]  /*0940*/  IMAD R41, R18.reuse, 0x4, R39 ;  /* 0x0000000412297824 */ /* 0x041fe200078e0227 */
[CC--:B------:R-:W-:Y:S01]  /*0950*/  LEA R52, P0, R39.reuse, R5.reuse, 0x1 ;  /* 0x0000000527347211 */ /* 0x0c0fe200078008ff */
[----:B------:R0:W5:Y:S03]  /*0960*/  LDG.E.U16 R34, desc[UR4][R44.64] ;  /* 0x000000042c227981 */ /* 0x000166000c1e1500 */
[----:B------:R-:W-:Y:S01]  /*0970*/  LEA.HI.X.SX32 R53, R39, R0, 0x1, P0 ;  /* 0x0000000027357211 */ /* 0x000fe200000f0eff */
[----:B------:R0:W5:Y:S01]  /*0980*/  LDG.E.U16 R36, desc[UR4][R42.64] ;  /* 0x000000042a247981 */ /* 0x000162000c1e1500 */
[----:B-1----:R-:W-:Y:S01]  /*0990*/  IMAD R47, R18, 0x4, R41 ;  /* 0x00000004122f7824 */ /* 0x002fe200078e0229 */
[----:B------:R-:W-:-:S02]  /*09a0*/  LEA R50, P1, R51, R5, 0x1 ;  /* 0x0000000533327211 */ /* 0x000fc400078208ff */
        /* <DEDUP_REMOVED lines=55> */
[C---:B--2---:R-:W-:Y:S02]  /*0d20*/  IMAD R55, R18.reuse, 0x4, R53 ;  /* 0x0000000412377824 */ /* 0x044fe400078e0235 */
[----:B------:R0:W2:Y:S01]  /*0d30*/  LDG.E.U16 R50, desc[UR4][R62.64] ;  /* 0x000000043e327981 */ /* 0x0000a2000c1e1500 */
        /* <DEDUP_REMOVED lines=11> */
[----:B------:R-:W2:Y:S01]  /*0df0*/  LDG.E.U16 R55, desc[UR4][R60.64] ;  /* 0x000000043c377981 */ /* 0x000ea2000c1e1500 */
[----:B------:R-:W-:-:S02]  /*0e00*/  LEA.HI.X.SX32 R63, R63, R0, 0x1, P0 ;  /* 0x000000003f3f7211 */ /* 0x000fc400000f0eff */
[CC--:B------:R-:W-:Y:S01]  /*0e10*/  LEA R64, P0, R65.reuse, R5.reuse, 0x1 ;  /* 0x0000000541407211 */ /* 0x0c0fe200078008ff */
[----:B------:R0:W2:Y:S03]  /*0e20*/  LDG.E.U16 R53, desc[UR4][R58.64] ;  /* 0x000000043a357981 */ /* 0x0000a6000c1e1500 */
[----:B------:R-:W-:Y:S01]  /*0e30*/  LEA.HI.X.SX32 R65, R65, R0, 0x1, P0 ;  /* 0x0000000041417211 */ /* 0x000fe200000f0eff */
[----:B------:R1:W2:Y:S01]  /*0e40*/  LDG.E.U16 R54, desc[UR4][R66.64] ;  /* 0x0000000442367981 */ /* 0x0002a2000c1e1500 */
[-C--:B------:R-:W-:Y:S02]  /*0e50*/  LEA R70, P0, R71, R5.reuse, 0x1 ;  /* 0x0000000547467211 */ /* 0x080fe400078008ff */
[----:B------:R-:W-:Y:S01]  /*0e60*/  LEA R68, P1, R69, R5, 0x1 ;  /* 0x0000000545447211 */ /* 0x000fe200078208ff */
[----:B------:R3:W2:Y:S01]  /*0e70*/  LDG.E.U16 R56, desc[UR4][R62.64] ;  /* 0x000000043e387981 */ /* 0x0006a2000c1e1500 */
[----:B0-----:R-:W-:-:S03]  /*0e80*/  IMAD R59, R18, 0x4, R71 ;  /* 0x00000004123b7824 */ /* 0x001fc600078e0247 */
[----:B------:R0:W2:Y:S01]  /*0e90*/  LDG.E.U16 R57, desc[UR4][R64.64] ;  /* 0x0000000440397981 */ /* 0x0000a2000c1e1500 */
[C---:B------:R-:W-:Y:S01]  /*0ea0*/  IMAD R61, R18.reuse, 0x4, R59 ;  /* 0x00000004123d7824 */ /* 0x040fe200078e023b */
[-C--:B------:R-:W-:Y:S02]  /*0eb0*/  LEA.HI.X.SX32 R71, R71, R0.reuse, 0x1, P0 ;  /* 0x0000000047477211 */ /* 0x080fe400000f0eff */
[C---:B-1----:R-:W-:Y:S02]  /*0ec0*/  LEA R66, P0, R59.reuse, R5, 0x1 ;  /* 0x000000053b427211 */ /* 0x042fe400078008ff */
[C---:B------:R-:W-:Y:S02]  /*0ed0*/  LEA R75, R18.reuse, R61, 0x2 ;  /* 0x0000003d124b7211 */ /* 0x040fe400078e10ff */
[-C--:B------:R-:W-:Y:S02]  /*0ee0*/  LEA.HI.X.SX32 R67, R59, R0.reuse, 0x1, P0 ;  /* 0x000000003b437211 */ /* 0x080fe400000f0eff */
[-C--:B------:R-:W-:Y:S01]  /*0ef0*/  LEA R72, P0, R61, R5.reuse, 0x1 ;  /* 0x000000053d487211 */ /* 0x080fe200078008ff */
[C---:B---3--:R-:W-:Y:S01]  /*0f00*/  IMAD R63, R18.reuse, 0x4, R75 ;  /* 0x00000004123f7824 */ /* 0x048fe200078e024b */
[-C--:B------:R-:W-:Y:S01]  /*0f10*/  LEA.HI.X.SX32 R69, R69, R0.reuse, 0x1, P1 ;  /* 0x0000000045457211 */ /* 0x080fe200008f0eff */
[----:B------:R1:W3:Y:S01]  /*0f20*/  LDG.E.U16 R59, desc[UR4][R70.64] ;  /* 0x00000004463b7981 */ /* 0x0002e2000c1e1500 */
[-C--:B------:R-:W-:Y:S01]  /*0f30*/  LEA.HI.X.SX32 R73, R61, R0.reuse, 0x1, P0 ;  /* 0x000000003d497211 */ /* 0x080fe200000f0eff */
[C---:B0-----:R-:W-:Y:S01]  /*0f40*/  IMAD R65, R18.reuse, 0x4, R63 ;  /* 0x0000000412417824 */ /* 0x041fe200078e023f */
[CC--:B------:R-:W-:Y:S01]  /*0f50*/  LEA R76, P0, R63.reuse, R5.reuse, 0x1 ;  /* 0x000000053f4c7211 */ /* 0x0c0fe200078008ff */
[----:B------:R0:W3:Y:S03]  /*0f60*/  LDG.E.U16 R58, desc[UR4][R68.64] ;  /* 0x00000004443a7981 */ /* 0x0000e6000c1e1500 */
[----:B------:R-:W-:Y:S01]  /*0f70*/  LEA.HI.X.SX32 R77, R63, R0, 0x1, P0 ;  /* 0x000000003f4d7211 */ /* 0x000fe200000f0eff */
[----:B------:R4:W3:Y:S01]  /*0f80*/  LDG.E.U16 R60, desc[UR4][R66.64] ;  /* 0x00000004423c7981 */ /* 0x0008e2000c1e1500 */
[----:B-1----:R-:W-:Y:S01]  /*0f90*/  IMAD R71, R18, 0x4, R65 ;  /* 0x0000000412477824 */ /* 0x002fe200078e0241 */
[----:B------:R-:W-:-:S02]  /*0fa0*/  LEA R74, P1, R75, R5, 0x1 ;  /* 0x000000054b4a7211 */ /* 0x000fc400078208ff */
[----:B------:R-:W3:Y:S01]  /*0fb0*/  LDG.E.U16 R63, desc[UR4][R76.64] ;  /* 0x000000044c3f7981 */ /* 0x000ee2000c1e1500 */
[----:B0-----:R-:W-:-:S03]  /*0fc0*/  LEA R68, P0, R65, R5, 0x1 ;  /* 0x0000000541447211 */ /* 0x001fc600078008ff */
[----:B------:R-:W3:Y:S01]  /*0fd0*/  LDG.E.U16 R61, desc[UR4][R72.64] ;  /* 0x00000004483d7981 */ /* 0x000ee2000c1e1500 */
[-C--:B------:R-:W-:Y:S02]  /*0fe0*/  LEA.HI.X.SX32 R69, R65, R0.reuse, 0x1, P0 ;  /* 0x0000000041457211 */ /* 0x080fe400000f0eff */
[C---:B------:R-:W-:Y:S02]  /*0ff0*/  LEA R65, R18.reuse, R71, 0x2 ;  /* 0x0000004712417211 */ /* 0x040fe400078e10ff */
[----:B------:R-:W-:Y:S01]  /*1000*/  LEA.HI.X.SX32 R75, R75, R0, 0x1, P1 ;  /* 0x000000004b4b7211 */ /* 0x000fe200008f0eff */
[----:B------:R-:W3:Y:S02]  /*1010*/  LDG.E.U16 R64, desc[UR4][R68.64] ;  /* 0x0000000444407981 */ /* 0x000ee4000c1e1500 */
[C---:B----4-:R-:W-:Y:S02]  /*1020*/  IMAD R67, R18.reuse, 0x4, R65 ;  /* 0x0000000412437824 */ /* 0x050fe400078e0241 */
[----:B------:R0:W4:Y:S01]  /*1030*/  LDG.E.U16 R62, desc[UR4][R74.64] ;  /* 0x000000044a3e7981 */ /* 0x000122000c1e1500 */
[----:B------:R-:W-:Y:S01]  /*1040*/  LEA R70, P0, R71, R5, 0x1 ;  /* 0x0000000547467211 */ /* 0x000fe200078008ff */
[----:B0-----:R-:W-:-:S04]  /*1050*/  IMAD R75, R18, 0x4, R67 ;  /* 0x00000004124b7824 */ /* 0x001fc800078e0243 */
[----:B------:R-:W-:Y:S01]  /*1060*/  IMAD R77, R18, 0x4, R75 ;  /* 0x00000004124d7824 */ /* 0x000fe200078e024b */
[----:B------:R-:W-:-:S04]  /*1070*/  LEA R78, P1, R65, R5, 0x1 ;  /* 0x00000005414e7211 */ /* 0x000fc800078208ff */
[----:B------:R-:W-:Y:S02]  /*1080*/  LEA R81, R18, R77, 0x2 ;  /* 0x0000004d12517211 */ /* 0x000fe400078e10ff */
[----:B------:R-:W-:-:S03]  /*1090*/  LEA.HI.X.SX32 R71, R71, R0, 0x1, P0 ;  /* 0x0000000047477211 */ /* 0x000fc600000f0eff */
[C---:B------:R-:W-:Y:S01]  /*10a0*/  IMAD R83, R18.reuse, 0x4, R81 ;  /* 0x0000000412537824 */ /* 0x040fe200078e0251 */
[-C--:B------:R-:W-:Y:S02]  /*10b0*/  LEA.HI.X.SX32 R79, R65, R0.reuse, 0x1, P1 ;  /* 0x00000000414f7211 */ /* 0x080fe400008f0eff */
[CC--:B------:R-:W-:Y:S01]  /*10c0*/  LEA R72, P0, R67.reuse, R5.reuse, 0x1 ;  /* 0x0000000543487211 */ /* 0x0c0fe200078008ff */
[----:B------:R0:W4:Y:S03]  /*10d0*/  LDG.E.U16 R65, desc[UR4][R70.64] ;  /* 0x0000000446417981 */ /* 0x000126000c1e1500 */
[----:B------:R-:W-:Y:S01]  /*10e0*/  LEA.HI.X.SX32 R73, R67, R0, 0x1, P0 ;  /* 0x0000000043497211 */ /* 0x000fe200000f0eff */
[----:B------:R-:W4:Y:S01]  /*10f0*/  LDG.E.U16 R66, desc[UR4][R78.64] ;  /* 0x000000044e427981 */ /* 0x000f22000c1e1500 */
[----:B0-----:R-:W-:Y:S01]  /*1100*/  IMAD R71, R18, 0x4, R83 ;  /* 0x0000000412477824 */ /* 0x001fe200078e0253 */
[----:B------:R-:W-:-:S02]  /*1110*/  LEA R74, P0, R75, R5, 0x1 ;  /* 0x000000054b4a7211 */ /* 0x000fc400078008ff */
[----:B------:R0:W4:Y:S01]  /*1120*/  LDG.E.U16 R67, desc[UR4][R72.64] ;  /* 0x0000000448437981 */ /* 0x000122000c1e1500 */
[----:B------:R-:W-:Y:S01]  /*1130*/  IMAD R85, R18, 0x4, R71 ;  /* 0x0000000412557824 */ /* 0x000fe200078e0247 */
[----:B------:R-:W-:Y:S02]  /*1140*/  LEA.HI.X.SX32 R75, R75, R0, 0x1, P0 ;  /* 0x000000004b4b7211 */ /* 0x000fe400000f0eff */
[----:B------:R-:W-:-:S03]  /*1150*/  LEA R76, P0, R77, R5, 0x1 ;  /* 0x000000054d4c7211 */ /* 0x000fc600078008ff */
[----:B------:R1:W4:Y:S01]  /*1160*/  LDG.E.U16 R68, desc[UR4][R74.64] ;  /* 0x000000044a447981 */ /* 0x000322000c1e1500 */
[----:B0-----:R-:W-:Y:S02]  /*1170*/  LEA R73, R18, R85, 0x2 ;  /* 0x0000005512497211 */ /* 0x001fe400078e10ff */
[----:B------:R-:W-:-:S03]  /*1180*/  LEA.HI.X.SX32 R77, R77, R0, 0x1, P0 ;  /* 0x000000004d4d7211 */ /* 0x000fc600000f0eff */
[C---:B------:R-:W-:Y:S01]  /*1190*/  IMAD R89, R18.reuse, 0x4, R73 ;  /* 0x0000000412597824 */ /* 0x040fe200078e0249 */
[CC--:B------:R-:W-:Y:S01]  /*11a0*/  LEA R78, P0, R83.reuse, R5.reuse, 0x1 ;  /* 0x00000005534e7211 */ /* 0x0c0fe200078008ff */
[----:B------:R0:W4:Y:S02]  /*11b0*/  LDG.E.U16 R69, desc[UR4][R76.64] ;  /* 0x000000044c457981 */ /* 0x000124000c1e1500 */
[C---:B-1----:R-:W-:Y:S01]  /*11c0*/  IMAD R75, R18.reuse, 0x4, R89 ;  /* 0x00000004124b7824 */ /* 0x042fe200078e0259 */
[----:B------:R-:W-:Y:S02]  /*11d0*/  LEA.HI.X.SX32 R79, R83, R0, 0x1, P0 ;  /* 0x00000000534f7211 */ /* 0x000fe400000f0eff */
[----:B------:R-:W-:Y:S01]  /*11e0*/  LEA R82, P0, R71, R5, 0x1 ;  /* 0x0000000547527211 */ /* 0x000fe200078008ff */
[----:B0-----:R-:W-:-:S03]  /*11f0*/  IMAD R77, R18, 0x4, R75 ;  /* 0x00000004124d7824 */ /* 0x001fc600078e024b */
[----:B------:R-:W-:Y:S02]  /*1200*/  LEA.HI.X.SX32 R83, R71, R0, 0x1, P0 ;  /* 0x0000000047537211 */ /* 0x000fe400000f0eff */
[----:B------:R0:W4:Y:S01]  /*1210*/  LDG.E.U16 R71, desc[UR4][R78.64] ;  /* 0x000000044e477981 */ /* 0x000122000c1e1500 */
[C---:B------:R-:W-:Y:S02]  /*1220*/  LEA R91, R18.reuse, R77, 0x2 ;  /* 0x0000004d125b7211 */ /* 0x040fe400078e10ff */
[----:B------:R-:W-:Y:S01]  /*1230*/  LEA R80, P1, R81, R5, 0x1 ;  /* 0x0000000551507211 */ /* 0x000fe200078208ff */
[----:B------:R-:W4:Y:S02]  /*1240*/  LDG.E.U16 R72, desc[UR4][R82.64] ;  /* 0x0000000452487981 */ /* 0x000f24000c1e1500 */
[----:B0-----:R-:W-:-:S04]  /*1250*/  IMAD R79, R18, 0x4, R91 ;  /* 0x00000004124f7824 */ /* 0x001fc800078e025b */
[C---:B------:R-:W-:Y:S01]  /*1260*/  IMAD R93, R18.reuse, 0x4, R79 ;  /* 0x00000004125d7824 */ /* 0x040fe200078e024f */
[-C--:B------:R-:W-:Y:S02]  /*1270*/  LEA.HI.X.SX32 R81, R81, R0.reuse, 0x1, P1 ;  /* 0x0000000051517211 */ /* 0x080fe400008f0eff */
[C---:B------:R-:W-:Y:S01]  /*1280*/  LEA R84, P0, R85.reuse, R5, 0x1 ;  /* 0x0000000555547211 */ /* 0x040fe200078008ff */
[C---:B------:R-:W-:Y:S02]  /*1290*/  IMAD R95, R18.reuse, 0x4, R93 ;  /* 0x00000004125f7824 */ /* 0x040fe400078e025d */
[----:B------:R0:W4:Y:S01]  /*12a0*/  LDG.E.U16 R70, desc[UR4][R80.64] ;  /* 0x0000000450467981 */ /* 0x000122000c1e1500 */
[----:B------:R-:W-:Y:S02]  /*12b0*/  LEA.HI.X.SX32 R85, R85, R0, 0x1, P0 ;  /* 0x0000000055557211 */ /* 0x000fe400000f0eff */
[----:B------:R-:W-:Y:S02]  /*12c0*/  LEA R97, R18, R95, 0x2 ;  /* 0x0000005f12617211 */ /* 0x000fe400078e10ff */
[----:B------:R-:W-:-:S02]  /*12d0*/  LEA R86, P1, R73, R5, 0x1 ;  /* 0x0000000549567211 */ /* 0x000fc400078208ff */
[----:B0-----:R-:W-:Y:S01]  /*12e0*/  LEA R80, P0, R89, R5, 0x1 ;  /* 0x0000000559507211 */ /* 0x001fe200078008ff */
[----:B------:R-:W-:-:S03]  /*12f0*/  IMAD R99, R18, 0x4, R97 ;  /* 0x0000000412637824 */ /* 0x000fc600078e0261 */
[-C--:B------:R-:W-:Y:S02]  /*1300*/  LEA.HI.X.SX32 R81, R89, R0.reuse, 0x1, P0 ;  /* 0x0000000059517211 */ /* 0x080fe400000f0eff */
[-C--:B------:R-:W-:Y:S01]  /*1310*/  LEA R88, P0, R75, R5.reuse, 0x1 ;  /* 0x000000054b587211 */ /* 0x080fe200078008ff */
[C---:B------:R-:W-:Y:S01]  /*1320*/  IMAD R101, R18.reuse, 0x4, R99 ;  /* 0x0000000412657824 */ /* 0x040fe200078e0263 */
[-C--:B------:R-:W-:Y:S02]  /*1330*/  LEA.HI.X.SX32 R87, R73, R0.reuse, 0x1, P1 ;  /* 0x0000000049577211 */ /* 0x080fe400008f0eff */
[-C--:B------:R-:W-:Y:S01]  /*1340*/  LEA.HI.X.SX32 R89, R75, R0.reuse, 0x1, P0 ;  /* 0x000000004b597211 */ /* 0x080fe200000f0eff */
[C---:B------:R-:W-:Y:S01]  /*1350*/  IMAD R103, R18.reuse, 0x4, R101 ;  /* 0x0000000412677824 */ /* 0x040fe200078e0265 */
[C---:B------:R-:W-:Y:S01]  /*1360*/  LEA R82, P0, R77.reuse, R5, 0x1 ;  /* 0x000000054d527211 */ /* 0x040fe200078008ff */
[----:B------:R0:W4:Y:S03]  /*1370*/  LDG.E.U16 R74, desc[UR4][R86.64] ;  /* 0x00000004564a7981 */ /* 0x000126000c1e1500 */
[----:B------:R-:W-:Y:S01]  /*1380*/  LEA.HI.X.SX32 R83, R77, R0, 0x1, P0 ;  /* 0x000000004d537211 */ /* 0x000fe200000f0eff */
[----:B------:R1:W4:Y:S01]  /*1390*/  LDG.E.U16 R73, desc[UR4][R84.64] ;  /* 0x0000000454497981 */ /* 0x000322000c1e1500 */
[----:B------:R-:W-:-:S03]  /*13a0*/  LEA R105, R18, R103, 0x2 ;  /* 0x0000006712697211 */ /* 0x000fc600078e10ff */
[----:B------:R1:W4:Y:S01]  /*13b0*/  LDG.E.U16 R76, desc[UR4][R88.64] ;  /* 0x00000004584c7981 */ /* 0x000322000c1e1500 */
[-C--:B0-----:R-:W-:Y:S01]  /*13c0*/  LEA R86, P0, R79, R5.reuse, 0x1 ;  /* 0x000000054f567211 */ /* 0x081fe200078008ff */
[C---:B------:R-:W-:Y:S02]  /*13d0*/  IMAD R107, R18.reuse, 0x4, R105 ;  /* 0x00000004126b7824 */ /* 0x040fe400078e0269 */
[----:B------:R-:W4:Y:S01]  /*13e0*/  LDG.E.U16 R75, desc[UR4][R80.64] ;  /* 0x00000004504b7981 */ /* 0x000f22000c1e1500 */
[-C--:B-1----:R-:W-:Y:S02]  /*13f0*/  LEA R84, P1, R91, R5.reuse, 0x1 ;  /* 0x000000055b547211 */ /* 0x082fe400078208ff */
[-C--:B------:R-:W-:Y:S01]  /*1400*/  LEA.HI.X.SX32 R87, R79, R0.reuse, 0x1, P0 ;  /* 0x000000004f577211 */ /* 0x080fe200000f0eff */
[----:B------:R-:W4:Y:S01]  /*1410*/  LDG.E.U16 R77, desc[UR4][R82.64] ;  /* 0x00000004524d7981 */ /* 0x000f22000c1e1500 */
[-C--:B------:R-:W-:Y:S02]  /*1420*/  LEA R90, P0, R93, R5.reuse, 0x1 ;  /* 0x000000055d5a7211 */ /* 0x080fe400078008ff */
[-C--:B------:R-:W-:Y:S01]  /*1430*/  LEA.HI.X.SX32 R85, R91, R0.reuse, 0x1, P1 ;  /* 0x000000005b557211 */ /* 0x080fe200008f0eff */
[C---:B------:R-:W-:Y:S01]  /*1440*/  IMAD R109, R18.reuse, 0x4, R107 ;  /* 0x00000004126d7824 */ /* 0x040fe200078e026b */
[----:B------:R-:W-:Y:S01]  /*1450*/  LEA.HI.X.SX32 R91, R93, R0, 0x1, P0 ;  /* 0x000000005d5b7211 */ /* 0x000fe200000f0eff */
[----:B------:R-:W4:Y:S01]  /*1460*/  LDG.E.U16 R79, desc[UR4][R86.64] ;  /* 0x00000004564f7981 */ /* 0x000f22000c1e1500 */
[----:B------:R-:W-:Y:S01]  /*1470*/  LEA R88, P0, R95, R5, 0x1 ;  /* 0x000000055f587211 */ /* 0x000fe200078008ff */
[----:B------:R-:W-:-:S02]  /*1480*/  IMAD R111, R18, 0x4, R109 ;  /* 0x00000004126f7824 */ /* 0x000fc400078e026d */
[----:B------:R0:W4:Y:S01]  /*1490*/  LDG.E.U16 R78, desc[UR4][R84.64] ;  /* 0x00000004544e7981 */ /* 0x000122000c1e1500 */
[----:B------:R-:W-:-:S03]  /*14a0*/  LEA.HI.X.SX32 R89, R95, R0, 0x1, P0 ;  /* 0x000000005f597211 */ /* 0x000fc600000f0eff */
[----:B------:R1:W4:Y:S04]  /*14b0*/  LDG.E.U16 R80, desc[UR4][R90.64] ;  /* 0x000000045a507981 */ /* 0x000328000c1e1500 */
[----:B------:R1:W4:Y:S01]  /*14c0*/  LDG.E.U16 R81, desc[UR4][R88.64] ;  /* 0x0000000458517981 */ /* 0x000322000c1e1500 */
[----:B0-----:R-:W-:-:S04]  /*14d0*/  LEA R84, P0, R99, R5, 0x1 ;  /* 0x0000000563547211 */ /* 0x001fc800078008ff */
[----:B------:R-:W-:Y:S02]  /*14e0*/  LEA.HI.X.SX32 R85, R99, R0, 0x1, P0 ;  /* 0x0000000063557211 */ /* 0x000fe400000f0eff */
[C---:B------:R-:W-:Y:S02]  /*14f0*/  LEA R99, R18.reuse, R111, 0x2 ;  /* 0x0000006f12637211 */ /* 0x040fe400078e10ff */
[----:B------:R-:W-:Y:S01]  /*1500*/  LEA R86, P0, R101, R5, 0x1 ;  /* 0x0000000565567211 */ /* 0x000fe200078008ff */
[----:B------:R0:W4:Y:S02]  /*1510*/  LDG.E.U16 R83, desc[UR4][R84.64] ;  /* 0x0000000454537981 */ /* 0x000124000c1e1500 */
[----:B------:R-:W-:-:S04]  /*1520*/  IMAD R113, R18, 0x4, R99 ;  /* 0x0000000412717824 */ /* 0x000fc800078e0263 */
[----:B------:R-:W-:Y:S01]  /*1530*/  IMAD R115, R18, 0x4, R113 ;  /* 0x0000000412737824 */ /* 0x000fe200078e0271 */
[----:B------:R-:W-:-:S03]  /*1540*/  LEA.HI.X.SX32 R87, R101, R0, 0x1, P0 ;  /* 0x0000000065577211 */ /* 0x000fc600000f0eff */
[C---:B------:R-:W-:Y:S01]  /*1550*/  IMAD R117, R18.reuse, 0x4, R115 ;  /* 0x0000000412757824 */ /* 0x040fe200078e0273 */
[C---:B-1----:R-:W-:Y:S01]  /*1560*/  LEA R90, P0, R103.reuse, R5, 0x1 ;  /* 0x00000005675a7211 */ /* 0x042fe200078008ff */
[----:B------:R1:W4:Y:S03]  /*1570*/  LDG.E.U16 R96, desc[UR4][R86.64] ;  /* 0x0000000456607981 */ /* 0x000326000c1e1500 */
[C---:B------:R-:W-:Y:S02]  /*1580*/  LEA R119, R18.reuse, R117, 0x2 ;  /* 0x0000007512777211 */ /* 0x040fe400078e10ff */
[----:B------:R-:W-:Y:S02]  /*1590*/  LEA.HI.X.SX32 R91, R103, R0, 0x1, P0 ;  /* 0x00000000675b7211 */ /* 0x000fe400000f0eff */
[----:B------:R-:W-:Y:S01]  /*15a0*/  LEA R88, P0, R107, R5, 0x1 ;  /* 0x000000056b587211 */ /* 0x000fe200078008ff */
[----:B------:R-:W-:-:S03]  /*15b0*/  IMAD R121, R18, 0x4, R119 ;  /* 0x0000000412797824 */ /* 0x000fc600078e0277 */
[----:B------:R-:W-:Y:S01]  /*15c0*/  LEA.HI.X.SX32 R89, R107, R0, 0x1, P0 ;  /* 0x000000006b597211 */ /* 0x000fe200000f0eff */
[----:B------:R-:W-:Y:S01]  /*15d0*/  IMAD R107, R18, 0x4, R121 ;  /* 0x00000004126b7824 */ /* 0x000fe200078e0279 */
[----:B------:R-:W-:-:S03]  /*15e0*/  LEA R92, P1, R97, R5, 0x1 ;  /* 0x00000005615c7211 */ /* 0x000fc600078208ff */
[C---:B------:R-:W-:Y:S01]  /*15f0*/  IMAD R123, R18.reuse, 0x4, R107 ;  /* 0x00000004127b7824 */ /* 0x040fe200078e026b */
[-C--:B------:R-:W-:Y:S01]  /*1600*/  LEA.HI.X.SX32 R93, R97, R0.reuse, 0x1, P1 ;  /* 0x00000000615d7211 */ /* 0x080fe200008f0eff */
[----:B------:R-:W4:Y:S01]  /*1610*/  LDG.E.U16 R101, desc[UR4][R88.64] ;  /* 0x0000000458657981 */ /* 0x000f22000c1e1500 */
[-C--:B0-----:R-:W-:Y:S02]  /*1620*/  LEA R84, P0, R109, R5.reuse, 0x1 ;  /* 0x000000056d547211 */ /* 0x081fe400078008ff */
[----:B------:R-:W-:Y:S01]  /*1630*/  LEA R94, P1, R105, R5, 0x1 ;  /* 0x00000005695e7211 */ /* 0x000fe200078208ff */
[----:B------:R0:W4:Y:S01]  /*1640*/  LDG.E.U16 R97, desc[UR4][R90.64] ;  /* 0x000000045a617981 */ /* 0x000122000c1e1500 */
[----:B------:R-:W-:Y:S02]  /*1650*/  LEA R125, R18, R123, 0x2 ;  /* 0x0000007b127d7211 */ /* 0x000fe400078e10ff */
[-C--:B------:R-:W-:Y:S01]  /*1660*/  LEA.HI.X.SX32 R85, R109, R0.reuse, 0x1, P0 ;  /* 0x000000006d557211 */ /* 0x080fe200000f0eff */
[----:B------:R5:W4:Y:S01]  /*1670*/  LDG.E.U16 R82, desc[UR4][R92.64] ;  /* 0x000000045c527981 */ /* 0x000b22000c1e1500 */
[----:B------:R-:W-:-:S02]  /*1680*/  LEA.HI.X.SX32 R95, R105, R0, 0x1, P1 ;  /* 0x00000000695f7211 */ /* 0x000fc400008f0eff */
[-C--:B-1----:R-:W-:Y:S01]  /*1690*/  LEA R86, P0, R111, R5.reuse, 0x1 ;  /* 0x000000056f567211 */ /* 0x082fe200078008ff */
[C---:B------:R-:W-:Y:S01]  /*16a0*/  IMAD R127, R18.reuse, 0x4, R125 ;  /* 0x00000004127f7824 */ /* 0x040fe200078e027d */
[----:B------:R-:W4:Y:S01]  /*16b0*/  LDG.E.U16 R102, desc[UR4][R84.64] ;  /* 0x0000000454667981 */ /* 0x000f22000c1e1500 */
[-C--:B0-----:R-:W-:Y:S02]  /*16c0*/  LEA R90, P1, R99, R5.reuse, 0x1 ;  /* 0x00000005635a7211 */ /* 0x081fe400078208ff */
[-C--:B------:R-:W-:Y:S01]  /*16d0*/  LEA.HI.X.SX32 R87, R111, R0.reuse, 0x1, P0 ;  /* 0x000000006f577211 */ /* 0x080fe200000f0eff */
[----:B------:R0:W4:Y:S01]  /*16e0*/  LDG.E.U16 R100, desc[UR4][R94.64] ;  /* 0x000000045e647981 */ /* 0x000122000c1e1500 */
[-C--:B------:R-:W-:Y:S01]  /*16f0*/  LEA.HI.X.SX32 R91, R99, R0.reuse, 0x1, P1 ;  /* 0x00000000635b7211 */ /* 0x080fe200008f0eff */
[C---:B------:R-:W-:Y:S01]  /*1700*/  IMAD R99, R18.reuse, 0x4, R127 ;  /* 0x0000000412637824 */ /* 0x040fe200078e027f */
[CC--:B-----5:R-:W-:Y:S01]  /*1710*/  LEA R92, P0, R113.reuse, R5.reuse, 0x1 ;  /* 0x00000005715c7211 */ /* 0x0e0fe200078008ff */
[----:B------:R1:W5:Y:S02]  /*1720*/  LDG.E.U16 R103, desc[UR4][R86.64] ;  /* 0x0000000456677981 */ /* 0x000364000c1e1500 */
[----:B------:R-:W-:Y:S01]  /*1730*/  IMAD R129, R18, 0x4, R99 ;  /* 0x0000000412817824 */ /* 0x000fe200078e0263 */
[----:B------:R-:W-:Y:S01]  /*1740*/  LEA.HI.X.SX32 R93, R113, R0, 0x1, P0 ;  /* 0x00000000715d7211 */ /* 0x000fe200000f0eff */
[----:B------:R-:W5:Y:S01]  /*1750*/  LDG.E.U16 R104, desc[UR4][R90.64] ;  /* 0x000000045a687981 */ /* 0x000f62000c1e1500 */
[----:B------:R-:W-:-:S02]  /*1760*/  LEA R88, P0, R115, R5, 0x1 ;  /* 0x0000000573587211 */ /* 0x000fc400078008ff */
[----:B0-----:R-:W-:Y:S01]  /*1770*/  LEA R94, P1, R119, R5, 0x1 ;  /* 0x00000005775e7211 */ /* 0x001fe200078208ff */
[----:B------:R0:W5:Y:S01]  /*1780*/  LDG.E.U16 R105, desc[UR4][R92.64] ;  /* 0x000000045c697981 */ /* 0x000162000c1e1500 */
[-C--:B------:R-:W-:Y:S02]  /*1790*/  LEA.HI.X.SX32 R89, R115, R0.reuse, 0x1, P0 ;  /* 0x0000000073597211 */ /* 0x080fe400000f0eff */
[C---:B------:R-:W-:Y:S02]  /*17a0*/  LEA R115, R18.reuse, R129, 0x2 ;  /* 0x0000008112737211 */ /* 0x040fe400078e10ff */
[C---:B------:R-:W-:Y:S01]  /*17b0*/  LEA R84, P0, R117.reuse, R5, 0x1 ;  /* 0x0000000575547211 */ /* 0x040fe200078008ff */
[----:B------:R0:W5:Y:S02]  /*17c0*/  LDG.E.U16 R108, desc[UR4][R88.64] ;  /* 0x00000004586c7981 */ /* 0x000164000c1e1500 */
[----:B------:R-:W-:Y:S01]  /*17d0*/  IMAD R131, R18, 0x4, R115 ;  /* 0x0000000412837824 */ /* 0x000fe200078e0273 */
[----:B------:R-:W-:-:S03]  /*17e0*/  LEA.HI.X.SX32 R85, R117, R0, 0x1, P0 ;  /* 0x0000000075557211 */ /* 0x000fc600000f0eff */
[C---:B------:R-:W-:Y:S01]  /*17f0*/  IMAD R117, R18.reuse, 0x4, R131 ;  /* 0x0000000412757824 */ /* 0x040fe200078e0283 */
[-C--:B------:R-:W-:Y:S01]  /*1800*/  LEA.HI.X.SX32 R95, R119, R0.reuse, 0x1, P1 ;  /* 0x00000000775f7211 */ /* 0x080fe200008f0eff */
[----:B------:R-:W5:Y:S01]  /*1810*/  LDG.E.U16 R109, desc[UR4][R84.64] ;  /* 0x00000004546d7981 */ /* 0x000f62000c1e1500 */
[-C--:B-1----:R-:W-:Y:S01]  /*1820*/  LEA R86, P0, R121, R5.reuse, 0x1 ;  /* 0x0000000579567211 */ /* 0x082fe200078008ff */
[C---:B------:R-:W-:Y:S01]  /*1830*/  IMAD R119, R18.reuse, 0x4, R117 ;  /* 0x0000000412777824 */ /* 0x040fe200078e0275 */
        /* <DEDUP_REMOVED lines=9> */
[C---:B------:R-:W-:Y:S01]  /*18d0*/  LEA R88, P0, R123.reuse, R5, 0x1 ;  /* 0x000000057b587211 */ /* 0x040fe200078008ff */
[----:B------:R2:W5:Y:S02]  /*18e0*/  LDG.E.U16 R112, desc[UR4][R90.64] ;  /* 0x000000045a707981 */ /* 0x000564000c1e1500 */
[----:B------:R-:W-:Y:S01]  /*18f0*/  IMAD R135, R18, 0x4, R107 ;  /* 0x0000000412877824 */ /* 0x000fe200078e026b */
[----:B------:R-:W-:-:S04]  /*1900*/  LEA.HI.X.SX32 R89, R123, R0, 0x1, P0 ;  /* 0x000000007b597211 */ /* 0x000fc800000f0eff */
[C---:B------:R-:W-:Y:S01]  /*1910*/  LEA R123, R18.reuse, R135, 0x2 ;  /* 0x00000087127b7211 */ /* 0x040fe200078e10ff */
[----:B------:R-:W5:Y:S01]  /*1920*/  LDG.E.U16 R113, desc[UR4][R88.64] ;  /* 0x0000000458717981 */ /* 0x000f62000c1e1500 */
[-C--:B------:R-:W-:Y:S02]  /*1930*/  LEA.HI.X.SX32 R93, R125, R0.reuse, 0x1, P1 ;  /* 0x000000007d5d7211 */ /* 0x080fe400008f0eff */
[-C--:B0-----:R-:W-:Y:S01]  /*1940*/  LEA R94, P0, R127, R5.reuse, 0x1 ;  /* 0x000000057f5e7211 */ /* 0x081fe200078008ff */
[C---:B------:R-:W-:Y:S01]  /*1950*/  IMAD R125, R18.reuse, 0x4, R123 ;  /* 0x00000004127d7824 */ /* 0x040fe200078e027b */
[-C--:B------:R-:W-:Y:S01]  /*1960*/  LEA R98, P1, R117, R5.reuse, 0x1 ;  /* 0x0000000575627211 */ /* 0x080fe200078208ff */
[----:B------:R-:W5:Y:S01]  /*1970*/  LDG.E.U16 R114, desc[UR4][R92.64] ;  /* 0x000000045c727981 */ /* 0x000f62000c1e1500 */
[----:B------:R-:W-:Y:S01]  /*1980*/  LEA.HI.X.SX32 R95, R127, R0, 0x1, P0 ;  /* 0x000000007f5f7211 */ /* 0x000fe200000f0eff */
[----:B------:R-:W-:Y:S01]  /*1990*/  IMAD R127, R18, 0x4, R125 ;  /* 0x00000004127f7824 */ /* 0x000fe200078e027d */
[----:B-1----:R-:W-:-:S03]  /*19a0*/  LEA R86, P0, R99, R5, 0x1 ;  /* 0x0000000563567211 */ /* 0x002fc600078008ff */
[C---:B------:R-:W-:Y:S01]  /*19b0*/  IMAD R137, R18.reuse, 0x4, R127 ;  /* 0x0000000412897824 */ /* 0x040fe200078e027f */
[-C--:B------:R-:W-:Y:S01]  /*19c0*/  LEA.HI.X.SX32 R87, R99, R0.reuse, 0x1, P0 ;  /* 0x0000000063577211 */ /* 0x080fe200000f0eff */
[----:B------:R-:W5:Y:S01]  /*19d0*/  LDG.E.U16 R116, desc[UR4][R94.64] ;  /* 0x000000045e747981 */ /* 0x000f62000c1e1500 */
[C---:B--2---:R-:W-:Y:S02]  /*19e0*/  LEA R90, P0, R115.reuse, R5, 0x1 ;  /* 0x00000005735a7211 */ /* 0x044fe400078008ff */
[----:B------:R-:W-:Y:S01]  /*19f0*/  LEA R139, R18, R137, 0x2 ;  /* 0x00000089128b7211 */ /* 0x000fe200078e10ff */
[----:B------:R0:W2:Y:S01]  /*1a00*/  LDG.E.U16 R118, desc[UR4][R86.64] ;  /* 0x0000000456767981 */ /* 0x0000a2000c1e1500 */
[----:B------:R-:W-:-:S03]  /*1a10*/  LEA.HI.X.SX32 R91, R115, R0, 0x1, P0 ;  /* 0x00000000735b7211 */ /* 0x000fc600000f0eff */
[C---:B------:R-:W-:Y:S01]  /*1a20*/  IMAD R115, R18.reuse, 0x4, R139 ;  /* 0x0000000412737824 */ /* 0x040fe200078e028b */
[-C--:B------:R-:W-:Y:S01]  /*1a30*/  LEA.HI.X.SX32 R99, R117, R0.reuse, 0x1, P1 ;  /* 0x0000000075637211 */ /* 0x080fe200008f0eff */
[----:B------:R1:W2:Y:S01]  /*1a40*/  LDG.E.U16 R120, desc[UR4][R90.64] ;  /* 0x000000045a787981 */ /* 0x0002a2000c1e1500 */
[-C--:B------:R-:W-:Y:S01]  /*1a50*/  LEA R84, P0, R121, R5.reuse, 0x1 ;  /* 0x0000000579547211 */ /* 0x080fe200078008ff */
[C---:B------:R-:W-:Y:S01]  /*1a60*/  IMAD R117, R18.reuse, 0x4, R115 ;  /* 0x0000000412757824 */ /* 0x040fe200078e0273 */
[-C--:B0-----:R-:W-:Y:S01]  /*1a70*/  LEA R86, P1, R123, R5.reuse, 0x1 ;  /* 0x000000057b567211 */ /* 0x081fe200078208ff */
[----:B------:R0:W2:Y:S01]  /*1a80*/  LDG.E.U16 R124, desc[UR4][R98.64] ;  /* 0x00000004627c7981 */ /* 0x0000a2000c1e1500 */
[-C--:B------:R-:W-:Y:S01]  /*1a90*/  LEA.HI.X.SX32 R85, R121, R0.reuse, 0x1, P0 ;  /* 0x0000000079557211 */ /* 0x080fe200000f0eff */
[C---:B------:R-:W-:Y:S01]  /*1aa0*/  IMAD R121, R18.reuse, 0x4, R117 ;  /* 0x0000000412797824 */ /* 0x040fe200078e0275 */
[----:B------:R-:W-:Y:S02]  /*1ab0*/  LEA R92, P0, R107, R5, 0x1 ;  /* 0x000000056b5c7211 */ /* 0x000fe400078008ff */
[----:B------:R-:W-:Y:S01]  /*1ac0*/  LEA.HI.X.SX32 R87, R123, R0, 0x1, P1 ;  /* 0x000000007b577211 */ /* 0x000fe200008f0eff */
[----:B------:R3:W2:Y:S01]  /*1ad0*/  LDG.E.U16 R128, desc[UR4][R84.64] ;  /* 0x0000000454807981 */ /* 0x0006a2000c1e1500 */
[----:B------:R-:W-:-:S02]  /*1ae0*/  LEA R95, R18, R121, 0x2 ;  /* 0x00000079125f7211 */ /* 0x000fc400078e10ff */
[-C--:B------:R-:W-:Y:S01]  /*1af0*/  LEA.HI.X.SX32 R93, R107, R0.reuse, 0x1, P0 ;  /* 0x000000006b5d7211 */ /* 0x080fe200000f0eff */
[----:B------:R-:W2:Y:S02]  /*1b00*/  LDG.E.U16 R132, desc[UR4][R86.64] ;  /* 0x0000000456847981 */ /* 0x000ea4000c1e1500 */
[C---:B------:R-:W-:Y:S01]  /*1b10*/  IMAD R107, R18.reuse, 0x4, R95 ;  /* 0x00000004126b7824 */ /* 0x040fe200078e025f */
[C---:B------:R-:W-:Y:S01]  /*1b20*/  LEA R88, P0, R127.reuse, R5, 0x1 ;  /* 0x000000057f587211 */ /* 0x040fe200078008ff */
[----:B------:R3:W2:Y:S02]  /*1b30*/  LDG.E.U16 R130, desc[UR4][R92.64] ;  /* 0x000000045c827981 */ /* 0x0006a4000c1e1500 */
[----:B------:R-:W-:Y:S01]  /*1b40*/  IMAD R123, R18, 0x4, R107 ;  /* 0x00000004127b7824 */ /* 0x000fe200078e026b */
[----:B------:R-:W-:-:S03]  /*1b50*/  LEA.HI.X.SX32 R89, R127, R0, 0x1, P0 ;  /* 0x000000007f597211 */ /* 0x000fc600000f0eff */
[C---:B------:R-:W-:Y:S01]  /*1b60*/  IMAD R127, R18.reuse, 0x4, R123 ;  /* 0x00000004127f7824 */ /* 0x040fe200078e027b */
[----:B-1----:R-:W-:Y:S01]  /*1b70*/  LEA R90, P0, R139, R5, 0x1 ;  /* 0x000000058b5a7211 */ /* 0x002fe200078008ff */
[----:B------:R1:W2:Y:S03]  /*1b80*/  LDG.E.U16 R134, desc[UR4][R88.64] ;  /* 0x0000000458867981 */ /* 0x0002a6000c1e1500 */
[C---:B0-----:R-:W-:Y:S02]  /*1b90*/  LEA R99, R18.reuse, R127, 0x2 ;  /* 0x0000007f12637211 */ /* 0x041fe400078e10ff */
[----:B---3--:R-:W-:Y:S02]  /*1ba0*/  LEA R84, P1, R117, R5, 0x1 ;  /* 0x0000000575547211 */ /* 0x008fe400078208ff */
[-C--:B------:R-:W-:Y:S01]  /*1bb0*/  LEA.HI.X.SX32 R91, R139, R0.reuse, 0x1, P0 ;  /* 0x000000008b5b7211 */ /* 0x080fe200000f0eff */
[----:B------:R-:W-:Y:S01]  /*1bc0*/  IMAD R139, R18, 0x4, R99 ;  /* 0x00000004128b7824 */ /* 0x000fe200078e0263 */
[----:B------:R-:W-:-:S03]  /*1bd0*/  LEA.HI.X.SX32 R85, R117, R0, 0x1, P1 ;  /* 0x0000000075557211 */ /* 0x000fc600008f0eff */
[C---:B------:R-:W-:Y:S01]  /*1be0*/  IMAD R117, R18.reuse, 0x4, R139 ;  /* 0x0000000412757824 */ /* 0x040fe200078e028b */
[CC--:B------:R-:W-:Y:S01]  /*1bf0*/  LEA R92, P0, R95.reuse, R5.reuse, 0x1 ;  /* 0x000000055f5c7211 */ /* 0x0c0fe200078008ff */
[----:B------:R0:W3:Y:S02]  /*1c00*/  LDG.E.U16 R136, desc[UR4][R90.64] ;  /* 0x000000045a887981 */ /* 0x0000e4000c1e1500 */
[C---:B------:R-:W-:Y:S01]  /*1c10*/  IMAD R141, R18.reuse, 0x4, R117 ;  /* 0x00000004128d7824 */ /* 0x040fe200078e0275 */
[----:B------:R-:W-:Y:S01]  /*1c20*/  LEA.HI.X.SX32 R93, R95, R0, 0x1, P0 ;  /* 0x000000005f5d7211 */ /* 0x000fe200000f0eff */
[----:B------:R-:W3:Y:S01]  /*1c30*/  LDG.E.U16 R138, desc[UR4][R84.64] ;  /* 0x00000004548a7981 */ /* 0x000ee2000c1e1500 */
[----:B------:R-:W-:Y:S02]  /*1c40*/  LEA R94, P0, R123, R5, 0x1 ;  /* 0x000000057b5e7211 */ /* 0x000fe400078008ff */
[----:B------:R-:W-:Y:S01]  /*1c50*/  LEA R143, R18, R141, 0x2 ;  /* 0x0000008d128f7211 */ /* 0x000fe200078e10ff */
[----:B------:R0:W3:Y:S01]  /*1c60*/  LDG.E.U16 R140, desc[UR4][R92.64] ;  /* 0x000000045c8c7981 */ /* 0x0000e2000c1e1500 */
[----:B------:R-:W-:-:S02]  /*1c70*/  LEA R86, P1, R99, R5, 0x1 ;  /* 0x0000000563567211 */ /* 0x000fc400078208ff */
[-C--:B------:R-:W-:Y:S01]  /*1c80*/  LEA.HI.X.SX32 R95, R123, R0.reuse, 0x1, P0 ;  /* 0x000000007b5f7211 */ /* 0x080fe200000f0eff */
[C---:B------:R-:W-:Y:S01]  /*1c90*/  IMAD R123, R18.reuse, 0x4, R143 ;  /* 0x00000004127b7824 */ /* 0x040fe200078e028f */
[-C--:B------:R-:W-:Y:S02]  /*1ca0*/  LEA.HI.X.SX32 R87, R99, R0.reuse, 0x1, P1 ;  /* 0x0000000063577211 */ /* 0x080fe400008f0eff */
[CC--:B-1----:R-:W-:Y:S01]  /*1cb0*/  LEA R88, P0, R117.reuse, R5.reuse, 0x1 ;  /* 0x0000000575587211 */ /* 0x0c2fe200078008ff */
[C---:B------:R-:W-:Y:S01]  /*1cc0*/  IMAD R99, R18.reuse, 0x4, R123 ;  /* 0x0000000412637824 */ /* 0x040fe200078e027b */
[----:B------:R1:W3:Y:S02]  /*1cd0*/  LDG.E.U16 R142, desc[UR4][R94.64] ;  /* 0x000000045e8e7981 */ /* 0x0002e4000c1e1500 */
[-C--:B------:R-:W-:Y:S01]  /*1ce0*/  LEA.HI.X.SX32 R89, R117, R0.reuse, 0x1, P0 ;  /* 0x0000000075597211 */ /* 0x080fe200000f0eff */
[C---:B------:R-:W-:Y:S01]  /*1cf0*/  IMAD R117, R18.reuse, 0x4, R99 ;  /* 0x0000000412757824 */ /* 0x040fe200078e0263 */
[C---:B0-----:R-:W-:Y:S01]  /*1d00*/  LEA R90, P0, R143.reuse, R5, 0x1 ;  /* 0x000000058f5a7211 */ /* 0x041fe200078008ff */
[----:B------:R0:W3:Y:S03]  /*1d10*/  LDG.E.U16 R144, desc[UR4][R86.64] ;  /* 0x0000000456907981 */ /* 0x0000e6000c1e1500 */
[----:B------:R-:W-:Y:S01]  /*1d20*/  LEA R145, R18, R117, 0x2 ;  /* 0x0000007512917211 */ /* 0x000fe200078e10ff */
[----:B------:R-:W3:Y:S01]  /*1d30*/  LDG.E.U16 R146, desc[UR4][R88.64] ;  /* 0x0000000458927981 */ /* 0x000ee2000c1e1500 */
[----:B------:R-:W-:-:S02]  /*1d40*/  LEA.HI.X.SX32 R91, R143, R0, 0x1, P0 ;  /* 0x000000008f5b7211 */ /* 0x000fc400000f0eff */
[-C--:B------:R-:W-:Y:S01]  /*1d50*/  LEA R92, P0, R145, R5.reuse, 0x1 ;  /* 0x00000005915c7211 */ /* 0x080fe200078008ff */
[C---:B------:R-:W-:Y:S01]  /*1d60*/  IMAD R143, R18.reuse, 0x4, R145 ;  /* 0x00000004128f7824 */ /* 0x040fe200078e0291 */
[-C--:B------:R-:W-:Y:S01]  /*1d70*/  LEA R84, P1, R99, R5.reuse, 0x1 ;  /* 0x0000000563547211 */ /* 0x080fe200078208ff */
[----:B------:R-:W3:Y:S01]  /*1d80*/  LDG.E.U16 R148, desc[UR4][R90.64] ;  /* 0x000000045a947981 */ /* 0x000ee2000c1e1500 */
[-C--:B------:R-:W-:Y:S02]  /*1d90*/  LEA.HI.X.SX32 R93, R145, R0.reuse, 0x1, P0 ;  /* 0x00000000915d7211 */ /* 0x080fe400000f0eff */
[----:B-1----:R-:W-:Y:S01]  /*1da0*/  LEA R94, P0, R129, R5, 0x1 ;  /* 0x00000005815e7211 */ /* 0x002fe200078008ff */
[----:B------:R-:W-:Y:S01]  /*1db0*/  IMAD R147, R18, 0x4, R143 ;  /* 0x0000000412937824 */ /* 0x000fe200078e028f */
[-C--:B------:R-:W-:Y:S01]  /*1dc0*/  LEA.HI.X.SX32 R85, R99, R0.reuse, 0x1, P1 ;  /* 0x0000000063557211 */ /* 0x080fe200008f0eff */
[----:B------:R-:W3:Y:S01]  /*1dd0*/  LDG.E.U16 R149, desc[UR4][R92.64] ;  /* 0x000000045c957981 */ /* 0x000ee2000c1e1500 */
[----:B------:R-:W-:-:S02]  /*1de0*/  LEA.HI.X.SX32 R95, R129, R0, 0x1, P0 ;  /* 0x00000000815f7211 */ /* 0x000fc400000f0eff */
[-C--:B------:R-:W-:Y:S01]  /*1df0*/  LEA R98, P0, R131, R5.reuse, 0x1 ;  /* 0x0000000583627211 */ /* 0x080fe200078008ff */
[----:B------:R1:W3:Y:S01]  /*1e00*/  LDG.E.U16 R145, desc[UR4][R84.64] ;  /* 0x0000000454917981 */ /* 0x0002e2000c1e1500 */
[-C--:B0-----:R-:W-:Y:S02]  /*1e10*/  LEA R86, P1, R147, R5.reuse, 0x1 ;  /* 0x0000000593567211 */ /* 0x081fe400078208ff */
[-C--:B------:R-:W-:Y:S02]  /*1e20*/  LEA.HI.X.SX32 R99, R131, R0.reuse, 0x1, P0 ;  /* 0x0000000083637211 */ /* 0x080fe400000f0eff */
[-C--:B------:R-:W-:Y:S02]  /*1e30*/  LEA.HI.X.SX32 R87, R147, R0.reuse, 0x1, P1 ;  /* 0x0000000093577211 */ /* 0x080fe400008f0eff */
[-C--:B-1----:R-:W-:Y:S01]  /*1e40*/  LEA R84, P0, R133, R5.reuse, 0x1 ;  /* 0x0000000585547211 */ /* 0x082fe200078008ff */
[----:B------:R-:W-:Y:S01]  /*1e50*/  IMAD R18, R18, 0x4, R147 ;  /* 0x0000000412127824 */ /* 0x000fe200078e0293 */
[----:B------:R-:W-:Y:S01]  /*1e60*/  LEA R88, P1, R119, R5, 0x1 ;  /* 0x0000000577587211 */ /* 0x000fe200078208ff */
[----:B------:R-:W3:Y:S01]  /*1e70*/  LDG.E.U16 R150, desc[UR4][R86.64] ;  /* 0x0000000456967981 */ /* 0x000ee2000c1e1500 */
[----:B------:R-:W-:-:S02]  /*1e80*/  LEA.HI.X.SX32 R85, R133, R0, 0x1, P0 ;  /* 0x0000000085557211 */ /* 0x000fc400000f0eff */
[-C--:B------:R-:W-:Y:S01]  /*1e90*/  LEA R90, P0, R135, R5.reuse, 0x1 ;  /* 0x00000005875a7211 */ /* 0x080fe200078008ff */
[----:B------:R-:W3:Y:S01]  /*1ea0*/  LDG.E.U16 R122, desc[UR4][R98.64] ;  /* 0x00000004627a7981 */ /* 0x000ee2000c1e1500 */
[-C--:B------:R-:W-:Y:S02]  /*1eb0*/  LEA.HI.X.SX32 R89, R119, R0.reuse, 0x1, P1 ;  /* 0x0000000077597211 */ /* 0x080fe400008f0eff */
[----:B------:R-:W-:Y:S01]  /*1ec0*/  LEA.HI.X.SX32 R91, R135, R0, 0x1, P0 ;  /* 0x00000000875b7211 */ /* 0x000fe200000f0eff */
[----:B------:R0:W3:Y:S01]  /*1ed0*/  LDG.E.U16 R119, desc[UR4][R94.64] ;  /* 0x000000045e777981 */ /* 0x0000e2000c1e1500 */
[----:B------:R-:W-:-:S03]  /*1ee0*/  LEA R92, P1, R125, R5, 0x1 ;  /* 0x000000057d5c7211 */ /* 0x000fc600078208ff */
[----:B------:R1:W3:Y:S01]  /*1ef0*/  LDG.E.U16 R126, desc[UR4][R88.64] ;  /* 0x00000004587e7981 */ /* 0x0002e2000c1e1500 */
[----:B------:R-:W-:-:S03]  /*1f00*/  LEA.HI.X.SX32 R93, R125, R0, 0x1, P1 ;  /* 0x000000007d5d7211 */ /* 0x000fc600008f0eff */
[----:B------:R1:W3:Y:S01]  /*1f10*/  LDG.E.U16 R129, desc[UR4][R84.64] ;  /* 0x0000000454817981 */ /* 0x0002e2000c1e1500 */
[CC--:B0-----:R-:W-:Y:S02]  /*1f20*/  LEA R94, P0, R137.reuse, R5.reuse, 0x1 ;  /* 0x00000005895e7211 */ /* 0x0c1fe400078008ff */
[CC--:B------:R-:W-:Y:S01]  /*1f30*/  LEA R86, P1, R18.reuse, R5.reuse, 0x1 ;  /* 0x0000000512567211 */ /* 0x0c0fe200078208ff */
[----:B------:R0:W3:Y:S01]  /*1f40*/  LDG.E.U16 R125, desc[UR4][R90.64] ;  /* 0x000000045a7d7981 */ /* 0x0000e2000c1e1500 */
[-C--:B------:R-:W-:Y:S02]  /*1f50*/  LEA.HI.X.SX32 R95, R137, R0.reuse, 0x1, P0 ;  /* 0x00000000895f7211 */ /* 0x080fe400000f0eff */
[C---:B------:R-:W-:Y:S01]  /*1f60*/  LEA R98, P0, R115.reuse, R5, 0x1 ;  /* 0x0000000573627211 */ /* 0x040fe200078008ff */
[----:B------:R0:W3:Y:S01]  /*1f70*/  LDG.E.U16 R131, desc[UR4][R92.64] ;  /* 0x000000045c837981 */ /* 0x0000e2000c1e1500 */
[-C--:B------:R-:W-:Y:S02]  /*1f80*/  LEA.HI.X.SX32 R87, R18, R0.reuse, 0x1, P1 ;  /* 0x0000000012577211 */ /* 0x080fe400008f0eff */
[----:B------:R-:W-:-:S02]  /*1f90*/  LEA.HI.X.SX32 R99, R115, R0, 0x1, P0 ;  /* 0x0000000073637211 */ /* 0x000fc400000f0eff */
[-C--:B-1----:R-:W-:Y:S01]  /*1fa0*/  LEA R88, P1, R121, R5.reuse, 0x1 ;  /* 0x0000000579587211 */ /* 0x082fe200078208ff */
[----:B------:R1:W3:Y:S01]  /*1fb0*/  LDG.E.U16 R133, desc[UR4][R86.64] ;  /* 0x0000000456857981 */ /* 0x0002e2000c1e1500 */
[-C--:B------:R-:W-:Y:S02]  /*1fc0*/  LEA R84, P0, R107, R5.reuse, 0x1 ;  /* 0x000000056b547211 */ /* 0x080fe400078008ff */
[-C--:B------:R-:W-:Y:S01]  /*1fd0*/  LEA.HI.X.SX32 R89, R121, R0.reuse, 0x1, P1 ;  /* 0x0000000079597211 */ /* 0x080fe200008f0eff */
[----:B------:R1:W3:Y:S01]  /*1fe0*/  LDG.E.U16 R115, desc[UR4][R94.64] ;  /* 0x000000045e737981 */ /* 0x0002e2000c1e1500 */
[----:B------:R-:W-:Y:S02]  /*1ff0*/  LEA.HI.X.SX32 R85, R107, R0, 0x1, P0 ;  /* 0x000000006b557211 */ /* 0x000fe400000f0eff */
[-C--:B0-----:R-:W-:Y:S01]  /*2000*/  LEA R90, P1, R127, R5.reuse, 0x1 ;  /* 0x000000057f5a7211 */ /* 0x081fe200078208ff */
[----:B------:R0:W3:Y:S01]  /*2010*/  LDG.E.U16 R121, desc[UR4][R98.64] ;  /* 0x0000000462797981 */ /* 0x0000e2000c1e1500 */
[----:B------:R-:W-:-:S02]  /*2020*/  LEA R92, P0, R139, R5, 0x1 ;  /* 0x000000058b5c7211 */ /* 0x000fc400078008ff */
[-C--:B------:R-:W-:Y:S01]  /*2030*/  LEA.HI.X.SX32 R91, R127, R0.reuse, 0x1, P1 ;  /* 0x000000007f5b7211 */ /* 0x080fe200008f0eff */
[----:B------:R-:W3:Y:S01]  /*2040*/  LDG.E.U16 R88, desc[UR4][R88.64] ;  /* 0x0000000458587981 */ /* 0x000ee2000c1e1500 */
[-C--:B------:R-:W-:Y:S02]  /*2050*/  LEA.HI.X.SX32 R93, R139, R0.reuse, 0x1, P0 ;  /* 0x000000008b5d7211 */ /* 0x080fe400000f0eff */
[-C--:B-1----:R-:W-:Y:S01]  /*2060*/  LEA R86, P0, R141, R5.reuse, 0x1 ;  /* 0x000000058d567211 */ /* 0x082fe200078008ff */
[----:B------:R1:W3:Y:S01]  /*2070*/  LDG.E.U16 R84, desc[UR4][R84.64] ;  /* 0x0000000454547981 */ /* 0x0002e2000c1e1500 */
[----:B------:R-:W-:Y:S02]  /*2080*/  LEA R94, P1, R123, R5, 0x1 ;  /* 0x000000057b5e7211 */ /* 0x000fe400078208ff */
[-C--:B------:R-:W-:Y:S01]  /*2090*/  LEA.HI.X.SX32 R87, R141, R0.reuse, 0x1, P0 ;  /* 0x000000008d577211 */ /* 0x080fe200000f0eff */
[----:B------:R-:W3:Y:S01]  /*20a0*/  LDG.E.U16 R90, desc[UR4][R90.64] ;  /* 0x000000045a5a7981 */ /* 0x000ee2000c1e1500 */
[----:B------:R-:W-:-:S02]  /*20b0*/  LEA.HI.X.SX32 R95, R123, R0, 0x1, P1 ;  /* 0x000000007b5f7211 */ /* 0x000fc400008f0eff */
[-C--:B0-----:R-:W-:Y:S01]  /*20c0*/  LEA R98, P0, R117, R5.reuse, 0x1 ;  /* 0x0000000575627211 */ /* 0x081fe200078008ff */
[----:B------:R-:W3:Y:S01]  /*20d0*/  LDG.E.U16 R92, desc[UR4][R92.64] ;  /* 0x000000045c5c7981 */ /* 0x000ee2000c1e1500 */
[----:B------:R-:W-:Y:S02]  /*20e0*/  LEA R106, P1, R143, R5, 0x1 ;  /* 0x000000058f6a7211 */ /* 0x000fe400078208ff */
[-C--:B------:R-:W-:Y:S01]  /*20f0*/  LEA.HI.X.SX32 R99, R117, R0.reuse, 0x1, P0 ;  /* 0x0000000075637211 */ /* 0x080fe200000f0eff */
[----:B------:R-:W3:Y:S01]  /*2100*/  LDG.E.U16 R86, desc[UR4][R86.64] ;  /* 0x0000000456567981 */ /* 0x000ee2000c1e1500 */
[----:B------:R-:W-:-:S03]  /*2110*/  LEA.HI.X.SX32 R107, R143, R0, 0x1, P1 ;  /* 0x000000008f6b7211 */ /* 0x000fc600008f0eff */
[----:B------:R-:W3:Y:S04]  /*2120*/  LDG.E.U16 R94, desc[UR4][R94.64] ;  /* 0x000000045e5e7981 */ /* 0x000ee8000c1e1500 */
[----:B------:R-:W3:Y:S04]  /*2130*/  LDG.E.U16 R98, desc[UR4][R98.64] ;  /* 0x0000000462627981 */ /* 0x000ee8000c1e1500 */
[----:B------:R-:W3:Y:S01]  /*2140*/  LDG.E.U16 R106, desc[UR4][R106.64] ;  /* 0x000000046a6a7981 */ /* 0x000ee2000c1e1500 */
[----:B------:R-:W0:Y:S01]  /*2150*/  S2R R154, SR_CgaCtaId ;  /* 0x00000000009a7919 */ /* 0x000e220000008800 */
[----:B------:R-:W-:-:S02]  /*2160*/  LOP3.LUT R0, R201, 0xc0, RZ, 0xc0, !PT ;  /* 0x000000c0c9007812 */ /* 0x000fc400078ec0ff */
[----:B------:R-:W-:Y:S02]  /*2170*/  LOP3.LUT R18, R201, 0xff, RZ, 0xc0, !PT ;  /* 0x000000ffc9127812 */ /* 0x000fe400078ec0ff */
[----:B-1----:R-:W-:Y:S02]  /*2180*/  MOV R85, 0x400 ;  /* 0x0000040000557802 */ /* 0x002fe40000000f00 */
[----:B------:R-:W-:Y:S02]  /*2190*/  SHF.R.U32.HI R152, RZ, 0x2, R0 ;  /* 0x00000002ff987819 */ /* 0x000fe40000011600 */
[----:B------:R-:W-:-:S04]  /*21a0*/  SHF.L.U32 R5, R18, 0x1, RZ ;  /* 0x0000000112057819 */ /* 0x000fc800000006ff */
[----:B------:R-:W-:Y:S02]  /*21b0*/  LOP3.LUT R5, R5, R152, RZ, 0x3c, !PT ;  /* 0x0000009805057212 */ /* 0x000fe400078e3cff */
[----:B0-----:R-:W-:-:S05]  /*21c0*/  LEA R0, R154, R85, 0x18 ;  /* 0x000000559a007211 */ /* 0x001fca00078ec0ff */
[C---:B------:R-:W-:Y:S01]  /*21d0*/  IMAD.IADD R85, R5.reuse, 0x1, R0 ;  /* 0x0000000105557824 */ /* 0x040fe200078e0200 */
[----:B------:R-:W-:-:S04]  /*21e0*/  LOP3.LUT R5, R5, 0x40, RZ, 0x3c, !PT ;  /* 0x0000004005057812 */ /* 0x000fc800078e3cff */
[----:B------:R0:W-:Y:S04]  /*21f0*/  STS.U16 [R85], R4 ;  /* 0x0000000455007388 */ /* 0x0001e80000000400 */
[----:B------:R1:W-:Y:S01]  /*2200*/  STS.U16 [R85+0x400], R6 ;  /* 0x0004000655007388 */ /* 0x0003e20000000400 */
[----:B0-----:R-:W0:Y:S01]  /*2210*/  LDC R4, c[0x0][0x280] ;  /* 0x0000a000ff047b82 */ /* 0x001e220000000800 */
[----:B-1----:R-:W-:Y:S02]  /*2220*/  IMAD.IADD R6, R0, 0x1, R5 ;  /* 0x0000000100067824 */ /* 0x002fe400078e0205 */
[----:B------:R-:W-:Y:S04]  /*2230*/  STS.U16 [R85+0x800], R9 ;  /* 0x0008000955007388 */ /* 0x000fe80000000400 */
        /* <DEDUP_REMOVED lines=25> */
[----:B----4-:R-:W-:Y:S04]  /*23d0*/  STS.U16 [R85+0x7000], R62 ;  /* 0x0070003e55007388 */ /* 0x010fe80000000400 */
        /* <DEDUP_REMOVED lines=13> */
[----:B-----5:R-:W-:Y:S04]  /*24b0*/  STS.U16 [R85+0xa800], R104 ;  /* 0x00a8006855007388 */ /* 0x020fe80000000400 */
[----:B------:R-:W-:Y:S04]  /*24c0*/  STS.U16 [R85+0xac00], R108 ;  /* 0x00ac006c55007388 */ /* 0x000fe80000000400 */
[----:B------:R-:W-:Y:S04]  /*24d0*/  STS.U16 [R85+0xb000], R110 ;  /* 0x00b0006e55007388 */ /* 0x000fe80000000400 */
[----:B------:R-:W-:Y:S04]  /*24e0*/  STS.U16 [R85+0xb400], R112 ;  /* 0x00b4007055007388 */ /* 0x000fe80000000400 */
[----:B------:R-:W-:Y:S04]  /*24f0*/  STS.U16 [R85+0xb800], R114 ;  /* 0x00b8007255007388 */ /* 0x000fe80000000400 */
[----:B--2---:R-:W-:Y:S04]  /*2500*/  STS.U16 [R85+0xbc00], R118 ;  /* 0x00bc007655007388 */ /* 0x004fe80000000400 */
[----:B------:R-:W-:Y:S04]  /*2510*/  STS.U16 [R85+0xc000], R120 ;  /* 0x00c0007855007388 */ /* 0x000fe80000000400 */
[----:B------:R-:W-:Y:S04]  /*2520*/  STS.U16 [R85+0xc400], R124 ;  /* 0x00c4007c55007388 */ /* 0x000fe80000000400 */
[----:B------:R-:W-:Y:S04]  /*2530*/  STS.U16 [R85+0xc800], R128 ;  /* 0x00c8008055007388 */ /* 0x000fe80000000400 */
[----:B------:R-:W-:Y:S04]  /*2540*/  STS.U16 [R85+0xcc00], R130 ;  /* 0x00cc008255007388 */ /* 0x000fe80000000400 */
[----:B------:R-:W-:Y:S04]  /*2550*/  STS.U16 [R85+0xd000], R132 ;  /* 0x00d0008455007388 */ /* 0x000fe80000000400 */
[----:B------:R-:W-:Y:S04]  /*2560*/  STS.U16 [R85+0xd400], R134 ;  /* 0x00d4008655007388 */ /* 0x000fe80000000400 */
[----:B---3--:R-:W-:Y:S04]  /*2570*/  STS.U16 [R85+0xd800], R136 ;  /* 0x00d8008855007388 */ /* 0x008fe80000000400 */
        /* <DEDUP_REMOVED lines=9> */
[----:B------:R1:W-:Y:S04]  /*2610*/  STS.U16 [R6+0x200], R7 ;  /* 0x0002000706007388 */ /* 0x0003e80000000400 */
[----:B------:R-:W-:Y:S04]  /*2620*/  STS.U16 [R6+0x600], R8 ;  /* 0x0006000806007388 */ /* 0x000fe80000000400 */
[----:B------:R-:W-:Y:S01]  /*2630*/  STS.U16 [R6+0xa00], R10 ;  /* 0x000a000a06007388 */ /* 0x000fe20000000400 */
[----:B-1----:R-:W-:-:S03]  /*2640*/  MOV R7, 0x3f800000 ;  /* 0x3f80000000077802 */ /* 0x002fc60000000f00 */
        /* <DEDUP_REMOVED lines=61> */
[----:B------:R2:W-:Y:S01]  /*2a20*/  STL [R1+0xcc], R7 ;  /* 0x0000cc0701007387 */ /* 0x0005e20000100800 */
[----:B-1----:R-:W-:-:S05]  /*2a30*/  IMAD.MOV.U32 R6, RZ, RZ, 0x3f800000 ;  /* 0x3f800000ff067424 */ /* 0x002fca00078e00ff */
[----:B------:R2:W-:Y:S01]  /*2a40*/  STL [R1+0xc8], R6 ;  /* 0x0000c80601007387 */ /* 0x0005e20000100800 */
[----:B0-----:R-:W-:Y:S01]  /*2a50*/  ISETP.GE.AND P0, PT, R4, 0x1, PT ;  /* 0x000000010400780c */ /* 0x001fe20003f06270 */
[----:B------:R-:W-:Y:S01]  /*2a60*/  IMAD.MOV.U32 R5, RZ, RZ, -0x800000 ;  /* 0xff800000ff057424 */ /* 0x000fe200078e00ff */
[----:B------:R-:W-:Y:S01]  /*2a70*/  CS2R R24, SRZ ;  /* 0x0000000000187805 */ /* 0x000fe2000001ff00 */
[----:B------:R-:W-:Y:S01]  /*2a80*/  IMAD.MOV.U32 R4, RZ, RZ, -0x800000 ;  /* 0xff800000ff047424 */ /* 0x000fe200078e00ff */
[----:B------:R-:W-:Y:S02]  /*2a90*/  CS2R R26, SRZ ;  /* 0x00000000001a7805 */ /* 0x000fe4000001ff00 */
[----:B------:R-:W-:Y:S02]  /*2aa0*/  CS2R R28, SRZ ;  /* 0x00000000001c7805 */ /* 0x000fe4000001ff00 */
[----:B------:R-:W-:Y:S02]  /*2ab0*/  CS2R R30, SRZ ;  /* 0x00000000001e7805 */ /* 0x000fe4000001ff00 */
[----:B------:R-:W-:-:S02]  /*2ac0*/  CS2R R32, SRZ ;  /* 0x0000000000207805 */ /* 0x000fc4000001ff00 */
[----:B------:R-:W-:Y:S02]  /*2ad0*/  CS2R R34, SRZ ;  /* 0x0000000000227805 */ /* 0x000fe4000001ff00 */
[----:B------:R-:W-:Y:S02]  /*2ae0*/  CS2R R36, SRZ ;  /* 0x0000000000247805 */ /* 0x000fe4000001ff00 */
        /* <DEDUP_REMOVED lines=56> */
[----:B------:R-:W-:Y:S01]  /*2e70*/  CS2R R150, SRZ ;  /* 0x0000000000967805 */ /* 0x000fe2000001ff00 */
[----:B--2---:R-:W-:Y:S06]  /*2e80*/  @!P0 BRA `(.L_x_0) ;  /* 0x000000a800608947 */ /* 0x004fec0003800000 */
[----:B------:R-:W0:Y:S01]  /*2e90*/  LDC R4, c[0x0][0x268] ;  /* 0x00009a00ff047b82 */ /* 0x000e220000000800 */
[----:B------:R-:W-:Y:S01]  /*2ea0*/  VIADD R10, R0, 0x10000 ;  /* 0x00010000000a7836 */ /* 0x000fe20000000000 */
[----:B------:R-:W-:Y:S02]  /*2eb0*/  MOV R5, RZ ;  /* 0x000000ff00057202 */ /* 0x000fe40000000f00 */
[----:B------:R-:W-:Y:S02]  /*2ec0*/  CS2R R98, SRZ ;  /* 0x0000000000627805 */ /* 0x000fe4000001ff00 */
[----:B------:R-:W-:Y:S02]  /*2ed0*/  CS2R R100, SRZ ;  /* 0x0000000000647805 */ /* 0x000fe4000001ff00 */
[----:B------:R-:W-:Y:S02]  /*2ee0*/  CS2R R102, SRZ ;  /* 0x0000000000667805 */ /* 0x000fe4000001ff00 */
[----:B------:R-:W-:-:S02]  /*2ef0*/  SHF.R.U32.HI R10, RZ, 0x4, R10 ;  /* 0x00000004ff0a7819 */ /* 0x000fc4000001160a */
[----:B------:R-:W-:Y:S01]  /*2f00*/  CS2R R104, SRZ ;  /* 0x0000000000687805 */ /* 0x000fe2000001ff00 */
[----:B------:R-:W1:Y:S01]  /*2f10*/  LDC.64 R6, c[0x0][0x260] ;  /* 0x00009800ff067b82 */ /* 0x000e620000000a00 */
[----:B------:R-:W-:Y:S02]  /*2f20*/  CS2R R106, SRZ ;  /* 0x00000000006a7805 */ /* 0x000fe4000001ff00 */
[----:B------:R-:W-:Y:S02]  /*2f30*/  SGXT.U32 R12, R10, 0xe ;  /* 0x0000000e0a0c781a */ /* 0x000fe40000000000 */
[----:B------:R-:W-:Y:S02]  /*2f40*/  CS2R R108, SRZ ;  /* 0x00000000006c7805 */ /* 0x000fe4000001ff00 */
[----:B------:R-:W-:Y:S02]  /*2f50*/  CS2R R110, SRZ ;  /* 0x00000000006e7805 */ /* 0x000fe4000001ff00 */
[----:B------:R-:W-:-:S02]  /*2f60*/  CS2R R112, SRZ ;  /* 0x0000000000707805 */ /* 0x000fc4000001ff00 */
[----:B------:R-:W-:Y:S02]  /*2f70*/  CS2R R114, SRZ ;  /* 0x0000000000727805 */ /* 0x000fe4000001ff00 */
[----:B------:R-:W-:Y:S01]  /*2f80*/  CS2R R116, SRZ ;  /* 0x0000000000747805 */ /* 0x000fe2000001ff00 */
[----:B------:R-:W2:Y:S01]  /*2f90*/  LDC R8, c[0x0][0x250] ;  /* 0x00009400ff087b82 */ /* 0x000ea20000000800 */
[----:B------:R-:W-:Y:S02]  /*2fa0*/  CS2R R118, SRZ ;  /* 0x0000000000767805 */ /* 0x000fe4000001ff00 */
[----:B------:R-:W-:Y:S02]  /*2fb0*/  CS2R R120, SRZ ;  /* 0x0000000000787805 */ /* 0x000fe4000001ff00 */
[----:B------:R-:W-:Y:S02]  /*2fc0*/  CS2R R122, SRZ ;  /* 0x00000000007a7805 */ /* 0x000fe4000001ff00 */
[----:B------:R-:W-:-:S02]  /*2fd0*/  CS2R R124, SRZ ;  /* 0x00000000007c7805 */ /* 0x000fc4000001ff00 */
[----:B------:R-:W-:Y:S02]  /*2fe0*/  CS2R R126, SRZ ;  /* 0x00000000007e7805 */ /* 0x000fe4000001ff00 */
[----:B------:R-:W-:Y:S02]  /*2ff0*/  CS2R R128, SRZ ;  /* 0x0000000000807805 */ /* 0x000fe4000001ff00 */
[----:B------:R-:W-:Y:S01]  /*3000*/  CS2R R130, SRZ ;  /* 0x0000000000827805 */ /* 0x000fe2000001ff00 */
[----:B0-----:R-:W-:Y:S01]  /*3010*/  IMAD R9, R3, R4, RZ ;  /* 0x0000000403097224 */ /* 0x001fe200078e02ff */
[----:B------:R-:W-:Y:S01]  /*3020*/  SHF.R.U32.HI R3, RZ, 0x4, R0 ;  /* 0x00000004ff037819 */ /* 0x000fe20000011600 */
[----:B------:R-:W0:Y:S01]  /*3030*/  LDC R95, c[0x0][0x258] ;  /* 0x00009600ff5f7b82 */ /* 0x000e220000000800 */
[----:B------:R-:W-:Y:S01]  /*3040*/  CS2R R132, SRZ ;  /* 0x0000000000847805 */ /* 0x000fe2000001ff00 */
[----:B------:R-:W-:Y:S01]  /*3050*/  IMAD R11, R4, 0x4, R9 ;  /* 0x00000004040b7824 */ /* 0x000fe200078e0209 */
[----:B------:R-:W-:-:S02]  /*3060*/  SGXT.U32 R3, R3, 0xe ;  /* 0x0000000e0303781a */ /* 0x000fc40000000000 */
[----:B------:R-:W-:Y:S02]  /*3070*/  CS2R R134, SRZ ;  /* 0x0000000000867805 */ /* 0x000fe4000001ff00 */
[----:B------:R-:W-:Y:S01]  /*3080*/  CS2R R136, SRZ ;  /* 0x0000000000887805 */ /* 0x000fe2000001ff00 */
[----:B-1----:R-:W-:Y:S01]  /*3090*/  IMAD R7, R2, R7, RZ ;  /* 0x0000000702077224 */ /* 0x002fe200078e02ff */
[C---:B------:R-:W-:Y:S01]  /*30a0*/  LEA R13, R4.reuse, R11, 0x2 ;  /* 0x0000000b040d7211 */ /* 0x040fe200078e10ff */
[----:B------:R-:W1:Y:S01]  /*30b0*/  LDC.64 R204, c[0x0][0x218] ;  /* 0x00008600ffcc7b82 */ /* 0x000e620000000a00 */
[C---:B------:R-:W-:Y:S02]  /*30c0*/  R2UR UR56, R3.reuse ;  /* 0x00000000033872ca */ /* 0x040fe400000e0000 */
[----:B------:R-:W-:Y:S02]  /*30d0*/  CS2R R138, SRZ ;  /* 0x00000000008a7805 */ /* 0x000fe4000001ff00 */
[----:B------:R-:W-:Y:S01]  /*30e0*/  IADD3 R3, P0, R3, 0x80, RZ ;  /* 0x0000008003037810 */ /* 0x000fe20007f1e0ff */
[----:B------:R-:W-:Y:S01]  /*30f0*/  IMAD R15, R4, 0x4, R13 ;  /* 0x00000004040f7824 */ /* 0x000fe200078e020d */
[----:B------:R-:W-:-:S02]  /*3100*/  CS2R R140, SRZ ;  /* 0x00000000008c7805 */ /* 0x000fc4000001ff00 */
[----:B------:R-:W-:Y:S02]  /*3110*/  CS2R R142, SRZ ;  /* 0x00000000008e7805 */ /* 0x000fe4000001ff00 */
[----:B------:R-:W-:Y:S01]  /*3120*/  R2UR UR16, R3 ;  /* 0x00000000031072ca */ /* 0x000fe200000e0000 */
[----:B------:R-:W-:Y:S01]  /*3130*/  IMAD R17, R4, 0x4, R15 ;  /* 0x0000000404117824 */ /* 0x000fe200078e020f */
[----:B------:R-:W3:Y:S01]  /*3140*/  LDC.64 R96, c[0x0][0x220] ;  /* 0x00008800ff607b82 */ /* 0x000ee20000000a00 */
[----:B------:R-:W-:Y:S01]  /*3150*/  IADD3.X R5, R5, 0x40000040, RZ, P0, !PT ;  /* 0x4000004005057810 */ /* 0x000fe200007fe4ff */
[----:B------:R-:W-:Y:S01]  /*3160*/  IMAD.MOV.U32 R3, RZ, RZ, RZ ;  /* 0x000000ffff037224 */ /* 0x000fe200078e00ff */
[----:B------:R-:W-:Y:S01]  /*3170*/  IADD3 R10, P0, R12, 0x2, RZ ;  /* 0x000000020c0a7810 */ /* 0x000fe20007f1e0ff */
[----:B------:R-:W-:Y:S01]  /*3180*/  IMAD R19, R4, 0x4, R17 ;  /* 0x0000000404137824 */ /* 0x000fe200078e0211 */
[----:B------:R-:W-:Y:S01]  /*3190*/  R2UR UR17, R5 ;  /* 0x00000000051172ca */ /* 0x000fe200000e0000 */
[----:B------:R-:W-:Y:S01]  /*31a0*/  IMAD R5, R200, R6, RZ ;  /* 0x00000006c8057224 */ /* 0x000fe200078e02ff */
[----:B------:R-:W-:Y:S01]  /*31b0*/  IADD3.X R2, R3, 0x40000040, RZ, P0, !PT ;  /* 0x4000004003027810 */ /* 0x000fe200007fe4ff */
[----:B------:R-:W-:Y:S01]  /*31c0*/  IMAD.SHL.U32 R6, R7, 0x2, RZ ;  /* 0x0000000207067824 */ /* 0x000fe200078e00ff */
[----:B------:R-:W-:Y:S01]  /*31d0*/  LEA R21, R4, R19, 0x2 ;  /* 0x0000001304157211 */ /* 0x000fe200078e10ff */
[----:B------:R-:W-:Y:S01]  /*31e0*/  IMAD.SHL.U32 R3, R5, 0x2, RZ ;  /* 0x0000000205037824 */ /* 0x000fe200078e00ff */
[----:B------:R-:W-:Y:S01]  /*31f0*/  R2UR UR19, R2 ;  /* 0x00000000021372ca */ /* 0x000fe200000e0000 */
[----:B--2---:R-:W-:Y:S01]  /*3200*/  IMAD R2, R200, R8, RZ ;  /* 0x00000008c8027224 */ /* 0x004fe200078e02ff */
[----:B------:R-:W-:Y:S01]  /*3210*/  R2UR UR18, R10 ;  /* 0x000000000a1272ca */ /* 0x000fe200000e0000 */
[----:B------:R-:W-:Y:S01]  /*3220*/  IMAD R23, R4, 0x4, R21 ;  /* 0x0000000404177824 */ /* 0x000fe200078e0215 */
[----:B------:R-:W-:Y:S01]  /*3230*/  CS2R R144, SRZ ;  /* 0x0000000000907805 */ /* 0x000fe2000001ff00 */
[----:B0-----:R-:W-:Y:S01]  /*3240*/  IMAD R18, R18, R95, RZ ;  /* 0x0000005f12127224 */ /* 0x001fe200078e02ff */
[----:B-1----:R-:W-:Y:S01]  /*3250*/  LEA R204, P0, R2, R204, 0x1 ;  /* 0x000000cc02cc7211 */ /* 0x002fe200078008ff */
[----:B------:R-:W-:Y:S01]  /*3260*/  IMAD R25, R4, 0x4, R23 ;  /* 0x0000000404197824 */ /* 0x000fe200078e0217 */
[----:B------:R-:W-:Y:S01]  /*3270*/  UIADD3.64 UR6, UR16, 0x80, URZ ;  /* 0x0000008010067897 */ /* 0x000fe2000fffe03f */
[----:B------:R-:W-:Y:S01]  /*3280*/  IMAD.HI R7, R7, 0x2, RZ ;  /* 0x0000000207077827 */ /* 0x000fe200078e02ff */
[----:B------:R-:W-:Y:S01]  /*3290*/  LEA.HI.X.SX32 R8, R2, R205, 0x1, P0 ;  /* 0x000000cd02087211 */ /* 0x000fe200000f0eff */
[----:B------:R-:W-:Y:S01]  /*32a0*/  UIADD3.64 UR6, UR16, 0x180, URZ ;  /* 0x0000018010067897 */ /* 0x000fe2000fffe03f */
[----:B------:R-:W-:Y:S01]  /*32b0*/  LEA R202, P0, R18, R204, 0x1 ;  /* 0x000000cc12ca7211 */ /* 0x000fe200078008ff */
[----:B------:R-:W-:Y:S01]  /*32c0*/  IMAD R27, R4, 0x4, R25 ;  /* 0x00000004041b7824 */ /* 0x000fe200078e0219 */
[----:B---3--:R-:W-:Y:S01]  /*32d0*/  IADD3 R3, P2, P3, R6, R96, R3 ;  /* 0x0000006006037210 */ /* 0x008fe20007b5e003 */
[----:B------:R-:W-:Y:S01]  /*32e0*/  IMAD.HI R6, R5, 0x2, RZ ;  /* 0x0000000205067827 */ /* 0x000fe200078e02ff */
[----:B------:R-:W-:Y:S01]  /*32f0*/  LEA.HI.X.SX32 R203, R18, R8, 0x1, P0 ;  /* 0x0000000812cb7211 */ /* 0x000fe200000f0eff */
[----:B------:R-:W-:Y:S01]  /*3300*/  UIADD3.64 UR6, UR16, 0x280, URZ ;  /* 0x0000028010067897 */ /* 0x000fe2000fffe03f */
[C---:B------:R-:W-:Y:S01]  /*3310*/  LEA R29, R4.reuse, R27, 0x2 ;  /* 0x0000001b041d7211 */ /* 0x040fe200078e10ff */
[----:B------:R-:W-:Y:S01]  /*3320*/  IMAD R5, R95, 0x100, R18 ;  /* 0x000001005f057824 */ /* 0x000fe200078e0212 */
[----:B------:R-:W-:Y:S01]  /*3330*/  IADD3.X R2, R7, R97, R6, P2, P3 ;  /* 0x0000006107027210 */ /* 0x000fe200017e6406 */
[----:B------:R-:W-:Y:S01]  /*3340*/  UIADD3.64 UR6, UR16, 0x380, URZ ;  /* 0x0000038010067897 */ /* 0x000fe2000fffe03f */
[-C--:B------:R-:W-:Y:S01]  /*3350*/  LEA R200, P0, R9, R3.reuse, 0x1 ;  /* 0x0000000309c87211 */ /* 0x080fe200078008ff */
[C---:B------:R-:W-:Y:S01]  /*3360*/  IMAD R31, R4.reuse, 0x4, R29 ;  /* 0x00000004041f7824 */ /* 0x040fe200078e021d */
[----:B------:R-:W-:Y:S01]  /*3370*/  LEA R204, P1, R5, R204, 0x1 ;  /* 0x000000cc05cc7211 */ /* 0x000fe200078208ff */
[----:B------:R-:W-:Y:S01]  /*3380*/  UIADD3.64 UR6, UR16, 0x480, URZ ;  /* 0x0000048010067897 */ /* 0x000fe2000fffe03f */
[----:B------:R-:W-:Y:S01]  /*3390*/  LEA.HI.X.SX32 R201, R9, R2, 0x1, P0 ;  /* 0x0000000209c97211 */ /* 0x000fe200000f0eff */
[C---:B------:R-:W-:Y:S01]  /*33a0*/  IMAD R33, R4.reuse, 0x4, R31 ;  /* 0x0000000404217824 */ /* 0x040fe200078e021f */
[----:B------:R-:W-:Y:S01]  /*33b0*/  LEA.HI.X.SX32 R205, R5, R8, 0x1, P1 ;  /* 0x0000000805cd7211 */ /* 0x000fe200008f0eff */
[----:B------:R-:W-:Y:S01]  /*33c0*/  UIADD3.64 UR6, UR16, 0x580, URZ ;  /* 0x0000058010067897 */ /* 0x000fe2000fffe03f */
[-C--:B------:R-:W-:Y:S01]  /*33d0*/  LEA R208, P1, R11, R3.reuse, 0x1 ;  /* 0x000000030bd07211 */ /* 0x080fe200078208ff */
[C---:B------:R-:W-:Y:S01]  /*33e0*/  IMAD R35, R4.reuse, 0x4, R33 ;  /* 0x0000000404237824 */ /* 0x040fe200078e0221 */
[----:B------:R-:W-:Y:S01]  /*33f0*/  LEA R206, P2, R13, R3, 0x1 ;  /* 0x000000030dce7211 */ /* 0x000fe200078408ff */
[----:B------:R0:W-:Y:S01]  /*3400*/  STL.64 [R1+0x4c8], R200 ;  /* 0x0004c8c801007387 */ /* 0x0001e20000100a00 */
[-C--:B------:R-:W-:Y:S01]  /*3410*/  LEA.HI.X.SX32 R209, R11, R2.reuse, 0x1, P1 ;  /* 0x000000020bd17211 */ /* 0x080fe200008f0eff */
[----:B------:R-:W-:Y:S01]  /*3420*/  UIADD3.64 UR6, UR16, 0x680, URZ ;  /* 0x0000068010067897 */ /* 0x000fe2000fffe03f */
[C---:B------:R-:W-:Y:S01]  /*3430*/  LEA R37, R4.reuse, R35, 0x2 ;  /* 0x0000002304257211 */ /* 0x040fe200078e10ff */
[----:B------:R-:W-:Y:S01]  /*3440*/  UIADD3.64 UR6, UR16, 0x780, URZ ;  /* 0x0000078010067897 */ /* 0x000fe2000fffe03f */
[-C--:B------:R-:W-:Y:S01]  /*3450*/  LEA.HI.X.SX32 R207, R13, R2.reuse, 0x1, P2 ;  /* 0x000000020dcf7211 */ /* 0x080fe200010f0eff */
[----:B------:R1:W-:Y:S01]  /*3460*/  STL.64 [R1+0x4c0], R208 ;  /* 0x0004c0d001007387 */ /* 0x0003e20000100a00 */
[----:B------:R-:W-:Y:S01]  /*3470*/  UIADD3.64 UR6, UR16, 0x880, URZ ;  /* 0x0000088010067897 */ /* 0x000fe2000fffe03f */
[C---:B------:R-:W-:Y:S01]  /*3480*/  IMAD R39, R4.reuse, 0x4, R37 ;  /* 0x0000000404277824 */ /* 0x040fe200078e0225 */
[----:B------:R-:W-:Y:S01]  /*3490*/  UIADD3.64 UR6, UR16, 0x980, URZ ;  /* 0x0000098010067897 */ /* 0x000fe2000fffe03f */
[----:B------:R2:W-:Y:S01]  /*34a0*/  STL.64 [R1+0x4b8], R206 ;  /* 0x0004b8ce01007387 */ /* 0x0005e20000100a00 */
[----:B------:R-:W-:Y:S01]  /*34b0*/  UIADD3.64 UR6, UR18, 0x2, URZ ;  /* 0x0000000212067897 */ /* 0x000fe2000fffe03f */
[C---:B------:R-:W-:Y:S01]  /*34c0*/  IMAD R41, R4.reuse, 0x4, R39 ;  /* 0x0000000404297824 */ /* 0x040fe200078e0227 */
[CC--:B0-----:R-:W-:Y:S01]  /*34d0*/  LEA R200, P0, R15.reuse, R3.reuse, 0x1 ;  /* 0x000000030fc87211 */ /* 0x0c1fe200078008ff */
[----:B------:R-:W-:Y:S01]  /*34e0*/  UIADD3.64 UR6, UR18, 0x200, URZ ;  /* 0x0000020012067897 */ /* 0x000fe2000fffe03f */
[----:B------:R-:W-:Y:S01]  /*34f0*/  CS2R R96, SRZ ;  /* 0x0000000000607805 */ /* 0x000fe2000001ff00 */
[C---:B------:R-:W-:Y:S01]  /*3500*/  IMAD R43, R4.reuse, 0x4, R41 ;  /* 0x00000004042b7824 */ /* 0x040fe200078e0229 */
[-C--:B------:R-:W-:Y:S01]  /*3510*/  LEA.HI.X.SX32 R201, R15, R2.reuse, 0x1, P0 ;  /* 0x000000020fc97211 */ /* 0x080fe200000f0eff */
[----:B------:R-:W-:Y:S01]  /*3520*/  UIADD3.64 UR6, UR18, 0x3fe, URZ ;  /* 0x000003fe12067897 */ /* 0x000fe2000fffe03f */
[----:B-1----:R-:W-:Y:S01]  /*3530*/  LEA R208, P0, R17, R3, 0x1 ;  /* 0x0000000311d07211 */ /* 0x002fe200078008ff */
[----:B------:R-:W-:Y:S01]  /*3540*/  UIADD3.64 UR6, UR18, 0x404, URZ ;  /* 0x0000040412067897 */ /* 0x000fe2000fffe03f */
[C---:B------:R-:W-:Y:S01]  /*3550*/  LEA R45, R4.reuse, R43, 0x2 ;  /* 0x0000002b042d7211 */ /* 0x040fe200078e10ff */
[----:B------:R0:W-:Y:S01]  /*3560*/  STL.64 [R1+0x4b0], R200 ;  /* 0x0004b0c801007387 */ /* 0x0001e20000100a00 */
[-C--:B--2---:R-:W-:Y:S01]  /*3570*/  LEA R206, P1, R19, R3.reuse, 0x1 ;  /* 0x0000000313ce7211 */ /* 0x084fe200078208ff */
[----:B------:R-:W-:Y:S01]  /*3580*/  UIADD3.64 UR6, UR18, 0x602, URZ ;  /* 0x0000060212067897 */ /* 0x000fe2000fffe03f */
[-C--:B------:R-:W-:Y:S01]  /*3590*/  LEA.HI.X.SX32 R209, R17, R2.reuse, 0x1, P0 ;  /* 0x0000000211d17211 */ /* 0x080fe200000f0eff */
[C---:B------:R-:W-:Y:S01]  /*35a0*/  IMAD R47, R4.reuse, 0x4, R45 ;  /* 0x00000004042f7824 */ /* 0x040fe200078e022d */
[----:B------:R-:W-:Y:S01]  /*35b0*/  LEA.HI.X.SX32 R207, R19, R2, 0x1, P1 ;  /* 0x0000000213cf7211 */ /* 0x000fe200008f0eff */
[----:B------:R-:W-:Y:S01]  /*35c0*/  UIADD3.64 UR6, UR18, 0x800, URZ ;  /* 0x0000080012067897 */ /* 0x000fe2000fffe03f */
[----:B------:R-:W-:Y:S01]  /*35d0*/  CS2R R146, SRZ ;  /* 0x0000000000927805 */ /* 0x000fe2000001ff00 */
[C---:B------:R-:W-:Y:S01]  /*35e0*/  IMAD R49, R4.reuse, 0x4, R47 ;  /* 0x0000000404317824 */ /* 0x040fe200078e022f */
[----:B------:R-:W-:Y:S01]  /*35f0*/  STL.64 [R1+0x4a8], R208 ;  /* 0x0004a8d001007387 */ /* 0x000fe20000100a00 */
[----:B------:R-:W-:Y:S01]  /*3600*/  UIADD3.64 UR6, UR18, 0x9fe, URZ ;  /* 0x000009fe12067897 */ /* 0x000fe2000fffe03f */
[----:B------:R-:W-:Y:S01]  /*3610*/  CS2R R148, SRZ ;  /* 0x0000000000947805 */ /* 0x000fe2000001ff00 */
[----:B------:R-:W-:Y:S01]  /*3620*/  IMAD R51, R4, 0x4, R49 ;  /* 0x0000000404337824 */ /* 0x000fe200078e0231 */
[----:B0-----:R-:W-:Y:S01]  /*3630*/  LEA R200, P2, R21, R3, 0x1 ;  /* 0x0000000315c87211 */ /* 0x001fe200078408ff */
[----:B------:R0:W-:Y:S01]  /*3640*/  STL.64 [R1+0x4a0], R206 ;  /* 0x0004a0ce01007387 */ /* 0x0001e20000100a00 */
[----:B------:R-:W-:Y:S01]  /*3650*/  UIADD3.64 UR58, UR18, 0xfe, URZ ;  /* 0x000000fe123a7897 */ /* 0x000fe2000fffe03f */
[----:B------:R-:W-:-:S02]  /*3660*/  CS2R R150, SRZ ;  /* 0x0000000000967805 */ /* 0x000fc4000001ff00 */
[C---:B------:R-:W-:Y:S01]  /*3670*/  LEA R53, R4.reuse, R51, 0x2 ;  /* 0x0000003304357211 */ /* 0x040fe200078e10ff */
[----:B------:R-:W-:Y:S01]  /*3680*/  UIADD3.64 UR6, UR18, 0x100, URZ ;  /* 0x0000010012067897 */ /* 0x000fe2000fffe03f */
[-C--:B------:R-:W-:Y:S01]  /*3690*/  LEA.HI.X.SX32 R201, R21, R2.reuse, 0x1, P2 ;  /* 0x0000000215c97211 */ /* 0x080fe200010f0eff */
[----:B------:R-:W-:Y:S01]  /*36a0*/  UIADD3.64 UR8, UR16, 0x100, URZ ;  /* 0x0000010010087897 */ /* 0x000fe2000fffe03f */
[CC--:B------:R-:W-:Y:S01]  /*36b0*/  LEA R18, P2, R27.reuse, R3.reuse, 0x1 ;  /* 0x000000031b127211 */ /* 0x0c0fe200078408ff */
[C---:B------:R-:W-:Y:S01]  /*36c0*/  IMAD R55, R4.reuse, 0x4, R53 ;  /* 0x0000000404377824 */ /* 0x040fe200078e0235 */
[----:B------:R-:W-:Y:S01]  /*36d0*/  UIADD3.64 UR60, UR18, 0x102, URZ ;  /* 0x00000102123c7897 */ /* 0x000fe2000fffe03f */
[----:B------:R1:W-:Y:S01]  /*36e0*/  STL.64 [R1+0x498], R200 ;  /* 0x000498c801007387 */ /* 0x0003e20000100a00 */
[-C--:B------:R-:W-:Y:S01]  /*36f0*/  LEA.HI.X.SX32 R19, R27, R2.reuse, 0x1, P2 ;  /* 0x000000021b137211 */ /* 0x080fe200010f0eff */
[C---:B------:R-:W-:Y:S01]  /*3700*/  IMAD R57, R4.reuse, 0x4, R55 ;  /* 0x0000000404397824 */ /* 0x040fe200078e0237 */
[-C--:B0-----:R-:W-:Y:S01]  /*3710*/  LEA R206, P0, R23, R3.reuse, 0x1 ;  /* 0x0000000317ce7211 */ /* 0x081fe200078008ff */
[----:B------:R-:W-:Y:S01]  /*3720*/  UIADD3.64 UR58, UR18, 0x104, URZ ;  /* 0x00000104123a7897 */ /* 0x000fe2000fffe03f */
[----:B------:R-:W-:Y:S01]  /*3730*/  LEA R22, P2, R33, R3, 0x1 ;  /* 0x0000000321167211 */ /* 0x000fe200078408ff */
[C---:B------:R-:W-:Y:S01]  /*3740*/  IMAD R59, R4.reuse, 0x4, R57 ;  /* 0x00000004043b7824 */ /* 0x040fe200078e0239 */
[-C--:B------:R-:W-:Y:S01]  /*3750*/  LEA.HI.X.SX32 R207, R23, R2.reuse, 0x1, P0 ;  /* 0x0000000217cf7211 */ /* 0x080fe200000f0eff */
[----:B------:R-:W-:Y:S01]  /*3760*/  STL.64 [R1+0x480], R18 ;  /* 0x0004801201007387 */ /* 0x000fe20000100a00 */
[----:B------:R-:W-:Y:S01]  /*3770*/  LEA.HI.X.SX32 R23, R33, R2, 0x1, P2 ;  /* 0x0000000221177211 */ /* 0x000fe200010f0eff */
[----:B------:R-:W-:Y:S01]  /*3780*/  UIADD3.64 UR6, UR18, 0x2fe, URZ ;  /* 0x000002fe12067897 */ /* 0x000fe2000fffe03f */
[----:B------:R-:W-:Y:S01]  /*3790*/  LEA R61, R4, R59, 0x2 ;  /* 0x0000003b043d7211 */ /* 0x000fe200078e10ff */
[----:B------:R0:W-:Y:S01]  /*37a0*/  STL.64 [R1+0x490], R206 ;  /* 0x000490ce01007387 */ /* 0x0001e20000100a00 */
[----:B-1----:R-:W-:Y:S01]  /*37b0*/  LEA R200, P1, R25, R3, 0x1 ;  /* 0x0000000319c87211 */ /* 0x002fe200078208ff */
[----:B------:R-:W-:-:S02]  /*37c0*/  UIADD3.64 UR8, UR16, 0x200, URZ ;  /* 0x0000020010087897 */ /* 0x000fc4000fffe03f */
[C---:B------:R-:W-:Y:S01]  /*37d0*/  IMAD R63, R4.reuse, 0x4, R61 ;  /* 0x00000004043f7824 */ /* 0x040fe200078e023d */
[----:B------:R-:W-:Y:S01]  /*37e0*/  LEA.HI.X.SX32 R201, R25, R2, 0x1, P1 ;  /* 0x0000000219c97211 */ /* 0x000fe200008f0eff */
[----:B------:R-:W-:Y:S02]  /*37f0*/  UIADD3.64 UR60, UR18, 0x300, URZ ;  /* 0x00000300123c7897 */ /* 0x000fe4000fffe03f */
[C---:B------:R-:W-:Y:S01]  /*3800*/  IMAD R65, R4.reuse, 0x4, R63 ;  /* 0x0000000404417824 */ /* 0x040fe200078e023f */
[----:B------:R-:W-:Y:S01]  /*3810*/  UIADD3.64 UR58, UR18, 0x302, URZ ;  /* 0x00000302123a7897 */ /* 0x000fe2000fffe03f */
[----:B------:R1:W-:Y:S01]  /*3820*/  STL.64 [R1+0x488], R200 ;  /* 0x000488c801007387 */ /* 0x0003e20000100a00 */
[----:B------:R-:W-:Y:S01]  /*3830*/  UIADD3.64 UR6, UR18, 0x304, URZ ;  /* 0x0000030412067897 */ /* 0x000fe2000fffe03f */
[----:B------:R-:W-:Y:S01]  /*3840*/  IMAD R67, R4, 0x4, R65 ;  /* 0x0000000404437824 */ /* 0x000fe200078e0241 */
[----:B0-----:R-:W-:Y:S01]  /*3850*/  LEA R206, P0, R29, R3, 0x1 ;  /* 0x000000031dce7211 */ /* 0x001fe200078008ff */
[----:B------:R-:W-:Y:S01]  /*3860*/  STL.64 [R1+0x468], R22 ;  /* 0x0004681601007387 */ /* 0x000fe20000100a00 */
[----:B------:R-:W-:-:S02]  /*3870*/  UIADD3.64 UR8, UR16, 0x300, URZ ;  /* 0x0000030010087897 */ /* 0x000fc4000fffe03f */
[C---:B------:R-:W-:Y:S01]  /*3880*/  LEA R69, R4.reuse, R67, 0x2 ;  /* 0x0000004304457211 */ /* 0x040fe200078e10ff */
[----:B------:R-:W-:Y:S01]  /*3890*/  UIADD3.64 UR60, UR18, 0x4fe, URZ ;  /* 0x000004fe123c7897 */ /* 0x000fe2000fffe03f */
[-C--:B------:R-:W-:Y:S01]  /*38a0*/  LEA.HI.X.SX32 R207, R29, R2.reuse, 0x1, P0 ;  /* 0x000000021dcf7211 */ /* 0x080fe200000f0eff */
[----:B------:R-:W-:Y:S01]  /*38b0*/  UIADD3.64 UR58, UR18, 0x500, URZ ;  /* 0x00000500123a7897 */ /* 0x000fe2000fffe03f */
[-C--:B------:R-:W-:Y:S01]  /*38c0*/  LEA R208, P0, R35, R3.reuse, 0x1 ;  /* 0x0000000323d07211 */ /* 0x080fe200078008ff */
[C---:B------:R-:W-:Y:S01]  /*38d0*/  IMAD R71, R4.reuse, 0x4, R69 ;  /* 0x0000000404477824 */ /* 0x040fe200078e0245 */
[----:B-1----:R-:W-:Y:S01]  /*38e0*/  LEA R200, P1, R31, R3, 0x1 ;  /* 0x000000031fc87211 */ /* 0x002fe200078208ff */
[----:B------:R0:W-:Y:S01]  /*38f0*/  STL.64 [R1+0x478], R206 ;  /* 0x000478ce01007387 */ /* 0x0001e20000100a00 */
[-C--:B------:R-:W-:Y:S01]  /*3900*/  LEA.HI.X.SX32 R209, R35, R2.reuse, 0x1, P0 ;  /* 0x0000000223d17211 */ /* 0x080fe200000f0eff */
[----:B------:R-:W-:Y:S01]  /*3910*/  IMAD R73, R4, 0x4, R71 ;  /* 0x0000000404497824 */ /* 0x000fe200078e0247 */
[----:B------:R-:W-:Y:S01]  /*3920*/  LEA.HI.X.SX32 R201, R31, R2, 0x1, P1 ;  /* 0x000000021fc97211 */ /* 0x000fe200008f0eff */
[----:B------:R-:W-:-:S02]  /*3930*/  UIADD3.64 UR6, UR18, 0x502, URZ ;  /* 0x0000050212067897 */ /* 0x000fc4000fffe03f */
[C---:B------:R-:W-:Y:S01]  /*3940*/  IMAD R75, R4.reuse, 0x4, R73 ;  /* 0x00000004044b7824 */ /* 0x040fe200078e0249 */
[----:B------:R-:W-:Y:S01]  /*3950*/  UIADD3.64 UR8, UR16, 0x400, URZ ;  /* 0x0000040010087897 */ /* 0x000fe2000fffe03f */
[----:B------:R1:W-:Y:S01]  /*3960*/  STL.64 [R1+0x470], R200 ;  /* 0x000470c801007387 */ /* 0x0003e20000100a00 */
[----:B------:R-:W-:Y:S01]  /*3970*/  UIADD3.64 UR14, UR18, 0x4, URZ ;  /* 0x00000004120e7897 */ /* 0x000fe2000fffe03f */
[C---:B------:R-:W-:Y:S01]  /*3980*/  IMAD R77, R4.reuse, 0x4, R75 ;  /* 0x00000004044d7824 */ /* 0x040fe200078e024b */
[----:B------:R-:W-:Y:S01]  /*3990*/  UIADD3.64 UR10, UR18, 0x1fe, URZ ;  /* 0x000001fe120a7897 */ /* 0x000fe2000fffe03f */
[C---:B0-----:R-:W-:Y:S01]  /*39a0*/  LEA R206, P1, R37.reuse, R3, 0x1 ;  /* 0x0000000325ce7211 */ /* 0x041fe200078208ff */
[----:B------:R0:W-:Y:S01]  /*39b0*/  STL.64 [R1+0x460], R208 ;  /* 0x000460d001007387 */ /* 0x0001e20000100a00 */
[----:B------:R-:W-:Y:S01]  /*39c0*/  IMAD R79, R4, 0x4, R77 ;  /* 0x00000004044f7824 */ /* 0x000fe200078e024d */
[----:B------:R-:W-:Y:S01]  /*39d0*/  UIADD3.64 UR60, UR18, 0x504, URZ ;  /* 0x00000504123c7897 */ /* 0x000fe2000fffe03f */
[----:B------:R-:W-:Y:S01]  /*39e0*/  LEA.HI.X.SX32 R207, R37, R2, 0x1, P1 ;  /* 0x0000000225cf7211 */ /* 0x000fe200008f0eff */
[----:B------:R-:W-:-:S02]  /*39f0*/  UIADD3.64 UR58, UR18, 0x6fe, URZ ;  /* 0x000006fe123a7897 */ /* 0x000fc4000fffe03f */
[C---:B------:R-:W-:Y:S01]  /*3a00*/  LEA R81, R4.reuse, R79, 0x2 ;  /* 0x0000004f04517211 */ /* 0x040fe200078e10ff */
[----:B------:R-:W-:Y:S01]  /*3a10*/  UIADD3.64 UR6, UR18, 0x700, URZ ;  /* 0x0000070012067897 */ /* 0x000fe2000fffe03f */
[CC--:B-1----:R-:W-:Y:S01]  /*3a20*/  LEA R200, P2, R39.reuse, R3.reuse, 0x1 ;  /* 0x0000000327c87211 */ /* 0x0c2fe200078408ff */
[----:B------:R1:W-:Y:S01]  /*3a30*/  STL.64 [R1+0x458], R206 ;  /* 0x000458ce01007387 */ /* 0x0003e20000100a00 */
[----:B------:R-:W-:Y:S01]  /*3a40*/  UIADD3.64 UR8, UR16, 0x500, URZ ;  /* 0x0000050010087897 */ /* 0x000fe2000fffe03f */
[C---:B------:R-:W-:Y:S01]  /*3a50*/  IMAD R83, R4.reuse, 0x4, R81 ;  /* 0x0000000404537824 */ /* 0x040fe200078e0251 */
[-C--:B------:R-:W-:Y:S01]  /*3a60*/  LEA.HI.X.SX32 R201, R39, R2.reuse, 0x1, P2 ;  /* 0x0000000227c97211 */ /* 0x080fe200010f0eff */
[----:B------:R-:W-:Y:S01]  /*3a70*/  UIADD3.64 UR14, UR18, 0x202, URZ ;  /* 0x00000202120e7897 */ /* 0x000fe2000fffe03f */
[C---:B0-----:R-:W-:Y:S01]  /*3a80*/  LEA R208, P0, R41.reuse, R3, 0x1 ;  /* 0x0000000329d07211 */ /* 0x041fe200078008ff */
[C---:B------:R-:W-:Y:S01]  /*3a90*/  IMAD R85, R4.reuse, 0x4, R83 ;  /* 0x0000000404557824 */ /* 0x040fe200078e0253 */
[----:B------:R-:W-:Y:S01]  /*3aa0*/  UIADD3.64 UR10, UR18, 0x204, URZ ;  /* 0x00000204120a7897 */ /* 0x000fe2000fffe03f */
[----:B------:R0:W-:Y:S01]  /*3ab0*/  STL.64 [R1+0x450], R200 ;  /* 0x000450c801007387 */ /* 0x0001e20000100a00 */
[-C--:B------:R-:W-:Y:S01]  /*3ac0*/  LEA.HI.X.SX32 R209, R41, R2.reuse, 0x1, P0 ;  /* 0x0000000229d17211 */ /* 0x080fe200000f0eff */
[----:B------:R-:W-:Y:S01]  /*3ad0*/  UIADD3.64 UR60, UR18, 0x702, URZ ;  /* 0x00000702123c7897 */ /* 0x000fe2000fffe03f */
        /* <DEDUP_REMOVED lines=9> */
[----:B------:R-:W-:Y:S01]  /*3b70*/  UIADD3.64 UR14, UR18, 0x400, URZ ;  /* 0x00000400120e7897 */ /* 0x000fe2000fffe03f */
[C---:B------:R-:W-:Y:S01]  /*3b80*/  LEA R91, R4.reuse, R89, 0x2 ;  /* 0x00000059045b7211 */ /* 0x040fe200078e10ff */
[----:B------:R0:W-:Y:S01]  /*3b90*/  STL.64 [R1+0x440], R206 ;  /* 0x000440ce01007387 */ /* 0x0001e20000100a00 */
[-C--:B------:R-:W-:Y:S01]  /*3ba0*/  LEA.HI.X.SX32 R201, R45, R2.reuse, 0x1, P2 ;  /* 0x000000022dc97211 */ /* 0x080fe200010f0eff */
[----:B------:R-:W-:Y:S01]  /*3bb0*/  UIADD3.64 UR10, UR18, 0x402, URZ ;  /* 0x00000402120a7897 */ /* 0x000fe2000fffe03f */
[C---:B-1----:R-:W-:Y:S01]  /*3bc0*/  LEA R208, P0, R47.reuse, R3, 0x1 ;  /* 0x000000032fd07211 */ /* 0x042fe200078008ff */
[C---:B------:R-:W-:Y:S01]  /*3bd0*/  IMAD R93, R4.reuse, 0x4, R91 ;  /* 0x00000004045d7824 */ /* 0x040fe200078e025b */
[----:B------:R-:W-:Y:S01]  /*3be0*/  UIADD3.64 UR60, UR18, 0x900, URZ ;  /* 0x00000900123c7897 */ /* 0x000fe2000fffe03f */
[----:B------:R1:W-:Y:S01]  /*3bf0*/  STL.64 [R1+0x438], R200 ;  /* 0x000438c801007387 */ /* 0x0003e20000100a00 */
[----:B------:R-:W-:Y:S01]  /*3c00*/  LEA.HI.X.SX32 R209, R47, R2, 0x1, P0 ;  /* 0x000000022fd17211 */ /* 0x000fe200000f0eff */
[----:B------:R-:W-:Y:S01]  /*3c10*/  IMAD R95, R4, 0x4, R93 ;  /* 0x00000004045f7824 */ /* 0x000fe200078e025d */
[----:B------:R-:W-:-:S02]  /*3c20*/  UIADD3.64 UR58, UR18, 0x902, URZ ;  /* 0x00000902123a7897 */ /* 0x000fc4000fffe03f */
[----:B------:R-:W-:Y:S01]  /*3c30*/  UIADD3.64 UR6, UR18, 0x904, URZ ;  /* 0x0000090412067897 */ /* 0x000fe2000fffe03f */
[C---:B0-----:R-:W-:Y:S01]  /*3c40*/  LEA R206, P1, R49.reuse, R3, 0x1 ;  /* 0x0000000331ce7211 */ /* 0x041fe200078208ff */
[----:B------:R0:W-:Y:S01]  /*3c50*/  STL.64 [R1+0x430], R208 ;  /* 0x000430d001007387 */ /* 0x0001e20000100a00 */
[C---:B------:R-:W-:Y:S01]  /*3c60*/  LEA R7, R4.reuse, R95, 0x2 ;  /* 0x0000005f04077211 */ /* 0x040fe200078e10ff */
[----:B------:R-:W-:Y:S01]  /*3c70*/  UIADD3.64 UR8, UR16, 0x700, URZ ;  /* 0x0000070010087897 */ /* 0x000fe2000fffe03f */
[-C--:B------:R-:W-:Y:S01]  /*3c80*/  LEA.HI.X.SX32 R207, R49, R2.reuse, 0x1, P1 ;  /* 0x0000000231cf7211 */ /* 0x080fe200008f0eff */
[----:B------:R-:W-:Y:S01]  /*3c90*/  UIADD3.64 UR14, UR18, 0x5fe, URZ ;  /* 0x000005fe120e7897 */ /* 0x000fe2000fffe03f */
[CC--:B-1----:R-:W-:Y:S01]  /*3ca0*/  LEA R200, P2, R51.reuse, R3.reuse, 0x1 ;  /* 0x0000000333c87211 */ /* 0x0c2fe200078408ff */
[C---:B------:R-:W-:Y:S01]  /*3cb0*/  IMAD R5, R4.reuse, 0x4, R7 ;  /* 0x0000000404057824 */ /* 0x040fe200078e0207 */
[----:B------:R-:W-:Y:S01]  /*3cc0*/  UIADD3.64 UR10, UR18, 0x600, URZ ;  /* 0x00000600120a7897 */ /* 0x000fe2000fffe03f */
[----:B------:R1:W-:Y:S01]  /*3cd0*/  STL.64 [R1+0x428], R206 ;  /* 0x000428ce01007387 */ /* 0x0003e20000100a00 */
[-C--:B------:R-:W-:Y:S01]  /*3ce0*/  LEA.HI.X.SX32 R201, R51, R2.reuse, 0x1, P2 ;  /* 0x0000000233c97211 */ /* 0x080fe200010f0eff */
[C---:B------:R-:W-:Y:S01]  /*3cf0*/  IMAD R9, R4.reuse, 0x4, R5 ;  /* 0x0000000404097824 */ /* 0x040fe200078e0205 */
[----:B------:R-:W-:Y:S01]  /*3d00*/  UIADD3.64 UR60, UR18, 0xafe, URZ ;  /* 0x00000afe123c7897 */ /* 0x000fe2000fffe03f */
[C---:B0-----:R-:W-:Y:S01]  /*3d10*/  LEA R208, P0, R53.reuse, R3, 0x1 ;  /* 0x0000000335d07211 */ /* 0x041fe200078008ff */
[----:B------:R-:W-:Y:S01]  /*3d20*/  UIADD3.64 UR58, UR18, 0xb00, URZ ;  /* 0x00000b00123a7897 */ /* 0x000fe2000fffe03f */
[----:B------:R-:W-:Y:S01]  /*3d30*/  IMAD R11, R4, 0x4, R9 ;  /* 0x00000004040b7824 */ /* 0x000fe200078e0209 */
[----:B------:R0:W-:Y:S01]  /*3d40*/  STL.64 [R1+0x420], R200 ;  /* 0x000420c801007387 */ /* 0x0001e20000100a00 */
        /* <DEDUP_REMOVED lines=10> */
[CC--:B0-----:R-:W-:Y:S01]  /*3df0*/  LEA R200, P2, R57.reuse, R3.reuse, 0x1 ;  /* 0x0000000339c87211 */ /* 0x0c1fe200078408ff */
[C---:B------:R-:W-:Y:S01]  /*3e00*/  IMAD R17, R4.reuse, 0x4, R15 ;  /* 0x0000000404117824 */ /* 0x040fe200078e020f */
[----:B------:R-:W-:Y:S01]  /*3e10*/  UIADD3.64 UR60, UR18, 0xb04, URZ ;  /* 0x00000b04123c7897 */ /* 0x000fe2000fffe03f */
[----:B------:R0:W-:Y:S01]  /*3e20*/  STL.64 [R1+0x410], R206 ;  /* 0x000410ce01007387 */ /* 0x0001e20000100a00 */
[-C--:B------:R-:W-:Y:S01]  /*3e30*/  LEA.HI.X.SX32 R201, R57, R2.reuse, 0x1, P2 ;  /* 0x0000000239c97211 */ /* 0x080fe200010f0eff */
[C---:B------:R-:W-:Y:S01]  /*3e40*/  IMAD R19, R4.reuse, 0x4, R17 ;  /* 0x0000000404137824 */ /* 0x040fe200078e0211 */
[----:B------:R-:W-:Y:S01]  /*3e50*/  UIADD3.64 UR58, UR18, 0xcfe, URZ ;  /* 0x00000cfe123a7897 */ /* 0x000fe2000fffe03f */
[C---:B-1----:R-:W-:Y:S01]  /*3e60*/  LEA R208, P0, R59.reuse, R3, 0x1 ;  /* 0x000000033bd07211 */ /* 0x042fe200078008ff */
[----:B------:R-:W-:Y:S01]  /*3e70*/  UIADD3.64 UR6, UR18, 0xd00, URZ ;  /* 0x00000d0012067897 */ /* 0x000fe2000fffe03f */
[----:B------:R1:W-:Y:S01]  /*3e80*/  STL.64 [R1+0x408], R200 ;  /* 0x000408c801007387 */ /* 0x0003e20000100a00 */
[C---:B------:R-:W-:Y:S01]  /*3e90*/  LEA R21, R4.reuse, R19, 0x2 ;  /* 0x0000001304157211 */ /* 0x040fe200078e10ff */
[----:B------:R-:W-:Y:S01]  /*3ea0*/  UIADD3.64 UR8, UR16, 0x900, URZ ;  /* 0x0000090010087897 */ /* 0x000fe2000fffe03f */
[----:B------:R-:W-:Y:S01]  /*3eb0*/  LEA.HI.X.SX32 R209, R59, R2, 0x1, P0 ;  /* 0x000000023bd17211 */ /* 0x000fe200000f0eff */
[----:B------:R-:W-:Y:S01]  /*3ec0*/  UIADD3.64 UR14, UR18, 0x802, URZ ;  /* 0x00000802120e7897 */ /* 0x000fe2000fffe03f */
[----:B0-----:R-:W-:Y:S01]  /*3ed0*/  LEA R206, P1, R61, R3, 0x1 ;  /* 0x000000033dce7211 */ /* 0x001fe200078208ff */
[----:B------:R-:W-:-:S02]  /*3ee0*/  IMAD R23, R4, 0x4, R21 ;  /* 0x0000000404177824 */ /* 0x000fc400078e0215 */
[----:B------:R0:W-:Y:S01]  /*3ef0*/  STL.64 [R1+0x400], R208 ;  /* 0x000400d001007387 */ /* 0x0001e20000100a00 */
[----:B------:R-:W-:Y:S01]  /*3f00*/  UIADD3.64 UR10, UR18, 0x804, URZ ;  /* 0x00000804120a7897 */ /* 0x000fe2000fffe03f */
[-C--:B------:R-:W-:Y:S01]  /*3f10*/  LEA.HI.X.SX32 R207, R61, R2.reuse, 0x1, P1 ;  /* 0x000000023dcf7211 */ /* 0x080fe200008f0eff */
[C---:B------:R-:W-:Y:S01]  /*3f20*/  IMAD R25, R4.reuse, 0x4, R23 ;  /* 0x0000000404197824 */ /* 0x040fe200078e0217 */
[CC--:B-1----:R-:W-:Y:S01]  /*3f30*/  LEA R200, P2, R63.reuse, R3.reuse, 0x1 ;  /* 0x000000033fc87211 */ /* 0x0c2fe200078408ff */
[----:B------:R-:W-:Y:S02]  /*3f40*/  UIADD3.64 UR60, UR18, 0xd02, URZ ;  /* 0x00000d02123c7897 */ /* 0x000fe4000fffe03f */
[----:B------:R1:W-:Y:S01]  /*3f50*/  STL.64 [R1+0x3f8], R206 ;  /* 0x0003f8ce01007387 */ /* 0x0003e20000100a00 */
[----:B------:R-:W-:Y:S01]  /*3f60*/  LEA.HI.X.SX32 R201, R63, R2, 0x1, P2 ;  /* 0x000000023fc97211 */ /* 0x000fe200010f0eff */
[----:B------:R-:W-:Y:S01]  /*3f70*/  IMAD R27, R4, 0x4, R25 ;  /* 0x00000004041b7824 */ /* 0x000fe200078e0219 */
[----:B------:R-:W-:Y:S01]  /*3f80*/  UIADD3.64 UR58, UR18, 0xd04, URZ ;  /* 0x00000d04123a7897 */ /* 0x000fe2000fffe03f */
[----:B0-----:R-:W-:-:S02]  /*3f90*/  LEA R208, P0, R65, R3, 0x1 ;  /* 0x0000000341d07211 */ /* 0x001fc400078008ff */
[----:B------:R0:W-:Y:S01]  /*3fa0*/  STL.64 [R1+0x3f0], R200 ;  /* 0x0003f0c801007387 */ /* 0x0001e20000100a00 */
[C---:B------:R-:W-:Y:S01]  /*3fb0*/  LEA R29, R4.reuse, R27, 0x2 ;  /* 0x0000001b041d7211 */ /* 0x040fe200078e10ff */
[----:B------:R-:W-:Y:S01]  /*3fc0*/  UIADD3.64 UR6, UR18, 0xefe, URZ ;  /* 0x00000efe12067897 */ /* 0x000fe2000fffe03f */
[-C--:B------:R-:W-:Y:S01]  /*3fd0*/  LEA.HI.X.SX32 R209, R65, R2.reuse, 0x1, P0 ;  /* 0x0000000241d17211 */ /* 0x080fe200000f0eff */
[----:B------:R-:W-:Y:S01]  /*3fe0*/  UIADD3.64 UR12, UR16, 0xa00, URZ ;  /* 0x00000a00100c7897 */ /* 0x000fe2000fffe03f */
[CC--:B-1----:R-:W-:Y:S01]  /*3ff0*/  LEA R206, P1, R67.reuse, R3.reuse, 0x1 ;  /* 0x0000000343ce7211 */ /* 0x0c2fe200078208ff */
[C---:B------:R-:W-:Y:S02]  /*4000*/  IMAD R31, R4.reuse, 0x4, R29 ;  /* 0x00000004041f7824 */ /* 0x040fe400078e021d */
[----:B------:R1:W-:Y:S01]  /*4010*/  STL.64 [R1+0x3e8], R208 ;  /* 0x0003e8d001007387 */ /* 0x0003e20000100a00 */
[----:B------:R-:W-:Y:S01]  /*4020*/  UIADD3.64 UR8, UR16, 0xa80, URZ ;  /* 0x00000a8010087897 */ /* 0x000fe2000fffe03f */
[----:B------:R-:W-:Y:S01]  /*4030*/  LEA.HI.X.SX32 R207, R67, R2, 0x1, P1 ;  /* 0x0000000243cf7211 */ /* 0x000fe200008f0eff */
[----:B------:R-:W-:Y:S01]  /*4040*/  IMAD R33, R4, 0x4, R31 ;  /* 0x0000000404217824 */ /* 0x000fe200078e021f */
[----:B0-----:R-:W-:-:S02]  /*4050*/  LEA R200, P2, R69, R3, 0x1 ;  /* 0x0000000345c87211 */ /* 0x001fc400078408ff */
[----:B------:R-:W-:Y:S01]  /*4060*/  CS2R R66, SRZ ;  /* 0x0000000000427805 */ /* 0x000fe2000001ff00 */
[----:B------:R-:W-:Y:S01]  /*4070*/  UMOV UR57, 0x40000040 ;  /* 0x4000004000397882 */ /* 0x000fe20000000000 */
[----:B------:R0:W-:Y:S01]  /*4080*/  STL.64 [R1+0x3e0], R206 ;  /* 0x0003e0ce01007387 */ /* 0x0001e20000100a00 */
[-C--:B------:R-:W-:Y:S01]  /*4090*/  LEA.HI.X.SX32 R201, R69, R2.reuse, 0x1, P2 ;  /* 0x0000000245c97211 */ /* 0x080fe200010f0eff */
[C---:B------:R-:W-:Y:S01]  /*40a0*/  IMAD R35, R4.reuse, 0x4, R33 ;  /* 0x0000000404237824 */ /* 0x040fe200078e0221 */
[----:B------:R-:W-:Y:S01]  /*40b0*/  CS2R R68, SRZ ;  /* 0x0000000000447805 */ /* 0x000fe2000001ff00 */
[----:B------:R-:W-:Y:S01]  /*40c0*/  UIADD3.64 UR20, UR16, 0xb00, URZ ;  /* 0x00000b0010147897 */ /* 0x000fe2000fffe03f */
[C---:B-1----:R-:W-:Y:S01]  /*40d0*/  LEA R208, P0, R71.reuse, R3, 0x1 ;  /* 0x0000000347d07211 */ /* 0x042fe200078008ff */
[----:B------:R1:W-:Y:S01]  /*40e0*/  STL.64 [R1+0x3d8], R200 ;  /* 0x0003d8c801007387 */ /* 0x0003e20000100a00 */
[----:B------:R-:W-:Y:S01]  /*40f0*/  LEA R37, R4, R35, 0x2 ;  /* 0x0000002304257211 */ /* 0x000fe200078e10ff */
[----:B------:R-:W-:Y:S01]  /*4100*/  UIADD3.64 UR24, UR16, 0xb80, URZ ;  /* 0x00000b8010187897 */ /* 0x000fe2000fffe03f */
[----:B------:R-:W-:-:S02]  /*4110*/  LEA.HI.X.SX32 R209, R71, R2, 0x1, P0 ;  /* 0x0000000247d17211 */ /* 0x000fc400000f0eff */
[----:B------:R-:W-:Y:S01]  /*4120*/  CS2R R70, SRZ ;  /* 0x0000000000467805 */ /* 0x000fe2000001ff00 */
[----:B------:R-:W-:Y:S01]  /*4130*/  UIADD3.64 UR28, UR16, 0xc00, URZ ;  /* 0x00000c00101c7897 */ /* 0x000fe2000fffe03f */
[CC--:B0-----:R-:W-:Y:S01]  /*4140*/  LEA R206, P1, R73.reuse, R3.reuse, 0x1 ;  /* 0x0000000349ce7211 */ /* 0x0c1fe200078208ff */
[C---:B------:R-:W-:Y:S01]  /*4150*/  IMAD R39, R4.reuse, 0x4, R37 ;  /* 0x0000000404277824 */ /* 0x040fe200078e0225 */
[----:B------:R0:W-:Y:S01]  /*4160*/  STL.64 [R1+0x3d0], R208 ;  /* 0x0003d0d001007387 */ /* 0x0001e20000100a00 */
[----:B------:R-:W-:Y:S01]  /*4170*/  UIADD3.64 UR32, UR16, 0xc80, URZ ;  /* 0x00000c8010207897 */ /* 0x000fe2000fffe03f */
[-C--:B------:R-:W-:Y:S01]  /*4180*/  LEA.HI.X.SX32 R207, R73, R2.reuse, 0x1, P1 ;  /* 0x0000000249cf7211 */ /* 0x080fe200008f0eff */
[C---:B------:R-:W-:Y:S01]  /*4190*/  IMAD R41, R4.reuse, 0x4, R39 ;  /* 0x0000000404297824 */ /* 0x040fe200078e0227 */
[CC--:B-1----:R-:W-:Y:S02]  /*41a0*/  LEA R200, P2, R75.reuse, R3.reuse, 0x1 ;  /* 0x000000034bc87211 */ /* 0x0c2fe400078408ff */
[----:B------:R-:W-:Y:S01]  /*41b0*/  CS2R R72, SRZ ;  /* 0x0000000000487805 */ /* 0x000fe2000001ff00 */
[----:B------:R-:W-:Y:S01]  /*41c0*/  UIADD3.64 UR36, UR16, 0xd00, URZ ;  /* 0x00000d0010247897 */ /* 0x000fe2000fffe03f */
[----:B------:R1:W-:Y:S01]  /*41d0*/  STL.64 [R1+0x3c8], R206 ;  /* 0x0003c8ce01007387 */ /* 0x0003e20000100a00 */
[-C--:B------:R-:W-:Y:S01]  /*41e0*/  LEA.HI.X.SX32 R201, R75, R2.reuse, 0x1, P2 ;  /* 0x000000024bc97211 */ /* 0x080fe200010f0eff */
[C---:B------:R-:W-:Y:S01]  /*41f0*/  IMAD R43, R4.reuse, 0x4, R41 ;  /* 0x00000004042b7824 */ /* 0x040fe200078e0229 */
[----:B------:R-:W-:Y:S01]  /*4200*/  CS2R R74, SRZ ;  /* 0x00000000004a7805 */ /* 0x000fe2000001ff00 */
[----:B------:R-:W-:Y:S01]  /*4210*/  UIADD3.64 UR40, UR16, 0xd80, URZ ;  /* 0x00000d8010287897 */ /* 0x000fe2000fffe03f */
[C---:B0-----:R-:W-:Y:S01]  /*4220*/  LEA R208, P0, R77.reuse, R3, 0x1 ;  /* 0x000000034dd07211 */ /* 0x041fe200078008ff */
[----:B------:R0:W-:Y:S01]  /*4230*/  STL.64 [R1+0x3c0], R200 ;  /* 0x0003c0c801007387 */ /* 0x0001e20000100a00 */
[----:B------:R-:W-:Y:S01]  /*4240*/  LEA R45, R4, R43, 0x2 ;  /* 0x0000002b042d7211 */ /* 0x000fe200078e10ff */
[----:B------:R-:W-:Y:S01]  /*4250*/  UIADD3.64 UR44, UR16, 0xe00, URZ ;  /* 0x00000e00102c7897 */ /* 0x000fe2000fffe03f */
[----:B------:R-:W-:-:S02]  /*4260*/  LEA.HI.X.SX32 R209, R77, R2, 0x1, P0 ;  /* 0x000000024dd17211 */ /* 0x000fc400000f0eff */
[----:B------:R-:W-:Y:S01]  /*4270*/  CS2R R76, SRZ ;  /* 0x00000000004c7805 */ /* 0x000fe2000001ff00 */
[----:B------:R-:W-:Y:S01]  /*4280*/  UIADD3.64 UR48, UR16, 0xe80, URZ ;  /* 0x00000e8010307897 */ /* 0x000fe2000fffe03f */
[CC--:B-1----:R-:W-:Y:S01]  /*4290*/  LEA R206, P1, R79.reuse, R3.reuse, 0x1 ;  /* 0x000000034fce7211 */ /* 0x0c2fe200078208ff */
[C---:B------:R-:W-:Y:S01]  /*42a0*/  IMAD R47, R4.reuse, 0x4, R45 ;  /* 0x00000004042f7824 */ /* 0x040fe200078e022d */
[----:B------:R1:W-:Y:S01]  /*42b0*/  STL.64 [R1+0x3b8], R208 ;  /* 0x0003b8d001007387 */ /* 0x0003e20000100a00 */
[----:B------:R-:W-:Y:S01]  /*42c0*/  UIADD3.64 UR52, UR16, 0xf00, URZ ;  /* 0x00000f0010347897 */ /* 0x000fe2000fffe03f */
[-C--:B------:R-:W-:Y:S01]  /*42d0*/  LEA.HI.X.SX32 R207, R79, R2.reuse, 0x1, P1 ;  /* 0x000000024fcf7211 */ /* 0x080fe200008f0eff */
[C---:B------:R-:W-:Y:S01]  /*42e0*/  IMAD R49, R4.reuse, 0x4, R47 ;  /* 0x0000000404317824 */ /* 0x040fe200078e022f */
[CC--:B0-----:R-:W-:Y:S02]  /*42f0*/  LEA R200, P2, R81.reuse, R3.reuse, 0x1 ;  /* 0x0000000351c87211 */ /* 0x0c1fe400078408ff */
[----:B------:R-:W-:Y:S01]  /*4300*/  CS2R R78, SRZ ;  /* 0x00000000004e7805 */ /* 0x000fe2000001ff00 */
[----:B------:R-:W-:Y:S01]  /*4310*/  UIADD3.64 UR14, UR18, 0xa00, URZ ;  /* 0x00000a00120e7897 */ /* 0x000fe2000fffe03f */
        /* <DEDUP_REMOVED lines=38> */
[----:B------:R-:W-:Y:S01]  /*4580*/  IMAD R65, R4, 0x4, R63 ;  /* 0x0000000404417824 */ /* 0x000fe200078e023f */
[C---:B0-----:R-:W-:Y:S02]  /*4590*/  LEA R200, P2, R93.reuse, R3, 0x1 ;  /* 0x000000035dc87211 */ /* 0x041fe400078408ff */
[----:B------:R-:W-:Y:S01]  /*45a0*/  CS2R R90, SRZ ;  /* 0x00000000005a7805 */ /* 0x000fe2000001ff00 */
[----:B------:R-:W-:Y:S01]  /*45b0*/  UIADD3.64 UR54, UR18, 0xe04, URZ ;  /* 0x00000e0412367897 */ /* 0x000fe2000fffe03f */
[----:B------:R0:W-:Y:S01]  /*45c0*/  STL.64 [R1+0x380], R206 ;  /* 0x000380ce01007387 */ /* 0x0001e20000100a00 */
[----:B------:R-:W-:-:S02]  /*45d0*/  LEA.HI.X.SX32 R201, R93, R2, 0x1, P2 ;  /* 0x000000025dc97211 */ /* 0x000fc400010f0eff */
[----:B------:R-:W-:Y:S01]  /*45e0*/  CS2R R92, SRZ ;  /* 0x00000000005c7805 */ /* 0x000fe2000001ff00 */
[----:B------:R-:W-:Y:S01]  /*45f0*/  UIADD3.64 UR60, UR18, 0xf00, URZ ;  /* 0x00000f00123c7897 */ /* 0x000fe2000fffe03f */
[CC--:B-1----:R-:W-:Y:S01]  /*4600*/  LEA R208, P0, R95.reuse, R3.reuse, 0x1 ;  /* 0x000000035fd07211 */ /* 0x0c2fe200078008ff */
[----:B------:R1:W-:Y:S01]  /*4610*/  STL.64 [R1+0x378], R200 ;  /* 0x000378c801007387 */ /* 0x0003e20000100a00 */
[----:B------:R-:W-:Y:S02]  /*4620*/  UIADD3.64 UR58, UR18, 0xf02, URZ ;  /* 0x00000f02123a7897 */ /* 0x000fe4000fffe03f */
[-C--:B------:R-:W-:Y:S02]  /*4630*/  LEA.HI.X.SX32 R209, R95, R2.reuse, 0x1, P0 ;  /* 0x000000025fd17211 */ /* 0x080fe400000f0eff */
[----:B------:R-:W-:Y:S01]  /*4640*/  CS2R R94, SRZ ;  /* 0x00000000005e7805 */ /* 0x000fe2000001ff00 */
[----:B------:R-:W-:Y:S01]  /*4650*/  UIADD3.64 UR6, UR18, 0xf04, URZ ;  /* 0x00000f0412067897 */ /* 0x000fe2000fffe03f */
[C---:B0-----:R-:W-:Y:S01]  /*4660*/  LEA R206, P1, R7.reuse, R3, 0x1 ;  /* 0x0000000307ce7211 */ /* 0x041fe200078208ff */
[----:B------:R0:W-:Y:S03]  /*4670*/  STL.64 [R1+0x370], R208 ;  /* 0x000370d001007387 */ /* 0x0001e60000100a00 */
[----:B------:R-:W-:-:S02]  /*4680*/  LEA.HI.X.SX32 R207, R7, R2, 0x1, P1 ;  /* 0x0000000207cf7211 */ /* 0x000fc400008f0eff */
[----:B-1----:R-:W-:-:S03]  /*4690*/  LEA R200, P2, R5, R3, 0x1 ;  /* 0x0000000305c87211 */ /* 0x002fc600078408ff */
[----:B------:R1:W-:Y:S01]  /*46a0*/  STL.64 [R1+0x368], R206 ;  /* 0x000368ce01007387 */ /* 0x0003e20000100a00 */
[----:B------:R-:W-:Y:S01]  /*46b0*/  LEA.HI.X.SX32 R201, R5, R2, 0x1, P2 ;  /* 0x0000000205c97211 */ /* 0x000fe200010f0eff */
[----:B------:R-:W-:Y:S01]  /*46c0*/  IMAD R5, R4, 0x4, R65 ;  /* 0x0000000404057824 */ /* 0x000fe200078e0241 */
[----:B0-----:R-:W-:-:S03]  /*46d0*/  LEA R208, P0, R9, R3, 0x1 ;  /* 0x0000000309d07211 */ /* 0x001fc600078008ff */
[----:B------:R0:W-:Y:S01]  /*46e0*/  STL.64 [R1+0x360], R200 ;  /* 0x000360c801007387 */ /* 0x0001e20000100a00 */
[C---:B------:R-:W-:Y:S02]  /*46f0*/  LEA R7, R4.reuse, R5, 0x2 ;  /* 0x0000000504077211 */ /* 0x040fe400078e10ff */
[-C--:B------:R-:W-:Y:S02]  /*4700*/  LEA.HI.X.SX32 R209, R9, R2.reuse, 0x1, P0 ;  /* 0x0000000209d17211 */ /* 0x080fe400000f0eff */
[CC--:B-1----:R-:W-:Y:S01]  /*4710*/  LEA R206, P1, R11.reuse, R3.reuse, 0x1 ;  /* 0x000000030bce7211 */ /* 0x0c2fe200078208ff */
[C---:B------:R-:W-:Y:S02]  /*4720*/  IMAD R9, R4.reuse, 0x4, R7 ;  /* 0x0000000404097824 */ /* 0x040fe400078e0207 */
[----:B------:R1:W-:Y:S01]  /*4730*/  STL.64 [R1+0x358], R208 ;  /* 0x000358d001007387 */ /* 0x0003e20000100a00 */
[----:B------:R-:W-:Y:S01]  /*4740*/  LEA.HI.X.SX32 R207, R11, R2, 0x1, P1 ;  /* 0x000000020bcf7211 */ /* 0x000fe200008f0eff */
[----:B------:R-:W-:Y:S01]  /*4750*/  IMAD R11, R4, 0x4, R9 ;  /* 0x00000004040b7824 */ /* 0x000fe200078e0209 */
[----:B0-----:R-:W-:-:S03]  /*4760*/  LEA R200, P2, R13, R3, 0x1 ;  /* 0x000000030dc87211 */ /* 0x001fc600078408ff */
[----:B------:R0:W-:Y:S01]  /*4770*/  STL.64 [R1+0x350], R206 ;  /* 0x000350ce01007387 */ /* 0x0001e20000100a00 */
[----:B------:R-:W-:Y:S01]  /*4780*/  LEA.HI.X.SX32 R201, R13, R2, 0x1, P2 ;  /* 0x000000020dc97211 */ /* 0x000fe200010f0eff */
[----:B------:R-:W-:Y:S01]  /*4790*/  IMAD R13, R4, 0x4, R11 ;  /* 0x00000004040d7824 */ /* 0x000fe200078e020b */
[----:B-1----:R-:W-:-:S03]  /*47a0*/  LEA R208, P0, R15, R3, 0x1 ;  /* 0x000000030fd07211 */ /* 0x002fc600078008ff */
[----:B------:R1:W-:Y:S01]  /*47b0*/  STL.64 [R1+0x348], R200 ;  /* 0x000348c801007387 */ /* 0x0003e20000100a00 */
[-C--:B------:R-:W-:Y:S02]  /*47c0*/  LEA.HI.X.SX32 R209, R15, R2.reuse, 0x1, P0 ;  /* 0x000000020fd17211 */ /* 0x080fe400000f0eff */
[----:B------:R-:W-:Y:S02]  /*47d0*/  LEA R15, R4, R13, 0x2 ;  /* 0x0000000d040f7211 */ /* 0x000fe400078e10ff */
[CC--:B0-----:R-:W-:Y:S01]  /*47e0*/  LEA R206, P1, R17.reuse, R3.reuse, 0x1 ;  /* 0x0000000311ce7211 */ /* 0x0c1fe200078208ff */
[----:B------:R-:W-:Y:S03]  /*47f0*/  STL.64 [R1+0x340], R208 ;  /* 0x000340d001007387 */ /* 0x000fe60000100a00 */
[----:B------:R-:W-:Y:S02]  /*4800*/  LEA.HI.X.SX32 R207, R17, R2, 0x1, P1 ;  /* 0x0000000211cf7211 */ /* 0x000fe400008f0eff */
[----:B-1----:R-:W-:-:S03]  /*4810*/  LEA R200, P2, R19, R3, 0x1 ;  /* 0x0000000313c87211 */ /* 0x002fc600078408ff */
[----:B------:R0:W-:Y:S01]  /*4820*/  STL.64 [R1+0x338], R206 ;  /* 0x000338ce01007387 */ /* 0x0001e20000100a00 */
[----:B------:R-:W-:Y:S02]  /*4830*/  LEA.HI.X.SX32 R201, R19, R2, 0x1, P2 ;  /* 0x0000000213c97211 */ /* 0x000fe400010f0eff */
[----:B------:R-:W-:-:S03]  /*4840*/  LEA R16, P2, R25, R3, 0x1 ;  /* 0x0000000319107211 */ /* 0x000fc600078408ff */
[----:B------:R1:W-:Y:S01]  /*4850*/  STL.64 [R1+0x330], R200 ;  /* 0x000330c801007387 */ /* 0x0003e20000100a00 */
[-C--:B------:R-:W-:Y:S02]  /*4860*/  LEA.HI.X.SX32 R17, R25, R2.reuse, 0x1, P2 ;  /* 0x0000000219117211 */ /* 0x080fe400010f0eff */
[-C--:B------:R-:W-:Y:S02]  /*4870*/  LEA R20, P2, R31, R3.reuse, 0x1 ;  /* 0x000000031f147211 */ /* 0x080fe400078408ff */
[CC--:B0-----:R-:W-:Y:S01]  /*4880*/  LEA R206, P0, R21.reuse, R3.reuse, 0x1 ;  /* 0x0000000315ce7211 */ /* 0x0c1fe200078008ff */
[----:B------:R0:W-:Y:S03]  /*4890*/  STL.64 [R1+0x318], R16 ;  /* 0x0003181001007387 */ /* 0x0001e60000100a00 */
[----:B------:R-:W-:Y:S02]  /*48a0*/  LEA.HI.X.SX32 R207, R21, R2, 0x1, P0 ;  /* 0x0000000215cf7211 */ /* 0x000fe400000f0eff */
[----:B-1----:R-:W-:-:S02]  /*48b0*/  LEA R200, P1, R23, R3, 0x1 ;  /* 0x0000000317c87211 */ /* 0x002fc400078208ff */
[-C--:B------:R-:W-:Y:S01]  /*48c0*/  LEA.HI.X.SX32 R21, R31, R2.reuse, 0x1, P2 ;  /* 0x000000021f157211 */ /* 0x080fe200010f0eff */
[----:B------:R1:W-:Y:S01]  /*48d0*/  STL.64 [R1+0x328], R206 ;  /* 0x000328ce01007387 */ /* 0x0003e20000100a00 */
[-C--:B------:R-:W-:Y:S02]  /*48e0*/  LEA.HI.X.SX32 R201, R23, R2.reuse, 0x1, P1 ;  /* 0x0000000217c97211 */ /* 0x080fe400008f0eff */
[CC--:B------:R-:W-:Y:S01]  /*48f0*/  LEA R22, P1, R29.reuse, R3.reuse, 0x1 ;  /* 0x000000031d167211 */ /* 0x0c0fe200078208ff */
[C---:B0-----:R-:W-:Y:S02]  /*4900*/  IMAD R17, R4.reuse, 0x4, R15 ;  /* 0x0000000404117824 */ /* 0x041fe400078e020f */
[----:B------:R0:W-:Y:S01]  /*4910*/  STL.64 [R1+0x320], R200 ;  /* 0x000320c801007387 */ /* 0x0001e20000100a00 */
[----:B------:R-:W-:Y:S01]  /*4920*/  LEA.HI.X.SX32 R23, R29, R2, 0x1, P1 ;  /* 0x000000021d177211 */ /* 0x000fe200008f0eff */
[----:B------:R-:W-:Y:S02]  /*4930*/  IMAD R19, R4, 0x4, R17 ;  /* 0x0000000404137824 */ /* 0x000fe400078e0211 */
[----:B------:R2:W-:Y:S01]  /*4940*/  STL.64 [R1+0x300], R20 ;  /* 0x0003001401007387 */ /* 0x0005e20000100a00 */
[----:B-1----:R-:W-:-:S04]  /*4950*/  LEA R206, P1, R35, R3, 0x1 ;  /* 0x0000000323ce7211 */ /* 0x002fc800078208ff */
[----:B------:R-:W-:Y:S02]  /*4960*/  LEA.HI.X.SX32 R207, R35, R2, 0x1, P1 ;  /* 0x0000000223cf7211 */ /* 0x000fe400008f0eff */
[----:B0-----:R-:W-:-:S04]  /*4970*/  LEA R200, P0, R27, R3, 0x1 ;  /* 0x000000031bc87211 */ /* 0x001fc800078008ff */
[----:B------:R-:W-:Y:S01]  /*4980*/  LEA.HI.X.SX32 R201, R27, R2, 0x1, P0 ;  /* 0x000000021bc97211 */ /* 0x000fe200000f0eff */
[----:B--2---:R-:W-:Y:S01]  /*4990*/  IMAD R21, R4, 0x4, R19 ;  /* 0x0000000404157824 */ /* 0x004fe200078e0213 */
[----:B------:R-:W-:-:S03]  /*49a0*/  LEA R208, P0, R33, R3, 0x1 ;  /* 0x0000000321d07211 */ /* 0x000fc600078008ff */
[----:B------:R0:W-:Y:S01]  /*49b0*/  STL.64 [R1+0x310], R200 ;  /* 0x000310c801007387 */ /* 0x0001e20000100a00 */
[----:B------:R-:W-:-:S03]  /*49c0*/  LEA.HI.X.SX32 R209, R33, R2, 0x1, P0 ;  /* 0x0000000221d17211 */ /* 0x000fc600000f0eff */
[----:B------:R1:W-:Y:S04]  /*49d0*/  STL.64 [R1+0x308], R22 ;  /* 0x0003081601007387 */ /* 0x0003e80000100a00 */
[----:B------:R2:W-:Y:S01]  /*49e0*/  STL.64 [R1+0x2f8], R208 ;  /* 0x0002f8d001007387 */ /* 0x0005e20000100a00 */
[----:B0-----:R-:W-:-:S03]  /*49f0*/  LEA R200, P2, R37, R3, 0x1 ;  /* 0x0000000325c87211 */ /* 0x001fc600078408ff */
[----:B------:R0:W-:Y:S01]  /*4a00*/  STL.64 [R1+0x2f0], R206 ;  /* 0x0002f0ce01007387 */ /* 0x0001e20000100a00 */
[-C--:B------:R-:W-:Y:S02]  /*4a10*/  LEA.HI.X.SX32 R201, R37, R2.reuse, 0x1, P2 ;  /* 0x0000000225c97211 */ /* 0x080fe400010f0eff */
[C---:B-1----:R-:W-:Y:S02]  /*4a20*/  LEA R23, R4.reuse, R21, 0x2 ;  /* 0x0000001504177211 */ /* 0x042fe400078e10ff */
[CC--:B--2---:R-:W-:Y:S01]  /*4a30*/  LEA R208, P0, R39.reuse, R3.reuse, 0x1 ;  /* 0x0000000327d07211 */ /* 0x0c4fe200078008ff */
[----:B------:R1:W-:Y:S02]  /*4a40*/  STL.64 [R1+0x2e8], R200 ;  /* 0x0002e8c801007387 */ /* 0x0003e40000100a00 */
[C---:B------:R-:W-:Y:S01]  /*4a50*/  IMAD R25, R4.reuse, 0x4, R23 ;  /* 0x0000000404197824 */ /* 0x040fe200078e0217 */
[----:B------:R-:W-:Y:S02]  /*4a60*/  LEA.HI.X.SX32 R209, R39, R2, 0x1, P0 ;  /* 0x0000000227d17211 */ /* 0x000fe400000f0eff */
[----:B0-----:R-:W-:Y:S01]  /*4a70*/  LEA R206, P1, R41, R3, 0x1 ;  /* 0x0000000329ce7211 */ /* 0x001fe200078208ff */
[----:B------:R-:W-:-:S02]  /*4a80*/  IMAD R27, R4, 0x4, R25 ;  /* 0x00000004041b7824 */ /* 0x000fc400078e0219 */
[----:B------:R0:W-:Y:S01]  /*4a90*/  STL.64 [R1+0x2e0], R208 ;  /* 0x0002e0d001007387 */ /* 0x0001e20000100a00 */
[----:B------:R-:W-:Y:S01]  /*4aa0*/  LEA.HI.X.SX32 R207, R41, R2, 0x1, P1 ;  /* 0x0000000229cf7211 */ /* 0x000fe200008f0eff */
[----:B------:R-:W-:Y:S01]  /*4ab0*/  IMAD R29, R4, 0x4, R27 ;  /* 0x00000004041d7824 */ /* 0x000fe200078e021b */
[----:B-1----:R-:W-:-:S03]  /*4ac0*/  LEA R200, P2, R43, R3, 0x1 ;  /* 0x000000032bc87211 */ /* 0x002fc600078408ff */
[----:B------:R1:W-:Y:S01]  /*4ad0*/  STL.64 [R1+0x2d8], R206 ;  /* 0x0002d8ce01007387 */ /* 0x0003e20000100a00 */
[C---:B------:R-:W-:Y:S02]  /*4ae0*/  LEA R31, R4.reuse, R29, 0x2 ;  /* 0x0000001d041f7211 */ /* 0x040fe400078e10ff */
[-C--:B------:R-:W-:Y:S02]  /*4af0*/  LEA.HI.X.SX32 R201, R43, R2.reuse, 0x1, P2 ;  /* 0x000000022bc97211 */ /* 0x080fe400010f0eff */
[CC--:B0-----:R-:W-:Y:S01]  /*4b00*/  LEA R208, P0, R45.reuse, R3.reuse, 0x1 ;  /* 0x000000032dd07211 */ /* 0x0c1fe200078008ff */
[C---:B------:R-:W-:Y:S02]  /*4b10*/  IMAD R33, R4.reuse, 0x4, R31 ;  /* 0x0000000404217824 */ /* 0x040fe400078e021f */
[----:B------:R0:W-:Y:S01]  /*4b20*/  STL.64 [R1+0x2d0], R200 ;  /* 0x0002d0c801007387 */ /* 0x0001e20000100a00 */
[----:B------:R-:W-:Y:S01]  /*4b30*/  LEA.HI.X.SX32 R209, R45, R2, 0x1, P0 ;  /* 0x000000022dd17211 */ /* 0x000fe200000f0eff */
[----:B------:R-:W-:Y:S01]  /*4b40*/  IMAD R35, R4, 0x4, R33 ;  /* 0x0000000404237824 */ /* 0x000fe200078e0221 */
        /* <DEDUP_REMOVED lines=15> */
[-C--:B------:R-:W-:Y:S01]  /*4c40*/  LEA.HI.X.SX32 R207, R53, R2.reuse, 0x1, P1 ;  /* 0x0000000235cf7211 */ /* 0x080fe200008f0eff */
[C---:B------:R-:W-:Y:S01]  /*4c50*/  IMAD R45, R4.reuse, 0x4, R43 ;  /* 0x00000004042d7824 */ /* 0x040fe200078e022b */
[----:B------:R-:W-:Y:S02]  /*4c60*/  CS2R R52, SRZ ;  /* 0x0000000000347805 */ /* 0x000fe4000001ff00 */
[C---:B-1----:R-:W-:Y:S01]  /*4c70*/  LEA R200, P2, R55.reuse, R3, 0x1 ;  /* 0x0000000337c87211 */ /* 0x042fe200078408ff */
[----:B------:R1:W-:Y:S01]  /*4c80*/  STL.64 [R1+0x2a8], R206 ;  /* 0x0002a8ce01007387 */ /* 0x0003e20000100a00 */
[----:B------:R-:W-:Y:S02]  /*4c90*/  LEA R47, R4, R45, 0x2 ;  /* 0x0000002d042f7211 */ /* 0x000fe400078e10ff */
[----:B------:R-:W-:Y:S02]  /*4ca0*/  LEA.HI.X.SX32 R201, R55, R2, 0x1, P2 ;  /* 0x0000000237c97211 */ /* 0x000fe400010f0eff */
[----:B------:R-:W-:-:S02]  /*4cb0*/  CS2R R54, SRZ ;  /* 0x0000000000367805 */ /* 0x000fc4000001ff00 */
[CC--:B0-----:R-:W-:Y:S01]  /*4cc0*/  LEA R208, P0, R57.reuse, R3.reuse, 0x1 ;  /* 0x0000000339d07211 */ /* 0x0c1fe200078008ff */
[----:B------:R0:W-:Y:S03]  /*4cd0*/  STL.64 [R1+0x2a0], R200 ;  /* 0x0002a0c801007387 */ /* 0x0001e60000100a00 */
[-C--:B------:R-:W-:Y:S02]  /*4ce0*/  LEA.HI.X.SX32 R209, R57, R2.reuse, 0x1, P0 ;  /* 0x0000000239d17211 */ /* 0x080fe400000f0eff */
[----:B------:R-:W-:Y:S02]  /*4cf0*/  CS2R R56, SRZ ;  /* 0x0000000000387805 */ /* 0x000fe4000001ff00 */
[C---:B-1----:R-:W-:Y:S01]  /*4d00*/  LEA R206, P1, R59.reuse, R3, 0x1 ;  /* 0x000000033bce7211 */ /* 0x042fe200078208ff */
[----:B------:R1:W-:Y:S03]  /*4d10*/  STL.64 [R1+0x298], R208 ;  /* 0x000298d001007387 */ /* 0x0003e60000100a00 */
[----:B------:R-:W-:-:S02]  /*4d20*/  LEA.HI.X.SX32 R207, R59, R2, 0x1, P1 ;  /* 0x000000023bcf7211 */ /* 0x000fc400008f0eff */
[----:B------:R-:W-:Y:S02]  /*4d30*/  CS2R R58, SRZ ;  /* 0x00000000003a7805 */ /* 0x000fe4000001ff00 */
        /* <DEDUP_REMOVED lines=15> */
[----:B0-----:R-:W-:-:S03]  /*4e30*/  LEA R208, P0, R7, R3, 0x1 ;  /* 0x0000000307d07211 */ /* 0x001fc600078008ff */
[----:B------:R0:W-:Y:S01]  /*4e40*/  STL.64 [R1+0x270], R200 ;  /* 0x000270c801007387 */ /* 0x0001e20000100a00 */
[----:B------:R-:W-:Y:S02]  /*4e50*/  LEA.HI.X.SX32 R209, R7, R2, 0x1, P0 ;  /* 0x0000000207d17211 */ /* 0x000fe400000f0eff */
[----:B-1----:R-:W-:-:S03]  /*4e60*/  LEA R206, P1, R9, R3, 0x1 ;  /* 0x0000000309ce7211 */ /* 0x002fc600078208ff */
[----:B------:R-:W-:Y:S01]  /*4e70*/  STL.64 [R1+0x268], R208 ;  /* 0x000268d001007387 */ /* 0x000fe20000100a00 */
[----:B------:R-:W-:Y:S01]  /*4e80*/  LEA.HI.X.SX32 R207, R9, R2, 0x1, P1 ;  /* 0x0000000209cf7211 */ /* 0x000fe200008f0eff */
[----:B------:R-:W-:Y:S01]  /*4e90*/  IMAD R9, R4, 0x4, R47 ;  /* 0x0000000404097824 */ /* 0x000fe200078e022f */
[----:B0-----:R-:W-:-:S03]  /*4ea0*/  LEA R200, P2, R11, R3, 0x1 ;  /* 0x000000030bc87211 */ /* 0x001fc600078408ff */
[----:B------:R0:W-:Y:S01]  /*4eb0*/  STL.64 [R1+0x260], R206 ;  /* 0x000260ce01007387 */ /* 0x0001e20000100a00 */
[----:B------:R-:W-:Y:S01]  /*4ec0*/  LEA.HI.X.SX32 R201, R11, R2, 0x1, P2 ;  /* 0x000000020bc97211 */ /* 0x000fe200010f0eff */
[----:B------:R-:W-:Y:S01]  /*4ed0*/  IMAD R11, R4, 0x4, R9 ;  /* 0x00000004040b7824 */ /* 0x000fe200078e0209 */
[----:B------:R-:W-:-:S03]  /*4ee0*/  LEA R6, P2, R17, R3, 0x1 ;  /* 0x0000000311067211 */ /* 0x000fc600078408ff */
[----:B------:R1:W-:Y:S01]  /*4ef0*/  STL.64 [R1+0x258], R200 ;  /* 0x000258c801007387 */ /* 0x0003e20000100a00 */
[----:B------:R-:W-:Y:S02]  /*4f00*/  LEA.HI.X.SX32 R7, R17, R2, 0x1, P2 ;  /* 0x0000000211077211 */ /* 0x000fe400010f0eff */
[----:B0-----:R-:W-:-:S04]  /*4f10*/  LEA R206, P0, R13, R3, 0x1 ;  /* 0x000000030dce7211 */ /* 0x001fc800078008ff */
[----:B------:R-:W-:Y:S01]  /*4f20*/  LEA.HI.X.SX32 R207, R13, R2, 0x1, P0 ;  /* 0x000000020dcf7211 */ /* 0x000fe200000f0eff */
[----:B------:R-:W-:Y:S01]  /*4f30*/  IMAD R13, R4, 0x4, R11 ;  /* 0x00000004040d7824 */ /* 0x000fe200078e020b */
[----:B-1----:R-:W-:-:S03]  /*4f40*/  LEA R200, P1, R15, R3, 0x1 ;  /* 0x000000030fc87211 */ /* 0x002fc600078208ff */
[----:B------:R0:W-:Y:S01]  /*4f50*/  STL.64 [R1+0x250], R206 ;  /* 0x000250ce01007387 */ /* 0x0001e20000100a00 */
[----:B------:R-:W-:Y:S02]  /*4f60*/  LEA.HI.X.SX32 R201, R15, R2, 0x1, P1 ;  /* 0x000000020fc97211 */ /* 0x000fe400008f0eff */
[----:B------:R-:W-:-:S03]  /*4f70*/  LEA R15, R4, R13, 0x2 ;  /* 0x0000000d040f7211 */ /* 0x000fc600078e10ff */
[----:B------:R1:W-:Y:S02]  /*4f80*/  STL.64 [R1+0x248], R200 ;  /* 0x000248c801007387 */ /* 0x0003e40000100a00 */
[C---:B------:R-:W-:Y:S01]  /*4f90*/  IMAD R49, R4.reuse, 0x4, R15 ;  /* 0x0000000404317824 */ /* 0x040fe200078e020f */
[CC--:B0-----:R-:W-:Y:S01]  /*4fa0*/  LEA R206, P0, R19.reuse, R3.reuse, 0x1 ;  /* 0x0000000313ce7211 */ /* 0x0c1fe200078008ff */
[----:B------:R0:W-:Y:S02]  /*4fb0*/  STL.64 [R1+0x240], R6 ;  /* 0x0002400601007387 */ /* 0x0001e40000100a00 */
[C---:B------:R-:W-:Y:S01]  /*4fc0*/  IMAD R51, R4.reuse, 0x4, R49 ;  /* 0x0000000404337824 */ /* 0x040fe200078e0231 */
[-C--:B------:R-:W-:Y:S02]  /*4fd0*/  LEA.HI.X.SX32 R207, R19, R2.reuse, 0x1, P0 ;  /* 0x0000000213cf7211 */ /* 0x080fe400000f0eff */
[-C--:B------:R-:W-:Y:S02]  /*4fe0*/  LEA R18, P0, R25, R3.reuse, 0x1 ;  /* 0x0000000319127211 */ /* 0x080fe400078008ff */
[----:B-1----:R-:W-:Y:S01]  /*4ff0*/  LEA R200, P1, R21, R3, 0x1 ;  /* 0x0000000315c87211 */ /* 0x002fe200078208ff */
[----:B------:R-:W-:Y:S01]  /*5000*/  STL.64 [R1+0x238], R206 ;  /* 0x000238ce01007387 */ /* 0x000fe20000100a00 */
[-C--:B------:R-:W-:Y:S01]  /*5010*/  LEA.HI.X.SX32 R19, R25, R2.reuse, 0x1, P0 ;  /* 0x0000000219137211 */ /* 0x080fe200000f0eff */
[----:B------:R-:W-:Y:S01]  /*5020*/  IMAD R25, R4, 0x4, R51 ;  /* 0x0000000404197824 */ /* 0x000fe200078e0233 */
[----:B------:R-:W-:-:S02]  /*5030*/  LEA.HI.X.SX32 R201, R21, R2, 0x1, P1 ;  /* 0x0000000215c97211 */ /* 0x000fc400008f0eff */
[-C--:B0-----:R-:W-:Y:S02]  /*5040*/  LEA R6, P2, R23, R3.reuse, 0x1 ;  /* 0x0000000317067211 */ /* 0x081fe400078408ff */
[----:B------:R-:W-:Y:S01]  /*5050*/  LEA R16, P1, R27, R3, 0x1 ;  /* 0x000000031b107211 */ /* 0x000fe200078208ff */
[----:B------:R-:W-:Y:S01]  /*5060*/  STL.64 [R1+0x230], R200 ;  /* 0x000230c801007387 */ /* 0x000fe20000100a00 */
[-C--:B------:R-:W-:Y:S02]  /*5070*/  LEA.HI.X.SX32 R7, R23, R2.reuse, 0x1, P2 ;  /* 0x0000000217077211 */ /* 0x080fe400010f0eff */
[----:B------:R-:W-:Y:S02]  /*5080*/  LEA.HI.X.SX32 R17, R27, R2, 0x1, P1 ;  /* 0x000000021b117211 */ /* 0x000fe400008f0eff */
[----:B------:R-:W-:Y:S01]  /*5090*/  LEA R27, R4, R25, 0x2 ;  /* 0x00000019041b7211 */ /* 0x000fe200078e10ff */
[----:B------:R0:W-:Y:S04]  /*50a0*/  STL.64 [R1+0x228], R6 ;  /* 0x0002280601007387 */ /* 0x0001e80000100a00 */
[----:B------:R1:W-:Y:S04]  /*50b0*/  STL.64 [R1+0x220], R18 ;  /* 0x0002201201007387 */ /* 0x0003e80000100a00 */
[----:B------:R2:W-:Y:S01]  /*50c0*/  STL.64 [R1+0x218], R16 ;  /* 0x0002181001007387 */ /* 0x0005e20000100a00 */
[----:B0-----:R-:W-:-:S04]  /*50d0*/  LEA R6, P2, R29, R3, 0x1 ;  /* 0x000000031d067211 */ /* 0x001fc800078408ff */
[-C--:B------:R-:W-:Y:S01]  /*50e0*/  LEA.HI.X.SX32 R7, R29, R2.reuse, 0x1, P2 ;  /* 0x000000021d077211 */ /* 0x080fe200010f0eff */
[C---:B------:R-:W-:Y:S01]  /*50f0*/  IMAD R29, R4.reuse, 0x4, R27 ;  /* 0x00000004041d7824 */ /* 0x040fe200078e021b */
[-C--:B-1----:R-:W-:Y:S02]  /*5100*/  LEA R18, P0, R31, R3.reuse, 0x1 ;  /* 0x000000031f127211 */ /* 0x082fe400078008ff */
[----:B--2---:R-:W-:Y:S01]  /*5110*/  LEA R16, P1, R33, R3, 0x1 ;  /* 0x0000000321107211 */ /* 0x004fe200078208ff */
[----:B------:R0:W-:Y:S01]  /*5120*/  STL.64 [R1+0x210], R6 ;  /* 0x0002100601007387 */ /* 0x0001e20000100a00 */
[-C--:B------:R-:W-:Y:S01]  /*5130*/  LEA.HI.X.SX32 R19, R31, R2.reuse, 0x1, P0 ;  /* 0x000000021f137211 */ /* 0x080fe200000f0eff */
[----:B------:R-:W-:Y:S01]  /*5140*/  IMAD R5, R4, 0x4, R29 ;  /* 0x0000000404057824 */ /* 0x000fe200078e021d */
[----:B------:R-:W-:Y:S02]  /*5150*/  LEA.HI.X.SX32 R17, R33, R2, 0x1, P1 ;  /* 0x0000000221117211 */ /* 0x000fe400008f0eff */
[----:B------:R-:W-:-:S02]  /*5160*/  CS2R R30, SRZ ;  /* 0x00000000001e7805 */ /* 0x000fc4000001ff00 */
[----:B------:R-:W-:Y:S01]  /*5170*/  CS2R R32, SRZ ;  /* 0x0000000000207805 */ /* 0x000fe2000001ff00 */
[----:B------:R1:W-:Y:S01]  /*5180*/  STL.64 [R1+0x208], R18 ;  /* 0x0002081201007387 */ /* 0x0003e20000100a00 */
[----:B------:R-:W-:-:S03]  /*5190*/  IMAD R21, R4, 0x4, R5 ;  /* 0x0000000404157824 */ /* 0x000fc600078e0205 */
[----:B------:R2:W-:Y:S01]  /*51a0*/  STL.64 [R1+0x200], R16 ;  /* 0x0002001001007387 */ /* 0x0005e20000100a00 */
[C---:B0-----:R-:W-:Y:S02]  /*51b0*/  LEA R6, P2, R35.reuse, R3, 0x1 ;  /* 0x0000000323067211 */ /* 0x041fe400078408ff */
[----:B------:R-:W-:Y:S02]  /*51c0*/  LEA R23, R4, R21, 0x2 ;  /* 0x0000001504177211 */ /* 0x000fe400078e10ff */
[----:B------:R-:W-:Y:S02]  /*51d0*/  LEA.HI.X.SX32 R7, R35, R2, 0x1, P2 ;  /* 0x0000000223077211 */ /* 0x000fe400010f0eff */
[----:B------:R-:W-:Y:S02]  /*51e0*/  CS2R R34, SRZ ;  /* 0x0000000000227805 */ /* 0x000fe4000001ff00 */
[-C--:B-1----:R-:W-:Y:S01]  /*51f0*/  LEA R18, P0, R37, R3.reuse, 0x1 ;  /* 0x0000000325127211 */ /* 0x082fe200078008ff */
[----:B------:R0:W-:Y:S01]  /*5200*/  STL.64 [R1+0x1f8], R6 ;  /* 0x0001f80601007387 */ /* 0x0001e20000100a00 */
[----:B--2---:R-:W-:-:S02]  /*5210*/  LEA R16, P1, R39, R3, 0x1 ;  /* 0x0000000327107211 */ /* 0x004fc400078208ff */
[-C--:B------:R-:W-:Y:S02]  /*5220*/  LEA.HI.X.SX32 R19, R37, R2.reuse, 0x1, P0 ;  /* 0x0000000225137211 */ /* 0x080fe400000f0eff */
[----:B------:R-:W-:Y:S02]  /*5230*/  CS2R R36, SRZ ;  /* 0x0000000000247805 */ /* 0x000fe4000001ff00 */
[----:B------:R-:W-:Y:S02]  /*5240*/  LEA.HI.X.SX32 R17, R39, R2, 0x1, P1 ;  /* 0x0000000227117211 */ /* 0x000fe400008f0eff */
[----:B------:R-:W-:Y:S01]  /*5250*/  CS2R R38, SRZ ;  /* 0x0000000000267805 */ /* 0x000fe2000001ff00 */
[----:B------:R1:W-:Y:S01]  /*5260*/  STL.64 [R1+0x1f0], R18 ;  /* 0x0001f01201007387 */ /* 0x0003e20000100a00 */
[----:B0-----:R-:W-:-:S03]  /*5270*/  LEA R6, P2, R41, R3, 0x1 ;  /* 0x0000000329067211 */ /* 0x001fc600078408ff */
[----:B------:R0:W-:Y:S01]  /*5280*/  STL.64 [R1+0x1e8], R16 ;  /* 0x0001e81001007387 */ /* 0x0001e20000100a00 */
[-C--:B------:R-:W-:Y:S02]  /*5290*/  LEA.HI.X.SX32 R7, R41, R2.reuse, 0x1, P2 ;  /* 0x0000000229077211 */ /* 0x080fe400010f0eff */
[----:B------:R-:W-:Y:S02]  /*52a0*/  CS2R R40, SRZ ;  /* 0x0000000000287805 */ /* 0x000fe4000001ff00 */
[C---:B-1----:R-:W-:Y:S01]  /*52b0*/  LEA R18, P0, R43.reuse, R3, 0x1 ;  /* 0x000000032b127211 */ /* 0x042fe200078008ff */
[----:B------:R1:W-:Y:S03]  /*52c0*/  STL.64 [R1+0x1e0], R6 ;  /* 0x0001e00601007387 */ /* 0x0003e60000100a00 */
[----:B------:R-:W-:Y:S02]  /*52d0*/  LEA.HI.X.SX32 R19, R43, R2, 0x1, P0 ;  /* 0x000000022b137211 */ /* 0x000fe400000f0eff */
[----:B------:R-:W-:-:S02]  /*52e0*/  CS2R R42, SRZ ;  /* 0x00000000002a7805 */ /* 0x000fc4000001ff00 */
[-C--:B0-----:R-:W-:Y:S02]  /*52f0*/  LEA R16, P1, R45, R3.reuse, 0x1 ;  /* 0x000000032d107211 */ /* 0x081fe400078208ff */
[-C--:B------:R-:W-:Y:S02]  /*5300*/  LEA R206, P0, R9, R3.reuse, 0x1 ;  /* 0x0000000309ce7211 */ /* 0x080fe400078008ff */
[----:B------:R-:W-:Y:S02]  /*5310*/  LEA.HI.X.SX32 R17, R45, R2, 0x1, P1 ;  /* 0x000000022d117211 */ /* 0x000fe400008f0eff */
[----:B------:R-:W-:Y:S02]  /*5320*/  CS2R R44, SRZ ;  /* 0x00000000002c7805 */ /* 0x000fe4000001ff00 */
[-C--:B------:R-:W-:Y:S02]  /*5330*/  LEA R200, P1, R11, R3.reuse, 0x1 ;  /* 0x000000030bc87211 */ /* 0x080fe400078208ff */
[----:B-1----:R-:W-:-:S02]  /*5340*/  LEA R6, P2, R47, R3, 0x1 ;  /* 0x000000032f067211 */ /* 0x002fc400078408ff */
[-C--:B------:R-:W-:Y:S02]  /*5350*/  LEA.HI.X.SX32 R207, R9, R2.reuse, 0x1, P0 ;  /* 0x0000000209cf7211 */ /* 0x080fe400000f0eff */
[-C--:B------:R-:W-:Y:S02]  /*5360*/  LEA.HI.X.SX32 R7, R47, R2.reuse, 0x1, P2 ;  /* 0x000000022f077211 */ /* 0x080fe400010f0eff */
[----:B------:R-:W-:Y:S02]  /*5370*/  CS2R R46, SRZ ;  /* 0x00000000002e7805 */ /* 0x000fe4000001ff00 */
[----:B------:R-:W-:Y:S01]  /*5380*/  LEA.HI.X.SX32 R201, R11, R2, 0x1, P1 ;  /* 0x000000020bc97211 */ /* 0x000fe200008f0eff */
[----:B------:R0:W-:Y:S04]  /*5390*/  STL.64 [R1+0x1c8], R6 ;  /* 0x0001c80601007387 */ /* 0x0001e80000100a00 */
[----:B------:R1:W-:Y:S04]  /*53a0*/  STL.64 [R1+0x1d8], R18 ;  /* 0x0001d81201007387 */ /* 0x0003e80000100a00 */
[----:B------:R2:W-:Y:S01]  /*53b0*/  STL.64 [R1+0x1d0], R16 ;  /* 0x0001d01001007387 */ /* 0x0005e20000100a00 */
[----:B0-----:R-:W-:Y:S01]  /*53c0*/  IMAD R7, R4, 0x4, R23 ;  /* 0x0000000404077824 */ /* 0x001fe200078e0217 */
[----:B-1----:R-:W-:-:S04]  /*53d0*/  LEA R18, P2, R13, R3, 0x1 ;  /* 0x000000030d127211 */ /* 0x002fc800078408ff */
[----:B------:R-:W-:Y:S01]  /*53e0*/  LEA.HI.X.SX32 R19, R13, R2, 0x1, P2 ;  /* 0x000000020d137211 */ /* 0x000fe200010f0eff */
[----:B--2---:R-:W-:Y:S01]  /*53f0*/  IMAD R17, R4, 0x4, R7 ;  /* 0x0000000404117824 */ /* 0x004fe200078e0207 */
[----:B------:R-:W-:-:S03]  /*5400*/  LEA R10, P2, R51, R3, 0x1 ;  /* 0x00000003330a7211 */ /* 0x000fc600078408ff */
[----:B------:R0:W-:Y:S01]  /*5410*/  STL.64 [R1+0x1b0], R18 ;  /* 0x0001b01201007387 */ /* 0x0001e20000100a00 */
[----:B------:R-:W-:Y:S02]  /*5420*/  LEA.HI.X.SX32 R11, R51, R2, 0x1, P2 ;  /* 0x00000002330b7211 */ /* 0x000fe400010f0eff */
[----:B------:R-:W-:Y:S01]  /*5430*/  CS2R R50, SRZ ;  /* 0x0000000000327805 */ /* 0x000fe2000001ff00 */
[----:B------:R1:W-:Y:S04]  /*5440*/  STL.64 [R1+0x1c0], R206 ;  /* 0x0001c0ce01007387 */ /* 0x0003e80000100a00 */
[----:B------:R2:W-:Y:S01]  /*5450*/  STL.64 [R1+0x1b8], R200 ;  /* 0x0001b8c801007387 */ /* 0x0005e20000100a00 */
[----:B0-----:R-:W-:Y:S01]  /*5460*/  IMAD R19, R4, 0x4, R17 ;  /* 0x0000000404137824 */ /* 0x001fe200078e0211 */
[----:B-1----:R-:W-:-:S04]  /*5470*/  LEA R206, P0, R15, R3, 0x1 ;  /* 0x000000030fce7211 */ /* 0x002fc800078008ff */
[C---:B------:R-:W-:Y:S02]  /*5480*/  LEA R9, R4.reuse, R19, 0x2 ;  /* 0x0000001304097211 */ /* 0x040fe400078e10ff */
[----:B--2---:R-:W-:Y:S02]  /*5490*/  LEA R200, P1, R49, R3, 0x1 ;  /* 0x0000000331c87211 */ /* 0x004fe400078208ff */
[-C--:B------:R-:W-:Y:S01]  /*54a0*/  LEA.HI.X.SX32 R207, R15, R2.reuse, 0x1, P0 ;  /* 0x000000020fcf7211 */ /* 0x080fe200000f0eff */
[C---:B------:R-:W-:Y:S01]  /*54b0*/  IMAD R13, R4.reuse, 0x4, R9 ;  /* 0x00000004040d7824 */ /* 0x040fe200078e0209 */
[----:B------:R-:W-:Y:S02]  /*54c0*/  LEA.HI.X.SX32 R201, R49, R2, 0x1, P1 ;  /* 0x0000000231c97211 */ /* 0x000fe400008f0eff */
[----:B------:R-:W-:Y:S01]  /*54d0*/  CS2R R48, SRZ ;  /* 0x0000000000307805 */ /* 0x000fe2000001ff00 */
[----:B------:R0:W-:Y:S01]  /*54e0*/  STL.64 [R1+0x1a8], R206 ;  /* 0x0001a8ce01007387 */ /* 0x0001e20000100a00 */
[----:B------:R-:W-:-:S03]  /*54f0*/  IMAD R15, R4, 0x4, R13 ;  /* 0x00000004040f7824 */ /* 0x000fc600078e020d */
[----:B------:R1:W-:Y:S01]  /*5500*/  STL.64 [R1+0x1a0], R200 ;  /* 0x0001a0c801007387 */ /* 0x0003e20000100a00 */
[----:B------:R-:W-:-:S03]  /*5510*/  IMAD R8, R4, 0x4, R15 ;  /* 0x0000000404087824 */ /* 0x000fc600078e020f */
[----:B------:R2:W-:Y:S01]  /*5520*/  STL.64 [R1+0x198], R10 ;  /* 0x0001980a01007387 */ /* 0x0005e20000100a00 */
[-C--:B0-----:R-:W-:Y:S02]  /*5530*/  LEA R206, P0, R25, R3.reuse, 0x1 ;  /* 0x0000000319ce7211 */ /* 0x081fe400078008ff */
[----:B-1----:R-:W-:Y:S02]  /*5540*/  LEA R200, P1, R27, R3, 0x1 ;  /* 0x000000031bc87211 */ /* 0x002fe400078208ff */
[-C--:B------:R-:W-:Y:S02]  /*5550*/  LEA.HI.X.SX32 R207, R25, R2.reuse, 0x1, P0 ;  /* 0x0000000219cf7211 */ /* 0x080fe400000f0eff */
[----:B------:R-:W-:Y:S02]  /*5560*/  CS2R R24, SRZ ;  /* 0x0000000000187805 */ /* 0x000fe4000001ff00 */
[----:B------:R-:W-:Y:S02]  /*5570*/  LEA.HI.X.SX32 R201, R27, R2, 0x1, P1 ;  /* 0x000000021bc97211 */ /* 0x000fe400008f0eff */
[----:B------:R-:W-:-:S02]  /*5580*/  CS2R R26, SRZ ;  /* 0x00000000001a7805 */ /* 0x000fc4000001ff00 */
[-C--:B--2---:R-:W-:Y:S01]  /*5590*/  LEA R10, P2, R29, R3.reuse, 0x1 ;  /* 0x000000031d0a7211 */ /* 0x084fe200078408ff */
[----:B------:R0:W-:Y:S01]  /*55a0*/  STL.64 [R1+0x190], R206 ;  /* 0x000190ce01007387 */ /* 0x0001e20000100a00 */
[-C--:B------:R-:W-:Y:S02]  /*55b0*/  LEA R208, P0, R5, R3.reuse, 0x1 ;  /* 0x0000000305d07211 */ /* 0x080fe400078008ff */
[-C--:B------:R-:W-:Y:S01]  /*55c0*/  LEA.HI.X.SX32 R11, R29, R2.reuse, 0x1, P2 ;  /* 0x000000021d0b7211 */ /* 0x080fe200010f0eff */
[----:B------:R1:W-:Y:S01]  /*55d0*/  STL.64 [R1+0x188], R200 ;  /* 0x000188c801007387 */ /* 0x0003e20000100a00 */
[----:B------:R-:W-:Y:S02]  /*55e0*/  LEA.HI.X.SX32 R209, R5, R2, 0x1, P0 ;  /* 0x0000000205d17211 */ /* 0x000fe400000f0eff */
[----:B------:R-:W-:Y:S01]  /*55f0*/  CS2R R28, SRZ ;  /* 0x00000000001c7805 */ /* 0x000fe2000001ff00 */
[----:B------:R2:W-:Y:S01]  /*5600*/  STL.64 [R1+0x180], R10 ;  /* 0x0001800a01007387 */ /* 0x0005e20000100a00 */
[----:B0-----:R-:W-:-:S03]  /*5610*/  LEA R206, P1, R21, R3, 0x1 ;  /* 0x0000000315ce7211 */ /* 0x001fc600078208ff */
[----:B------:R-:W-:Y:S01]  /*5620*/  STL.64 [R1+0x178], R208 ;  /* 0x000178d001007387 */ /* 0x000fe20000100a00 */
[-C--:B-1----:R-:W-:Y:S02]  /*5630*/  LEA R200, P2, R23, R3.reuse, 0x1 ;  /* 0x0000000317c87211 */ /* 0x082fe400078408ff */
[-C--:B------:R-:W-:Y:S02]  /*5640*/  LEA.HI.X.SX32 R207, R21, R2.reuse, 0x1, P1 ;  /* 0x0000000215cf7211 */ /* 0x080fe400008f0eff */
[----:B------:R-:W-:Y:S02]  /*5650*/  LEA.HI.X.SX32 R201, R23, R2, 0x1, P2 ;  /* 0x0000000217c97211 */ /* 0x000fe400010f0eff */
[----:B--2---:R-:W-:Y:S01]  /*5660*/  LEA R11, R4, R8, 0x2 ;  /* 0x00000008040b7211 */ /* 0x004fe200078e10ff */
[----:B------:R0:W-:Y:S01]  /*5670*/  STL.64 [R1+0x170], R206 ;  /* 0x000170ce01007387 */ /* 0x0001e20000100a00 */
[----:B------:R-:W-:-:S03]  /*5680*/  LEA R20, P2, R19, R3, 0x1 ;  /* 0x0000000313147211 */ /* 0x000fc600078408ff */
[----:B------:R1:W-:Y:S01]  /*5690*/  STL.64 [R1+0x168], R200 ;  /* 0x000168c801007387 */ /* 0x0003e20000100a00 */
[----:B------:R-:W-:Y:S01]  /*56a0*/  LEA.HI.X.SX32 R21, R19, R2, 0x1, P2 ;  /* 0x0000000213157211 */ /* 0x000fe200010f0eff */
[----:B------:R-:W-:Y:S01]  /*56b0*/  IMAD R12, R4, 0x4, R11 ;  /* 0x00000004040c7824 */ /* 0x000fe200078e020b */
[----:B------:R-:W-:-:S03]  /*56c0*/  LEA R16, P2, R15, R3, 0x1 ;  /* 0x000000030f107211 */ /* 0x000fc600078408ff */
[----:B------:R-:W-:Y:S01]  /*56d0*/  IMAD R5, R4, 0x4, R12 ;  /* 0x0000000404057824 */ /* 0x000fe200078e020c */
[----:B0-----:R-:W-:-:S03]  /*56e0*/  LEA R206, P0, R7, R3, 0x1 ;  /* 0x0000000307ce7211 */ /* 0x001fc600078008ff */
[C---:B------:R-:W-:Y:S01]  /*56f0*/  IMAD R6, R4.reuse, 0x4, R5 ;  /* 0x0000000404067824 */ /* 0x040fe200078e0205 */
[-C--:B-1----:R-:W-:Y:S02]  /*5700*/  LEA R200, P1, R17, R3.reuse, 0x1 ;  /* 0x0000000311c87211 */ /* 0x082fe400078208ff */
[-C--:B------:R-:W-:Y:S02]  /*5710*/  LEA.HI.X.SX32 R207, R7, R2.reuse, 0x1, P0 ;  /* 0x0000000207cf7211 */ /* 0x080fe400000f0eff */
[-C--:B------:R-:W-:Y:S02]  /*5720*/  LEA.HI.X.SX32 R201, R17, R2.reuse, 0x1, P1 ;  /* 0x0000000211c97211 */ /* 0x080fe400008f0eff */
[----:B------:R-:W-:Y:S01]  /*5730*/  LEA R22, P0, R9, R3, 0x1 ;  /* 0x0000000309167211 */ /* 0x000fe200078008ff */
[----:B------:R-:W-:Y:S01]  /*5740*/  STL.64 [R1+0x160], R206 ;  /* 0x000160ce01007387 */ /* 0x000fe20000100a00 */
[-C--:B------:R-:W-:Y:S02]  /*5750*/  LEA.HI.X.SX32 R17, R15, R2.reuse, 0x1, P2 ;  /* 0x000000020f117211 */ /* 0x080fe400010f0eff */
[----:B------:R-:W-:Y:S01]  /*5760*/  LEA.HI.X.SX32 R23, R9, R2, 0x1, P0 ;  /* 0x0000000209177211 */ /* 0x000fe200000f0eff */
[----:B------:R-:W-:Y:S01]  /*5770*/  STL.64 [R1+0x158], R200 ;  /* 0x000158c801007387 */ /* 0x000fe20000100a00 */
[----:B------:R-:W-:-:S03]  /*5780*/  LEA R7, R4, R6, 0x2 ;  /* 0x0000000604077211 */ /* 0x000fc600078e10ff */
[----:B------:R0:W-:Y:S02]  /*5790*/  STL.64 [R1+0x150], R20 ;  /* 0x0001501401007387 */ /* 0x0001e40000100a00 */
[C---:B------:R-:W-:Y:S02]  /*57a0*/  IMAD R10, R4.reuse, 0x4, R7 ;  /* 0x00000004040a7824 */ /* 0x040fe400078e0207 */
[----:B------:R-:W-:Y:S02]  /*57b0*/  STL.64 [R1+0x148], R22 ;  /* 0x0001481601007387 */ /* 0x000fe40000100a00 */
[----:B------:R-:W-:Y:S01]  /*57c0*/  IMAD R9, R4, 0x4, R10 ;  /* 0x0000000404097824 */ /* 0x000fe200078e020a */
[----:B0-----:R-:W-:-:S04]  /*57d0*/  LEA R20, P1, R13, R3, 0x1 ;  /* 0x000000030d147211 */ /* 0x001fc800078208ff */
[----:B------:R-:W-:Y:S02]  /*57e0*/  LEA.HI.X.SX32 R21, R13, R2, 0x1, P1 ;  /* 0x000000020d157211 */ /* 0x000fe400008f0eff */
[----:B------:R-:W-:-:S03]  /*57f0*/  LEA R18, P1, R11, R3, 0x1 ;  /* 0x000000030b127211 */ /* 0x000fc600078208ff */
[----:B------:R0:W-:Y:S01]  /*5800*/  STL.64 [R1+0x140], R20 ;  /* 0x0001401401007387 */ /* 0x0001e20000100a00 */
[----:B------:R-:W-:-:S03]  /*5810*/  LEA.HI.X.SX32 R19, R11, R2, 0x1, P1 ;  /* 0x000000020b137211 */ /* 0x000fc600008f0eff */
[----:B------:R1:W-:Y:S01]  /*5820*/  STL.64 [R1+0x138], R16 ;  /* 0x0001381001007387 */ /* 0x0003e20000100a00 */
[-C--:B0-----:R-:W-:Y:S02]  /*5830*/  LEA R20, P0, R8, R3.reuse, 0x1 ;  /* 0x0000000308147211 */ /* 0x081fe400078008ff */
[-C--:B-1----:R-:W-:Y:S02]  /*5840*/  LEA R16, P2, R12, R3.reuse, 0x1 ;  /* 0x000000030c107211 */ /* 0x082fe400078408ff */
[-C--:B------:R-:W-:Y:S01]  /*5850*/  LEA.HI.X.SX32 R21, R8, R2.reuse, 0x1, P0 ;  /* 0x0000000208157211 */ /* 0x080fe200000f0eff */
[----:B------:R-:W-:Y:S01]  /*5860*/  IMAD R8, R4, 0x4, R9 ;  /* 0x0000000404087824 */ /* 0x000fe200078e0209 */
[----:B------:R-:W-:Y:S02]  /*5870*/  LEA.HI.X.SX32 R17, R12, R2, 0x1, P2 ;  /* 0x000000020c117211 */ /* 0x000fe400010f0eff */
[----:B------:R-:W-:Y:S01]  /*5880*/  LEA R14, P2, R7, R3, 0x1 ;  /* 0x00000003070e7211 */ /* 0x000fe200078408ff */
[----:B------:R-:W-:Y:S01]  /*5890*/  STL.64 [R1+0x130], R20 ;  /* 0x0001301401007387 */ /* 0x000fe20000100a00 */
[----:B------:R-:W-:-:S02]  /*58a0*/  LEA R11, R4, R8, 0x2 ;  /* 0x00000008040b7211 */ /* 0x000fc400078e10ff */
[----:B------:R-:W-:Y:S01]  /*58b0*/  LEA.HI.X.SX32 R15, R7, R2, 0x1, P2 ;  /* 0x00000002070f7211 */ /* 0x000fe200010f0eff */
[----:B------:R0:W-:Y:S01]  /*58c0*/  STL.64 [R1+0x128], R18 ;  /* 0x0001281201007387 */ /* 0x0001e20000100a00 */
[----:B------:R-:W-:-:S03]  /*58d0*/  LEA R12, P2, R8, R3, 0x1 ;  /* 0x00000003080c7211 */ /* 0x000fc600078408ff */
[----:B------:R1:W-:Y:S01]  /*58e0*/  STL.64 [R1+0x120], R16 ;  /* 0x0001201001007387 */ /* 0x0003e20000100a00 */
[-C--:B------:R-:W-:Y:S02]  /*58f0*/  LEA.HI.X.SX32 R13, R8, R2.reuse, 0x1, P2 ;  /* 0x00000002080d7211 */ /* 0x080fe400010f0eff */
[CC--:B0-----:R-:W-:Y:S02]  /*5900*/  LEA R18, P0, R5.reuse, R3.reuse, 0x1 ;  /* 0x0000000305127211 */ /* 0x0c1fe400078008ff */
[C---:B-1----:R-:W-:Y:S02]  /*5910*/  LEA R16, P1, R6.reuse, R3, 0x1 ;  /* 0x0000000306107211 */ /* 0x042fe400078208ff */
[-C--:B------:R-:W-:Y:S02]  /*5920*/  LEA.HI.X.SX32 R19, R5, R2.reuse, 0x1, P0 ;  /* 0x0000000205137211 */ /* 0x080fe400000f0eff */
[----:B------:R-:W-:Y:S01]  /*5930*/  LEA.HI.X.SX32 R17, R6, R2, 0x1, P1 ;  /* 0x0000000206117211 */ /* 0x000fe200008f0eff */
[----:B------:R-:W-:-:S02]  /*5940*/  IMAD R6, R4, 0x4, R11 ;  /* 0x0000000404067824 */ /* 0x000fc400078e020b */
[----:B------:R-:W-:Y:S02]  /*5950*/  STL.64 [R1+0x118], R18 ;  /* 0x0001181201007387 */ /* 0x000fe40000100a00 */
[C---:B------:R-:W-:Y:S02]  /*5960*/  IMAD R5, R4.reuse, 0x4, R6 ;  /* 0x0000000404057824 */ /* 0x040fe400078e0206 */
[----:B------:R0:W-:Y:S02]  /*5970*/  STL.64 [R1+0x110], R16 ;  /* 0x0001101001007387 */ /* 0x0001e40000100a00 */
[----:B------:R-:W-:Y:S02]  /*5980*/  IMAD R4, R4, 0x4, R5 ;  /* 0x0000000404047824 */ /* 0x000fe400078e0205 */
[----:B------:R1:W-:Y:S01]  /*5990*/  STL.64 [R1+0x108], R14 ;  /* 0x0001080e01007387 */ /* 0x0003e20000100a00 */
[-C--:B0-----:R-:W-:Y:S02]  /*59a0*/  LEA R16, P0, R10, R3.reuse, 0x1 ;  /* 0x000000030a107211 */ /* 0x081fe400078008ff */
[----:B-1----:R-:W-:-:S02]  /*59b0*/  LEA R14, P1, R9, R3, 0x1 ;  /* 0x00000003090e7211 */ /* 0x002fc400078208ff */
[-C--:B------:R-:W-:Y:S02]  /*59c0*/  LEA.HI.X.SX32 R17, R10, R2.reuse, 0x1, P0 ;  /* 0x000000020a117211 */ /* 0x080fe400000f0eff */
[-C--:B------:R-:W-:Y:S02]  /*59d0*/  LEA.HI.X.SX32 R15, R9, R2.reuse, 0x1, P1 ;  /* 0x00000002090f7211 */ /* 0x080fe400008f0eff */
[CC--:B------:R-:W-:Y:S01]  /*59e0*/  LEA R18, P0, R11.reuse, R3.reuse, 0x1 ;  /* 0x000000030b127211 */ /* 0x0c0fe200078008ff */
[----:B------:R0:W-:Y:S03]  /*59f0*/  STL.64 [R1+0x100], R16 ;  /* 0x0001001001007387 */ /* 0x0001e60000100a00 */
[----:B------:R-:W-:Y:S01]  /*5a00*/  LEA.HI.X.SX32 R19, R11, R2, 0x1, P0 ;  /* 0x000000020b137211 */ /* 0x000fe200000f0eff */
[----:B------:R1:W-:Y:S04]  /*5a10*/  STL.64 [R1+0xf8], R14 ;  /* 0x0000f80e01007387 */ /* 0x0003e80000100a00 */
[----:B------:R2:W-:Y:S01]  /*5a20*/  STL.64 [R1+0xf0], R12 ;  /* 0x0000f00c01007387 */ /* 0x0005e20000100a00 */
[----:B0-----:R-:W-:-:S03]  /*5a30*/  LEA R16, P1, R6, R3, 0x1 ;  /* 0x0000000306107211 */ /* 0x001fc600078208ff */
[----:B------:R-:W-:Y:S01]  /*5a40*/  STL.64 [R1+0xe8], R18 ;  /* 0x0000e81201007387 */ /* 0x000fe20000100a00 */
[CC--:B-1----:R-:W-:Y:S02]  /*5a50*/  LEA R14, P2, R5.reuse, R3.reuse, 0x1 ;  /* 0x00000003050e7211 */ /* 0x0c2fe400078408ff */
[-C--:B------:R-:W-:Y:S02]  /*5a60*/  LEA.HI.X.SX32 R17, R6, R2.reuse, 0x1, P1 ;  /* 0x0000000206117211 */ /* 0x080fe400008f0eff */
[C---:B--2---:R-:W-:Y:S02]  /*5a70*/  LEA R12, P3, R4.reuse, R3, 0x1 ;  /* 0x00000003040c7211 */ /* 0x044fe400078608ff */
[-C--:B------:R-:W-:Y:S01]  /*5a80*/  LEA.HI.X.SX32 R15, R5, R2.reuse, 0x1, P2 ;  /* 0x00000002050f7211 */ /* 0x080fe200010f0eff */
[----:B------:R-:W-:Y:S01]  /*5a90*/  STL.64 [R1+0xe0], R16 ;  /* 0x0000e01001007387 */ /* 0x000fe20000100a00 */
[----:B------:R-:W-:Y:S01]  /*5aa0*/  LEA.HI.X.SX32 R13, R4, R2, 0x1, P3 ;  /* 0x00000002040d7211 */ /* 0x000fe200018f0eff */
[----:B------:R-:W-:Y:S01]  /*5ab0*/  IMAD.MOV.U32 R4, RZ, RZ, -0x800000 ;  /* 0xff800000ff047424 */ /* 0x000fe200078e00ff */
[----:B------:R-:W-:Y:S01]  /*5ac0*/  MOV R3, 0x3f800000 ;  /* 0x3f80000000037802 */ /* 0x000fe20000000f00 */
[----:B------:R-:W-:Y:S01]  /*5ad0*/  STL.64 [R1+0xd8], R14 ;  /* 0x0000d80e01007387 */ /* 0x000fe20000100a00 */
[----:B------:R-:W-:Y:S01]  /*5ae0*/  MOV R5, 0xff800000 ;  /* 0xff80000000057802 */ /* 0x000fe20000000f00 */
[----:B------:R-:W-:-:S02]  /*5af0*/  IMAD.MOV.U32 R2, RZ, RZ, RZ ;  /* 0x000000ffff027224 */ /* 0x000fc400078e00ff */
[----:B------:R-:W-:Y:S04]  /*5b00*/  STL.64 [R1+0xd0], R12 ;  /* 0x0000d00c01007387 */ /* 0x000fe80000100a00 */
[----:B------:R0:W-:Y:S04]  /*5b10*/  STL [R1+0xcc], R3 ;  /* 0x0000cc0301007387 */ /* 0x0001e80000100800 */
[----:B------:R1:W-:Y:S04]  /*5b20*/  STL [R1+0xbc], R4 ;  /* 0x0000bc0401007387 */ /* 0x0003e80000100800 */
[----:B------:R2:W-:Y:S01]  /*5b30*/  STL [R1+0xc4], R5 ;  /* 0x0000c40501007387 */ /* 0x0005e20000100800 */
[----:B0-----:R-:W-:-:S03]  /*5b40*/  IMAD.MOV.U32 R3, RZ, RZ, RZ ;  /* 0x000000ffff037224 */ /* 0x001fc600078e00ff */
[----:B------:R2:W-:Y:S01]  /*5b50*/  STL [R1+0xc0], RZ ;  /* 0x0000c0ff01007387 */ /* 0x0005e20000100800 */
[----:B-1----:R-:W-:-:S05]  /*5b60*/  IMAD.MOV.U32 R4, RZ, RZ, 0x3f800000 ;  /* 0x3f800000ff047424 */ /* 0x002fca00078e00ff */
[----:B------:R2:W-:Y:S02]  /*5b70*/  STL [R1+0xc8], R4 ;  /* 0x0000c80401007387 */ /* 0x0005e40000100800 */
.L_x_1:
[----:B--2---:R-:W-:Y:S01]  /*5b80*/  MOV R5, UR47 ;  /* 0x0000002f00057c02 */ /* 0x004fe20008000f00 */
[----:B------:R0:W-:Y:S01]  /*5b90*/  STL [R1+0x534], R3 ;  /* 0x0005340301007387 */ /* 0x0001e20000100800 */
[----:B------:R-:W-:Y:S01]  /*5ba0*/  MOV R4, UR46 ;  /* 0x0000002e00047c02 */ /* 0x000fe20008000f00 */
[----:B------:R-:W1:Y:S01]  /*5bb0*/  LDC R199, c[0x0][0x254] ;  /* 0x00009500ffc77b82 */ /* 0x000e620000000800 */
[C---:B-----5:R-:W-:Y:S01]  /*5bc0*/  IMAD.WIDE R6, R2.reuse, 0x2, R204 ;  /* 0x0000000202067825 */ /* 0x060fe200078e02cc */
[----:B------:R2:W-:Y:S03]  /*5bd0*/  STL [R1+0x70], R5 ;  /* 0x0000700501007387 */ /* 0x0005e60000100800 */
[----:B------:R-:W-:Y:S01]  /*5be0*/  IMAD.WIDE R8, R2, 0x2, R202 ;  /* 0x0000000202087825 */ /* 0x000fe200078e02ca */
[----:B------:R3:W-:Y:S01]  /*5bf0*/  STL [R1+0x6c], R4 ;  /* 0x00006c0401007387 */ /* 0x0007e20000100800 */
[----:B0-----:R-:W-:-:S03]  /*5c00*/  MOV R3, UR45 ;  /* 0x0000002d00037c02 */ /* 0x001fc60008000f00 */
[----:B------:R0:W4:Y:S01]  /*5c10*/  LDG.E.U16 R19, desc[UR4][R6.64] ;  /* 0x0000000406137981 */ /* 0x000122000c1e1500 */
[----:B--2---:R-:W-:-:S03]  /*5c20*/  MOV R5, UR44 ;  /* 0x0000002c00057c02 */ /* 0x004fc60008000f00 */
[----:B------:R2:W-:Y:S01]  /*5c30*/  STL [R1+0x68], R3 ;  /* 0x0000680301007387 */ /* 0x0005e20000100800 */
[----:B---3--:R-:W-:-:S03]  /*5c40*/  MOV R4, UR51 ;  /* 0x0000003300047c02 */ /* 0x008fc60008000f00 */
[----:B------:R3:W-:Y:S04]  /*5c50*/  STL [R1+0x64], R5 ;  /* 0x0000640501007387 */ /* 0x0007e80000100800 */
[----:B------:R0:W-:Y:S01]  /*5c60*/  STL [R1+0x60], R4 ;  /* 0x0000600401007387 */ /* 0x0001e20000100800 */
[----:B--2---:R-:W-:Y:S01]  /*5c70*/  MOV R3, UR50 ;  /* 0x0000003200037c02 */ /* 0x004fe20008000f00 */
[----:B-1----:R-:W-:Y:S02]  /*5c80*/  IMAD.SHL.U32 R10, R199, 0x2, RZ ;  /* 0x00000002c70a7824 */ /* 0x002fe400078e00ff */
[----:B------:R1:W2:Y:S01]  /*5c90*/  LDG.E.U16 R20, desc[UR4][R8.64] ;  /* 0x0000000408147981 */ /* 0x0002a2000c1e1500 */
[----:B---3--:R-:W-:-:S03]  /*5ca0*/  MOV R5, UR49 ;  /* 0x0000003100057c02 */ /* 0x008fc60008000f00 */
[----:B------:R3:W-:Y:S01]  /*5cb0*/  STL [R1+0x5c], R3 ;  /* 0x00005c0301007387 */ /* 0x0007e20000100800 */
[----:B0-----:R-:W-:-:S03]  /*5cc0*/  MOV R4, UR48 ;  /* 0x0000003000047c02 */ /* 0x001fc60008000f00 */
[----:B------:R0:W-:Y:S04]  /*5cd0*/  STL [R1+0x58], R5 ;  /* 0x0000580501007387 */ /* 0x0001e80000100800 */
[----:B------:R1:W-:Y:S01]  /*5ce0*/  STL [R1+0x54], R4 ;  /* 0x0000540401007387 */ /* 0x0003e20000100800 */
[----:B---3--:R-:W-:Y:S02]  /*5cf0*/  MOV R3, UR55 ;  /* 0x0000003700037c02 */ /* 0x008fe40008000f00 */
[----:B0-----:R-:W-:-:S03]  /*5d00*/  MOV R5, UR54 ;  /* 0x0000003600057c02 */ /* 0x001fc60008000f00 */
[----:B------:R0:W-:Y:S01]  /*5d10*/  STL [R1+0x50], R3 ;  /* 0x0000500301007387 */ /* 0x0001e20000100800 */
[----:B-1----:R-:W-:-:S03]  /*5d20*/  MOV R4, UR53 ;  /* 0x0000003500047c02 */ /* 0x002fc60008000f00 */
[----:B------:R-:W-:Y:S01]  /*5d30*/  STL [R1+0x4c], R5 ;  /* 0x00004c0501007387 */ /* 0x000fe20000100800 */
[----:B0-----:R-:W-:-:S05]  /*5d40*/  MOV R3, UR52 ;  /* 0x0000003400037c02 */ /* 0x001fca0008000f00 */
[----:B------:R-:W-:Y:S04]  /*5d50*/  STL [R1+0x538], R3 ;  /* 0x0005380301007387 */ /* 0x000fe80000100800 */
[----:B------:R0:W-:Y:S01]  /*5d60*/  STL [R1+0x48], R4 ;  /* 0x0000480401007387 */ /* 0x0001e20000100800 */
[C---:B------:R-:W-:Y:S02]  /*5d70*/  IMAD R6, R199.reuse, 0x3, RZ ;  /* 0x00000003c7067824 */ /* 0x040fe400078e02ff */
[----:B------:R-:W-:-:S04]  /*5d80*/  IMAD.WIDE R14, R199, 0x2, R204 ;  /* 0x00000002c70e7825 */ /* 0x000fc800078e02cc */
[----:B0-----:R-:W-:-:S04]  /*5d90*/  IMAD.WIDE R4, R199, 0x2, R202 ;  /* 0x00000002c7047825 */ /* 0x001fc800078e02ca */
[----:B------:R-:W-:Y:S02]  /*5da0*/  IMAD.SHL.U32 R16, R199, 0x4, RZ ;  /* 0x00000004c7107824 */ /* 0x000fe400078e00ff */
[----:B------:R-:W-:-:S04]  /*5db0*/  IMAD.WIDE R4, R2, 0x2, R4 ;  /* 0x0000000202047825 */ /* 0x000fc800078e0204 */
[C---:B------:R-:W-:Y:S01]  /*5dc0*/  IMAD.WIDE R12, R10.reuse, 0x2, R202 ;  /* 0x000000020a0c7825 */ /* 0x040fe200078e02ca */
[----:B------:R0:W3:Y:S03]  /*5dd0*/  LDG.E.U16 R18, desc[UR4][R4.64] ;  /* 0x0000000404127981 */ /* 0x0000e6000c1e1500 */
[----:B------:R-:W-:-:S04]  /*5de0*/  IMAD.WIDE R10, R10, 0x2, R204 ;  /* 0x000000020a0a7825 */ /* 0x000fc800078e02cc */
[----:B------:R-:W-:-:S04]  /*5df0*/  IMAD.WIDE R8, R6, 0x2, R202 ;  /* 0x0000000206087825 */ /* 0x000fc800078e02ca */
[----:B------:R-:W-:-:S04]  /*5e00*/  IMAD.WIDE R6, R6, 0x2, R204 ;  /* 0x0000000206067825 */ /* 0x000fc800078e02cc */
[----:B0-----:R-:W-:-:S04]  /*5e10*/  IMAD.WIDE R4, R16, 0x2, R202 ;  /* 0x0000000210047825 */ /* 0x001fc800078e02ca */
[----:B------:R-:W-:-:S04]  /*5e20*/  IMAD.WIDE R14, R2, 0x2, R14 ;  /* 0x00000002020e7825 */ /* 0x000fc800078e020e */
[C---:B------:R-:W-:Y:S01]  /*5e30*/  IMAD.WIDE R12, R2.reuse, 0x2, R12 ;  /* 0x00000002020c7825 */ /* 0x040fe200078e020c */
[----:B------:R0:W3:Y:S03]  /*5e40*/  LDG.E.U16 R17, desc[UR4][R14.64] ;  /* 0x000000040e117981 */ /* 0x0000e6000c1e1500 */
[C---:B------:R-:W-:Y:S01]  /*5e50*/  IMAD.WIDE R10, R2.reuse, 0x2, R10 ;  /* 0x00000002020a7825 */ /* 0x040fe200078e020a */
[----:B------:R-:W3:Y:S03]  /*5e60*/  LDG.E.U16 R206, desc[UR4][R12.64] ;  /* 0x000000040cce7981 */ /* 0x000ee6000c1e1500 */
[C---:B------:R-:W-:Y:S01]  /*5e70*/  IMAD.WIDE R8, R2.reuse, 0x2, R8 ;  /* 0x0000000202087825 */ /* 0x040fe200078e0208 */
[----:B------:R-:W3:Y:S03]  /*5e80*/  LDG.E.U16 R201, desc[UR4][R10.64] ;  /* 0x000000040ac97981 */ /* 0x000ee6000c1e1500 */
[C---:B------:R-:W-:Y:S01]  /*5e90*/  IMAD.WIDE R6, R2.reuse, 0x2, R6 ;  /* 0x0000000202067825 */ /* 0x040fe200078e0206 */
[----:B------:R-:W3:Y:S03]  /*5ea0*/  LDG.E.U16 R200, desc[UR4][R8.64] ;  /* 0x0000000408c87981 */ /* 0x000ee6000c1e1500 */
[----:B------:R-:W-:Y:S01]  /*5eb0*/  IMAD.WIDE R4, R2, 0x2, R4 ;  /* 0x0000000202047825 */ /* 0x000fe200078e0204 */
[----:B------:R-:W3:Y:S04]  /*5ec0*/  LDG.E.U16 R23, desc[UR4][R6.64] ;  /* 0x0000000406177981 */ /* 0x000ee8000c1e1500 */
[----:B------:R-:W3:Y:S01]  /*5ed0*/  LDG.E.U16 R3, desc[UR4][R4.64] ;  /* 0x0000000404037981 */ /* 0x000ee2000c1e1500 */
[----:B0-----:R-:W-:-:S04]  /*5ee0*/  IMAD.WIDE R14, R16, 0x2, R204 ;  /* 0x00000002100e7825 */ /* 0x001fc800078e02cc */
[----:B------:R-:W-:Y:S02]  /*5ef0*/  IMAD R16, R199, 0x7, RZ ;  /* 0x00000007c7107824 */ /* 0x000fe400078e02ff */
[----:B------:R-:W-:-:S05]  /*5f00*/  IMAD.WIDE R14, R2, 0x2, R14 ;  /* 0x00000002020e7825 */ /* 0x000fca00078e020e */
[----:B------:R0:W3:Y:S02]  /*5f10*/  LDG.E.U16 R22, desc[UR4][R14.64] ;  /* 0x000000040e167981 */ /* 0x0000e4000c1e1500 */
[----:B0-----:R-:W-:-:S04]  /*5f20*/  IMAD.WIDE R14, R16, 0x2, R204 ;  /* 0x00000002100e7825 */ /* 0x001fc800078e02cc */
[----:B------:R-:W-:-:S04]  /*5f30*/  IMAD.WIDE R14, R2, 0x2, R14 ;  /* 0x00000002020e7825 */ /* 0x000fc800078e020e */
[----:B------:R-:W-:Y:S01]  /*5f40*/  IMAD R10, R199, 0x5, RZ ;  /* 0x00000005c70a7824 */ /* 0x000fe200078e02ff */
[----:B--2---:R-:W-:Y:S04]  /*5f50*/  STL [R1+0x24], R20 ;  /* 0x0000241401007387 */ /* 0x004fe80000100800 */
[----:B----4-:R-:W-:Y:S04]  /*5f60*/  STL [R1+0x20], R19 ;  /* 0x0000201301007387 */ /* 0x010fe80000100800 */
[----:B---3--:R-:W-:Y:S04]  /*5f70*/  STL [R1+0x40], R18 ;  /* 0x0000401201007387 */ /* 0x008fe80000100800 */
[----:B------:R-:W-:Y:S04]  /*5f80*/  STL [R1+0x3c], R17 ;  /* 0x00003c1101007387 */ /* 0x000fe80000100800 */
[----:B------:R-:W-:Y:S04]  /*5f90*/  STL [R1+0x38], R206 ;  /* 0x000038ce01007387 */ /* 0x000fe80000100800 */
[----:B------:R-:W-:Y:S04]  /*5fa0*/  STL [R1+0x34], R201 ;  /* 0x000034c901007387 */ /* 0x000fe80000100800 */
[----:B------:R-:W-:Y:S04]  /*5fb0*/  STL [R1+0x30], R200 ;  /* 0x000030c801007387 */ /* 0x000fe80000100800 */
[----:B------:R-:W-:Y:S04]  /*5fc0*/  STL [R1+0x2c], R23 ;  /* 0x00002c1701007387 */ /* 0x000fe80000100800 */
[----:B------:R0:W-:Y:S04]  /*5fd0*/  STL [R1+0x28], R3 ;  /* 0x0000280301007387 */ /* 0x0001e80000100800 */
[----:B0-----:R-:W2:Y:S01]  /*5fe0*/  LDG.E.U16 R3, desc[UR4][R14.64] ;  /* 0x000000040e037981 */ /* 0x001ea2000c1e1500 */
[----:B------:R-:W-:-:S04]  /*5ff0*/  IMAD.WIDE R12, R10, 0x2, R202 ;  /* 0x000000020a0c7825 */ /* 0x000fc800078e02ca */
[----:B------:R-:W-:-:S05]  /*6000*/  IMAD.WIDE R12, R2, 0x2, R12 ;  /* 0x00000002020c7825 */ /* 0x000fca00078e020c */
[----:B------:R-:W3:Y:S01]  /*6010*/  LDG.E.U16 R21, desc[UR4][R12.64] ;  /* 0x000000040c157981 */ /* 0x000ee2000c1e1500 */
[----:B------:R-:W-:Y:S02]  /*6020*/  IMAD R6, R199, 0x6, RZ ;  /* 0x00000006c7067824 */ /* 0x000fe400078e02ff */
[----:B------:R-:W-:-:S04]  /*6030*/  IMAD.WIDE R10, R10, 0x2, R204 ;  /* 0x000000020a0a7825 */ /* 0x000fc800078e02cc */
[----:B------:R-:W-:-:S04]  /*6040*/  IMAD.WIDE R8, R6, 0x2, R202 ;  /* 0x0000000206087825 */ /* 0x000fc800078e02ca */
[----:B------:R-:W-:-:S04]  /*6050*/  IMAD.WIDE R6, R6, 0x2, R204 ;  /* 0x0000000206067825 */ /* 0x000fc800078e02cc */
[----:B------:R-:W-:-:S04]  /*6060*/  IMAD.WIDE R4, R16, 0x2, R202 ;  /* 0x0000000210047825 */ /* 0x000fc800078e02ca */
[----:B------:R-:W-:-:S04]  /*6070*/  IMAD.WIDE R10, R2, 0x2, R10 ;  /* 0x00000002020a7825 */ /* 0x000fc800078e020a */
[C---:B------:R-:W-:Y:S01]  /*6080*/  IMAD.WIDE R8, R2.reuse, 0x2, R8 ;  /* 0x0000000202087825 */ /* 0x040fe200078e0208 */
[----:B------:R0:W4:Y:S03]  /*6090*/  LDG.E.U16 R20, desc[UR4][R10.64] ;  /* 0x000000040a147981 */ /* 0x000126000c1e1500 */
[C---:B------:R-:W-:Y:S01]  /*60a0*/  IMAD.WIDE R6, R2.reuse, 0x2, R6 ;  /* 0x0000000202067825 */ /* 0x040fe200078e0206 */
[----:B------:R-:W4:Y:S03]  /*60b0*/  LDG.E.U16 R19, desc[UR4][R8.64] ;  /* 0x0000000408137981 */ /* 0x000f26000c1e1500 */
[----:B------:R-:W-:Y:S01]  /*60c0*/  IMAD.WIDE R4, R2, 0x2, R4 ;  /* 0x0000000202047825 */ /* 0x000fe200078e0204 */
[----:B------:R1:W4:Y:S04]  /*60d0*/  LDG.E.U16 R18, desc[UR4][R6.64] ;  /* 0x0000000406127981 */ /* 0x000328000c1e1500 */
[----:B------:R-:W4:Y:S01]  /*60e0*/  LDG.E.U16 R17, desc[UR4][R4.64] ;  /* 0x0000000404117981 */ /* 0x000f22000c1e1500 */
[----:B0-----:R-:W-:-:S05]  /*60f0*/  SHF.L.U32 R10, R199, 0x3, RZ ;  /* 0x00000003c70a7819 */ /* 0x001fca00000006ff */
[----:B------:R-:W-:-:S04]  /*6100*/  IMAD.WIDE R12, R10, 0x2, R202 ;  /* 0x000000020a0c7825 */ /* 0x000fc800078e02ca */
[----:B------:R-:W-:-:S04]  /*6110*/  IMAD.WIDE R12, R2, 0x2, R12 ;  /* 0x00000002020c7825 */ /* 0x000fc800078e020c */
[----:B-1----:R-:W-:Y:S02]  /*6120*/  IMAD R6, R199, 0x9, RZ ;  /* 0x00000009c7067824 */ /* 0x002fe400078e02ff */
[----:B------:R-:W-:-:S04]  /*6130*/  IMAD.WIDE R10, R10, 0x2, R204 ;  /* 0x000000020a0a7825 */ /* 0x000fc800078e02cc */
[----:B------:R-:W-:-:S04]  /*6140*/  IMAD.WIDE R8, R6, 0x2, R202 ;  /* 0x0000000206087825 */ /* 0x000fc800078e02ca */
[----:B------:R-:W-:-:S04]  /*6150*/  IMAD.WIDE R6, R6, 0x2, R204 ;  /* 0x0000000206067825 */ /* 0x000fc800078e02cc */
[----:B------:R-:W-:-:S04]  /*6160*/  IMAD.WIDE R10, R2, 0x2, R10 ;  /* 0x00000002020a7825 */ /* 0x000fc800078e020a */
[C---:B------:R-:W-:Y:S01]  /*6170*/  IMAD.WIDE R6, R2.reuse, 0x2, R6 ;  /* 0x0000000202067825 */ /* 0x040fe200078e0206 */
[----:B------:R0:W4:Y:S03]  /*6180*/  LDG.E.U16 R252, desc[UR4][R10.64] ;  /* 0x000000040afc7981 */ /* 0x000126000c1e1500 */
[----:B------:R-:W-:Y:S01]  /*6190*/  IMAD.WIDE R8, R2, 0x2, R8 ;  /* 0x0000000202087825 */ /* 0x000fe200078e0208 */
[----:B------:R1:W4:Y:S03]  /*61a0*/  LDG.E.U16 R250, desc[UR4][R6.64] ;  /* 0x0000000406fa7981 */ /* 0x000326000c1e1500 */
[C---:B------:R-:W-:Y:S01]  /*61b0*/  IMAD R16, R199.reuse, 0xa, RZ ;  /* 0x0000000ac7107824 */ /* 0x040fe200078e02ff */
[----:B------:R1:W4:Y:S01]  /*61c0*/  LDG.E.U16 R251, desc[UR4][R8.64] ;  /* 0x0000000408fb7981 */ /* 0x000322000c1e1500 */
[----:B0-----:R-:W-:-:S02]  /*61d0*/  IMAD R10, R199, 0xb, RZ ;  /* 0x0000000bc70a7824 */ /* 0x001fc400078e02ff */
[----:B-1----:R-:W-:Y:S02]  /*61e0*/  IMAD R6, R199, 0xc, RZ ;  /* 0x0000000cc7067824 */ /* 0x002fe400078e02ff */
[----:B------:R-:W-:-:S04]  /*61f0*/  IMAD.WIDE R4, R16, 0x2, R202 ;  /* 0x0000000210047825 */ /* 0x000fc800078e02ca */
[----:B------:R-:W-:-:S04]  /*6200*/  IMAD.WIDE R8, R6, 0x2, R202 ;  /* 0x0000000206087825 */ /* 0x000fc800078e02ca */
[----:B------:R-:W-:-:S04]  /*6210*/  IMAD.WIDE R6, R6, 0x2, R204 ;  /* 0x0000000206067825 */ /* 0x000fc800078e02cc */
[----:B------:R-:W-:-:S04]  /*6220*/  IMAD.WIDE R4, R2, 0x2, R4 ;  /* 0x0000000202047825 */ /* 0x000fc800078e0204 */
[----:B------:R-:W-:Y:S01]  /*6230*/  IMAD.WIDE R14, R16, 0x2, R204 ;  /* 0x00000002100e7825 */ /* 0x000fe200078e02cc */
[----:B------:R0:W4:Y:S03]  /*6240*/  LDG.E.U16 R249, desc[UR4][R4.64] ;  /* 0x0000000404f97981 */ /* 0x000126000c1e1500 */
[----:B------:R-:W-:Y:S02]  /*6250*/  IMAD R16, R199, 0xd, RZ ;  /* 0x0000000dc7107824 */ /* 0x000fe400078e02ff */
[----:B------:R-:W-:-:S04]  /*6260*/  IMAD.WIDE R6, R2, 0x2, R6 ;  /* 0x0000000202067825 */ /* 0x000fc800078e0206 */
[----:B------:R-:W-:Y:S01]  /*6270*/  IMAD.WIDE R8, R2, 0x2, R8 ;  /* 0x0000000202087825 */ /* 0x000fe200078e0208 */
[----:B------:R1:W4:Y:S03]  /*6280*/  LDG.E.U16 R244, desc[UR4][R6.64] ;  /* 0x0000000406f47981 */ /* 0x000326000c1e1500 */
[----:B0-----:R-:W-:Y:S01]  /*6290*/  IMAD.WIDE R4, R16, 0x2, R202 ;  /* 0x0000000210047825 */ /* 0x001fe200078e02ca */
[----:B------:R0:W4:Y:S03]  /*62a0*/  LDG.E.U16 R245, desc[UR4][R8.64] ;  /* 0x0000000408f57981 */ /* 0x000126000c1e1500 */
[----:B------:R-:W-:-:S04]  /*62b0*/  IMAD.WIDE R14, R2, 0x2, R14 ;  /* 0x00000002020e7825 */ /* 0x000fc800078e020e */
[----:B-1----:R-:W-:Y:S01]  /*62c0*/  IMAD R6, R199, 0xf, RZ ;  /* 0x0000000fc7067824 */ /* 0x002fe200078e02ff */
[----:B------:R1:W4:Y:S01]  /*62d0*/  LDG.E.U16 R248, desc[UR4][R14.64] ;  /* 0x000000040ef87981 */ /* 0x000322000c1e1500 */
[----:B------:R-:W-:-:S04]  /*62e0*/  IMAD.WIDE R4, R2, 0x2, R4 ;  /* 0x0000000202047825 */ /* 0x000fc800078e0204 */
[C---:B0-----:R-:W-:Y:S01]  /*62f0*/  IMAD.WIDE R8, R6.reuse, 0x2, R202 ;  /* 0x0000000206087825 */ /* 0x041fe200078e02ca */
[----:B------:R0:W4:Y:S03]  /*6300*/  LDG.E.U16 R243, desc[UR4][R4.64] ;  /* 0x0000000404f37981 */ /* 0x000126000c1e1500 */
[----:B------:R-:W-:-:S04]  /*6310*/  IMAD.WIDE R6, R6, 0x2, R204 ;  /* 0x0000000206067825 */ /* 0x000fc800078e02cc */
[----:B-1----:R-:W-:-:S04]  /*6320*/  IMAD.WIDE R14, R16, 0x2, R204 ;  /* 0x00000002100e7825 */ /* 0x002fc800078e02cc */
[----:B------:R-:W-:Y:S02]  /*6330*/  IMAD.SHL.U32 R16, R199, 0x10, RZ ;  /* 0x00000010c7107824 */ /* 0x000fe400078e00ff */
[----:B------:R-:W-:-:S04]  /*6340*/  IMAD.WIDE R14, R2, 0x2, R14 ;  /* 0x00000002020e7825 */ /* 0x000fc800078e020e */
[----:B0-----:R-:W-:Y:S01]  /*6350*/  IMAD.WIDE R4, R16, 0x2, R202 ;  /* 0x0000000210047825 */ /* 0x001fe200078e02ca */
[----:B------:R0:W4:Y:S03]  /*6360*/  LDG.E.U16 R242, desc[UR4][R14.64] ;  /* 0x000000040ef27981 */ /* 0x000126000c1e1500 */
[----:B------:R-:W-:-:S04]  /*6370*/  IMAD.WIDE R6, R2, 0x2, R6 ;  /* 0x0000000202067825 */ /* 0x000fc800078e0206 */
[C---:B------:R-:W-:Y:S01]  /*6380*/  IMAD.WIDE R8, R2.reuse, 0x2, R8 ;  /* 0x0000000202087825 */ /* 0x040fe200078e0208 */
[----:B------:R1:W4:Y:S03]  /*6390*/  LDG.E.U16 R235, desc[UR4][R6.64] ;  /* 0x0000000406eb7981 */ /* 0x000326000c1e1500 */
[----:B------:R-:W-:Y:S01]  /*63a0*/  IMAD.WIDE R4, R2, 0x2, R4 ;  /* 0x0000000202047825 */ /* 0x000fe200078e0204 */
[----:B------:R1:W4:Y:S03]  /*63b0*/  LDG.E.U16 R237, desc[UR4][R8.64] ;  /* 0x0000000408ed7981 */ /* 0x000326000c1e1500 */
[----:B0-----:R-:W-:Y:S01]  /*63c0*/  IMAD.WIDE R14, R16, 0x2, R204 ;  /* 0x00000002100e7825 */ /* 0x001fe200078e02cc */
[----:B------:R0:W4:Y:S03]  /*63d0*/  LDG.E.U16 R234, desc[UR4][R4.64] ;  /* 0x0000000404ea7981 */ /* 0x000126000c1e1500 */
[----:B-1----:R-:W-:-:S02]  /*63e0*/  IMAD R6, R199, 0x12, RZ ;  /* 0x00000012c7067824 */ /* 0x002fc400078e02ff */
[----:B------:R-:W-:Y:S02]  /*63f0*/  IMAD R16, R199, 0x13, RZ ;  /* 0x00000013c7107824 */ /* 0x000fe400078e02ff */
[----:B------:R-:W-:-:S04]  /*6400*/  IMAD.WIDE R8, R6, 0x2, R202 ;  /* 0x0000000206087825 */ /* 0x000fc800078e02ca */
[----:B------:R-:W-:-:S04]  /*6410*/  IMAD.WIDE R6, R6, 0x2, R204 ;  /* 0x0000000206067825 */ /* 0x000fc800078e02cc */
[----:B0-----:R-:W-:-:S04]  /*6420*/  IMAD.WIDE R4, R16, 0x2, R202 ;  /* 0x0000000210047825 */ /* 0x001fc800078e02ca */
[C---:B------:R-:W-:Y:S01]  /*6430*/  IMAD.WIDE R14, R2.reuse, 0x2, R14 ;  /* 0x00000002020e7825 */ /* 0x040fe200078e020e */
[----:B--2---:R0:W-:Y:S03]  /*6440*/  STL [R1+0x53c], R3 ;  /* 0x00053c0301007387 */ /* 0x0041e60000100800 */
[C---:B------:R-:W-:Y:S01]  /*6450*/  IMAD.WIDE R6, R2.reuse, 0x2, R6 ;  /* 0x0000000202067825 */ /* 0x040fe200078e0206 */
[----:B------:R1:W2:Y:S03]  /*6460*/  LDG.E.U16 R233, desc[UR4][R14.64] ;  /* 0x000000040ee97981 */ /* 0x0002a6000c1e1500 */
[----:B------:R-:W-:Y:S01]  /*6470*/  IMAD.WIDE R4, R2, 0x2, R4 ;  /* 0x0000000202047825 */ /* 0x000fe200078e0204 */
[----:B------:R-:W2:Y:S04]  /*6480*/  LDG.E.U16 R229, desc[UR4][R6.64] ;  /* 0x0000000406e57981 */ /* 0x000ea8000c1e1500 */
[----:B0-----:R0:W2:Y:S01]  /*6490*/  LDG.E.U16 R3, desc[UR4][R12.64] ;  /* 0x000000040c037981 */ /* 0x0010a2000c1e1500 */
[----:B-1----:R-:W-:-:S03]  /*64a0*/  IMAD.WIDE R14, R16, 0x2, R204 ;  /* 0x00000002100e7825 */ /* 0x002fc600078e02cc */
[----:B------:R-:W2:Y:S01]  /*64b0*/  LDG.E.U16 R228, desc[UR4][R4.64] ;  /* 0x0000000404e47981 */ /* 0x000ea2000c1e1500 */
[----:B0-----:R-:W-:-:S04]  /*64c0*/  IMAD.WIDE R12, R10, 0x2, R202 ;  /* 0x000000020a0c7825 */ /* 0x001fc800078e02ca */
[----:B------:R-:W-:-:S04]  /*64d0*/  IMAD.WIDE R10, R10, 0x2, R204 ;  /* 0x000000020a0a7825 */ /* 0x000fc800078e02cc */
[----:B------:R-:W-:-:S04]  /*64e0*/  IMAD.WIDE R10, R2, 0x2, R10 ;  /* 0x00000002020a7825 */ /* 0x000fc800078e020a */
[----:B------:R-:W-:Y:S01]  /*64f0*/  IMAD.WIDE R12, R2, 0x2, R12 ;  /* 0x00000002020c7825 */ /* 0x000fe200078e020c */
[----:B------:R0:W2:Y:S04]  /*6500*/  LDG.E.U16 R246, desc[UR4][R10.64] ;  /* 0x000000040af67981 */ /* 0x0000a8000c1e1500 */
[----:B------:R1:W2:Y:S01]  /*6510*/  LDG.E.U16 R247, desc[UR4][R12.64] ;  /* 0x000000040cf77981 */ /* 0x0002a2000c1e1500 */
[----:B0-----:R-:W-:-:S04]  /*6520*/  IMAD R10, R199, 0xe, RZ ;  /* 0x0000000ec70a7824 */ /* 0x001fc800078e02ff */
[----:B-1----:R-:W-:-:S04]  /*6530*/  IMAD.WIDE R12, R10, 0x2, R202 ;  /* 0x000000020a0c7825 */ /* 0x002fc800078e02ca */
        /* <DEDUP_REMOVED lines=9> */
[C---:B------:R-:W-:Y:S01]  /*65d0*/  IMAD.WIDE R12, R2.reuse, 0x2, R12 ;  /* 0x00000002020c7825 */ /* 0x040fe200078e020c */
[----:B------:R0:W2:Y:S03]  /*65e0*/  LDG.E.U16 R231, desc[UR4][R10.64] ;  /* 0x000000040ae77981 */ /* 0x0000a6000c1e1500 */
[----:B------:R-:W-:Y:S01]  /*65f0*/  IMAD R16, R199, 0x16, RZ ;  /* 0x00000016c7107824 */ /* 0x000fe200078e02ff */
[----:B------:R1:W2:Y:S01]  /*6600*/  LDG.E.U16 R232, desc[UR4][R12.64] ;  /* 0x000000040ce87981 */ /* 0x0002a2000c1e1500 */
[----:B------:R-:W-:-:S04]  /*6610*/  IMAD.WIDE R8, R2, 0x2, R8 ;  /* 0x0000000202087825 */ /* 0x000fc800078e0208 */
[C---:B0-----:R-:W-:Y:S01]  /*6620*/  IMAD R10, R199.reuse, 0x14, RZ ;  /* 0x00000014c70a7824 */ /* 0x041fe200078e02ff */
[----:B------:R0:W2:Y:S01]  /*6630*/  LDG.E.U16 R230, desc[UR4][R8.64] ;  /* 0x0000000408e67981 */ /* 0x0000a2000c1e1500 */
[----:B------:R-:W-:Y:S02]  /*6640*/  IMAD R6, R199, 0x15, RZ ;  /* 0x00000015c7067824 */ /* 0x000fe400078e02ff */
[----:B-1----:R-:W-:-:S04]  /*6650*/  IMAD.WIDE R12, R10, 0x2, R202 ;  /* 0x000000020a0c7825 */ /* 0x002fc800078e02ca */
[----:B------:R-:W-:-:S04]  /*6660*/  IMAD.WIDE R10, R10, 0x2, R204 ;  /* 0x000000020a0a7825 */ /* 0x000fc800078e02cc */
[----:B------:R-:W-:-:S04]  /*6670*/  IMAD.WIDE R4, R16, 0x2, R202 ;  /* 0x0000000210047825 */ /* 0x000fc800078e02ca */
[----:B0-----:R-:W-:-:S04]  /*6680*/  IMAD.WIDE R8, R6, 0x2, R202 ;  /* 0x0000000206087825 */ /* 0x001fc800078e02ca */
[----:B------:R-:W-:-:S04]  /*6690*/  IMAD.WIDE R10, R2, 0x2, R10 ;  /* 0x00000002020a7825 */ /* 0x000fc800078e020a */
[----:B------:R-:W-:Y:S01]  /*66a0*/  IMAD.WIDE R4, R2, 0x2, R4 ;  /* 0x0000000202047825 */ /* 0x000fe200078e0204 */
[----:B------:R0:W2:Y:S03]  /*66b0*/  LDG.E.U16 R224, desc[UR4][R10.64] ;  /* 0x000000040ae07981 */ /* 0x0000a6000c1e1500 */
[----:B------:R-:W-:Y:S01]  /*66c0*/  IMAD.WIDE R6, R6, 0x2, R204 ;  /* 0x0000000206067825 */ /* 0x000fe200078e02cc */
[----:B------:R1:W2:Y:S03]  /*66d0*/  LDG.E.U16 R221, desc[UR4][R4.64] ;  /* 0x0000000404dd7981 */ /* 0x0002a6000c1e1500 */
[----:B------:R-:W-:-:S04]  /*66e0*/  IMAD.WIDE R14, R2, 0x2, R14 ;  /* 0x00000002020e7825 */ /* 0x000fc800078e020e */
[C---:B------:R-:W-:Y:S01]  /*66f0*/  IMAD.WIDE R12, R2.reuse, 0x2, R12 ;  /* 0x00000002020c7825 */ /* 0x040fe200078e020c */
[----:B------:R3:W2:Y:S03]  /*6700*/  LDG.E.U16 R227, desc[UR4][R14.64] ;  /* 0x000000040ee37981 */ /* 0x0006a6000c1e1500 */
[----:B------:R-:W-:Y:S01]  /*6710*/  IMAD.WIDE R8, R2, 0x2, R8 ;  /* 0x0000000202087825 */ /* 0x000fe200078e0208 */
[----:B------:R3:W2:Y:S03]  /*6720*/  LDG.E.U16 R225, desc[UR4][R12.64] ;  /* 0x000000040ce17981 */ /* 0x0006a6000c1e1500 */
[C---:B0-----:R-:W-:Y:S01]  /*6730*/  IMAD R10, R199.reuse, 0x17, RZ ;  /* 0x00000017c70a7824 */ /* 0x041fe200078e02ff */
[----:B------:R0:W2:Y:S01]  /*6740*/  LDG.E.U16 R223, desc[UR4][R8.64] ;  /* 0x0000000408df7981 */ /* 0x0000a2000c1e1500 */
[----:B-1----:R-:W-:-:S02]  /*6750*/  IMAD R4, R199, 0x18, RZ ;  /* 0x00000018c7047824 */ /* 0x002fc400078e02ff */
[----:B------:R-:W-:-:S04]  /*6760*/  IMAD.WIDE R6, R2, 0x2, R6 ;  /* 0x0000000202067825 */ /* 0x000fc800078e0206 */
[----:B---3--:R-:W-:Y:S01]  /*6770*/  IMAD.WIDE R14, R16, 0x2, R204 ;  /* 0x00000002100e7825 */ /* 0x008fe200078e02cc */
[----:B------:R1:W3:Y:S03]  /*6780*/  LDG.E.U16 R222, desc[UR4][R6.64] ;  /* 0x0000000406de7981 */ /* 0x0002e6000c1e1500 */
[----:B------:R-:W-:-:S04]  /*6790*/  IMAD.WIDE R12, R10, 0x2, R202 ;  /* 0x000000020a0c7825 */ /* 0x000fc800078e02ca */
[----:B0-----:R-:W-:-:S04]  /*67a0*/  IMAD.WIDE R8, R4, 0x2, R202 ;  /* 0x0000000204087825 */ /* 0x001fc800078e02ca */
[----:B------:R-:W-:Y:S02]  /*67b0*/  IMAD R16, R199, 0x19, RZ ;  /* 0x00000019c7107824 */ /* 0x000fe400078e02ff */
[----:B------:R-:W-:-:S04]  /*67c0*/  IMAD.WIDE R10, R10, 0x2, R204 ;  /* 0x000000020a0a7825 */ /* 0x000fc800078e02cc */
[----:B------:R-:W-:-:S04]  /*67d0*/  IMAD.WIDE R4, R4, 0x2, R204 ;  /* 0x0000000204047825 */ /* 0x000fc800078e02cc */
[----:B-1----:R-:W-:-:S04]  /*67e0*/  IMAD.WIDE R6, R16, 0x2, R202 ;  /* 0x0000000210067825 */ /* 0x002fc800078e02ca */
[----:B------:R-:W-:-:S04]  /*67f0*/  IMAD.WIDE R10, R2, 0x2, R10 ;  /* 0x00000002020a7825 */ /* 0x000fc800078e020a */
[C---:B------:R-:W-:Y:S01]  /*6800*/  IMAD.WIDE R4, R2.reuse, 0x2, R4 ;  /* 0x0000000202047825 */ /* 0x040fe200078e0204 */
[----:B------:R0:W3:Y:S03]  /*6810*/  LDG.E.U16 R216, desc[UR4][R10.64] ;  /* 0x000000040ad87981 */ /* 0x0000e6000c1e1500 */
[C---:B------:R-:W-:Y:S01]  /*6820*/  IMAD.WIDE R12, R2.reuse, 0x2, R12 ;  /* 0x00000002020c7825 */ /* 0x040fe200078e020c */
[----:B------:R1:W3:Y:S03]  /*6830*/  LDG.E.U16 R213, desc[UR4][R4.64] ;  /* 0x0000000404d57981 */ /* 0x0002e6000c1e1500 */
[----:B------:R-:W-:Y:S01]  /*6840*/  IMAD.WIDE R6, R2, 0x2, R6 ;  /* 0x0000000202067825 */ /* 0x000fe200078e0206 */
[----:B------:R4:W3:Y:S03]  /*6850*/  LDG.E.U16 R217, desc[UR4][R12.64] ;  /* 0x000000040cd97981 */ /* 0x0008e6000c1e1500 */
[----:B0-----:R-:W-:Y:S01]  /*6860*/  IMAD R10, R199, 0x1a, RZ ;  /* 0x0000001ac70a7824 */ /* 0x001fe200078e02ff */
[----:B------:R0:W3:Y:S01]  /*6870*/  LDG.E.U16 R211, desc[UR4][R6.64] ;  /* 0x0000000406d37981 */ /* 0x0000e2000c1e1500 */
[----:B-1----:R-:W-:-:S04]  /*6880*/  IMAD.WIDE R4, R16, 0x2, R204 ;  /* 0x0000000210047825 */ /* 0x002fc800078e02cc */
[----:B------:R-:W-:-:S04]  /*6890*/  IMAD.WIDE R14, R2, 0x2, R14 ;  /* 0x00000002020e7825 */ /* 0x000fc800078e020e */
[----:B------:R-:W-:Y:S01]  /*68a0*/  IMAD.WIDE R8, R2, 0x2, R8 ;  /* 0x0000000202087825 */ /* 0x000fe200078e0208 */
[----:B------:R1:W3:Y:S03]  /*68b0*/  LDG.E.U16 R219, desc[UR4][R14.64] ;  /* 0x000000040edb7981 */ /* 0x0002e6000c1e1500 */
[----:B----4-:R-:W-:Y:S01]  /*68c0*/  IMAD.WIDE R12, R10, 0x2, R202 ;  /* 0x000000020a0c7825 */ /* 0x010fe200078e02ca */
[----:B------:R4:W3:Y:S03]  /*68d0*/  LDG.E.U16 R215, desc[UR4][R8.64] ;  /* 0x0000000408d77981 */ /* 0x0008e6000c1e1500 */
[----:B0-----:R-:W-:Y:S02]  /*68e0*/  IMAD R6, R199, 0x1b, RZ ;  /* 0x0000001bc7067824 */ /* 0x001fe400078e02ff */
[----:B------:R-:W-:-:S04]  /*68f0*/  IMAD.WIDE R4, R2, 0x2, R4 ;  /* 0x0000000202047825 */ /* 0x000fc800078e0204 */
[----:B------:R-:W-:Y:S01]  /*6900*/  IMAD.WIDE R10, R10, 0x2, R204 ;  /* 0x000000020a0a7825 */ /* 0x000fe200078e02cc */
[----:B------:R0:W3:Y:S03]  /*6910*/  LDG.E.U16 R209, desc[UR4][R4.64] ;  /* 0x0000000404d17981 */ /* 0x0000e6000c1e1500 */
[----:B-1----:R-:W-:Y:S02]  /*6920*/  IMAD R14, R199, 0x1c, RZ ;  /* 0x0000001cc70e7824 */ /* 0x002fe400078e02ff */
[----:B----4-:R-:W-:-:S04]  /*6930*/  IMAD.WIDE R8, R6, 0x2, R202 ;  /* 0x0000000206087825 */ /* 0x010fc800078e02ca */
[----:B------:R-:W-:-:S04]  /*6940*/  IMAD.WIDE R12, R2, 0x2, R12 ;  /* 0x00000002020c7825 */ /* 0x000fc800078e020c */
[----:B0-----:R-:W-:Y:S01]  /*6950*/  IMAD.WIDE R4, R14, 0x2, R202 ;  /* 0x000000020e047825 */ /* 0x001fe200078e02ca */
[----:B------:R0:W4:Y:S03]  /*6960*/  LDG.E.U16 R208, desc[UR4][R12.64] ;  /* 0x000000040cd07981 */ /* 0x000126000c1e1500 */
[----:B------:R-:W-:-:S04]  /*6970*/  IMAD.WIDE R10, R2, 0x2, R10 ;  /* 0x00000002020a7825 */ /* 0x000fc800078e020a */
[----:B------:R-:W-:Y:S01]  /*6980*/  IMAD.WIDE R8, R2, 0x2, R8 ;  /* 0x0000000202087825 */ /* 0x000fe200078e0208 */
[----:B------:R1:W4:Y:S03]  /*6990*/  LDG.E.U16 R207, desc[UR4][R10.64] ;  /* 0x000000040acf7981 */ /* 0x000326000c1e1500 */
[----:B------:R-:W-:Y:S01]  /*69a0*/  IMAD.WIDE R6, R6, 0x2, R204 ;  /* 0x0000000206067825 */ /* 0x000fe200078e02cc */
[----:B------:R1:W4:Y:S03]  /*69b0*/  LDG.E.U16 R201, desc[UR4][R8.64] ;  /* 0x0000000408c97981 */ /* 0x000326000c1e1500 */
[----:B0-----:R-:W-:Y:S02]  /*69c0*/  IMAD R12, R199, 0x1d, RZ ;  /* 0x0000001dc70c7824 */ /* 0x001fe400078e02ff */
[----:B------:R-:W-:-:S04]  /*69d0*/  IMAD.WIDE R4, R2, 0x2, R4 ;  /* 0x0000000202047825 */ /* 0x000fc800078e0204 */
[--C-:B-1----:R-:W-:Y:S01]  /*69e0*/  IMAD.WIDE R10, R14, 0x2, R204.reuse ;  /* 0x000000020e0a7825 */ /* 0x102fe200078e02cc */
[----:B------:R0:W4:Y:S03]  /*69f0*/  LDG.E.U16 R198, desc[UR4][R4.64] ;  /* 0x0000000404c67981 */ /* 0x000126000c1e1500 */
[----:B------:R-:W-:Y:S01]  /*6a00*/  IMAD.WIDE R8, R12, 0x2, R204 ;  /* 0x000000020c087825 */ /* 0x000fe200078e02cc */
[----:B------:R1:W-:Y:S03]  /*6a10*/  STL [R1+0x1c], R22 ;  /* 0x00001c1601007387 */ /* 0x0003e60000100800 */
[----:B------:R-:W-:-:S04]  /*6a20*/  IMAD.WIDE R6, R2, 0x2, R6 ;  /* 0x0000000202067825 */ /* 0x000fc800078e0206 */
[----:B0-----:R-:W-:Y:S01]  /*6a30*/  IMAD R4, R199, 0x1e, RZ ;  /* 0x0000001ec7047824 */ /* 0x001fe200078e02ff */
[----:B------:R0:W4:Y:S01]  /*6a40*/  LDG.E.U16 R200, desc[UR4][R6.64] ;  /* 0x0000000406c87981 */ /* 0x000122000c1e1500 */
[----:B------:R-:W-:-:S04]  /*6a50*/  IMAD.WIDE R10, R2, 0x2, R10 ;  /* 0x00000002020a7825 */ /* 0x000fc800078e020a */
[----:B-1----:R-:W-:-:S04]  /*6a60*/  IMAD.WIDE R22, R12, 0x2, R202 ;  /* 0x000000020c167825 */ /* 0x002fc800078e02ca */
[----:B------:R-:W-:Y:S01]  /*6a70*/  IMAD.WIDE R8, R2, 0x2, R8 ;  /* 0x0000000202087825 */ /* 0x000fe200078e0208 */
[----:B------:R1:W-:Y:S03]  /*6a80*/  STL [R1+0x18], R21 ;  /* 0x0000181501007387 */ /* 0x0003e60000100800 */
[----:B------:R-:W-:Y:S01]  /*6a90*/  IMAD R12, R199, 0x1f, RZ ;  /* 0x0000001fc70c7824 */ /* 0x000fe200078e02ff */
[----:B------:R1:W4:Y:S01]  /*6aa0*/  LDG.E.U16 R197, desc[UR4][R10.64] ;  /* 0x000000040ac57981 */ /* 0x000322000c1e1500 */
[----:B0-----:R-:W-:-:S04]  /*6ab0*/  IMAD.WIDE R6, R4, 0x2, R202 ;  /* 0x0000000204067825 */ /* 0x001fc800078e02ca */
[----:B------:R-:W-:Y:S01]  /*6ac0*/  IMAD.WIDE R4, R4, 0x2, R204 ;  /* 0x0000000204047825 */ /* 0x000fe200078e02cc */
[----:B-1----:R0:W4:Y:S03]  /*6ad0*/  LDG.E.U16 R21, desc[UR4][R8.64] ;  /* 0x0000000408157981 */ /* 0x002126000c1e1500 */
[----:B------:R-:W-:Y:S02]  /*6ae0*/  IMAD.SHL.U32 R16, R199, 0x20, RZ ;  /* 0x00000020c7107824 */ /* 0x000fe400078e00ff */
[----:B------:R-:W-:-:S04]  /*6af0*/  IMAD.WIDE R10, R12, 0x2, R202 ;  /* 0x000000020c0a7825 */ /* 0x000fc800078e02ca */
[----:B0-----:R-:W-:-:S04]  /*6b00*/  IMAD.WIDE R8, R12, 0x2, R204 ;  /* 0x000000020c087825 */ /* 0x001fc800078e02cc */
[----:B------:R-:W-:-:S04]  /*6b10*/  IMAD.WIDE R12, R16, 0x2, R202 ;  /* 0x00000002100c7825 */ /* 0x000fc800078e02ca */
[----:B------:R-:W-:-:S04]  /*6b20*/  IMAD.WIDE R22, R2, 0x2, R22 ;  /* 0x0000000202167825 */ /* 0x000fc800078e0216 */
[C---:B------:R-:W-:Y:S02]  /*6b30*/  IMAD.WIDE R6, R2.reuse, 0x2, R6 ;  /* 0x0000000202067825 */ /* 0x040fe400078e0206 */
[----:B------:R-:W4:Y:S02]  /*6b40*/  LDG.E.U16 R22, desc[UR4][R22.64] ;  /* 0x0000000416167981 */ /* 0x000f24000c1e1500 */
[C---:B------:R-:W-:Y:S02]  /*6b50*/  IMAD.WIDE R4, R2.reuse, 0x2, R4 ;  /* 0x0000000202047825 */ /* 0x040fe400078e0204 */
[----:B------:R0:W4:Y:S02]  /*6b60*/  LDG.E.U16 R15, desc[UR4][R6.64] ;  /* 0x00000004060f7981 */ /* 0x000124000c1e1500 */
[C---:B------:R-:W-:Y:S02]  /*6b70*/  IMAD.WIDE R10, R2.reuse, 0x2, R10 ;  /* 0x00000002020a7825 */ /* 0x040fe400078e020a */
[----:B------:R1:W4:Y:S02]  /*6b80*/  LDG.E.U16 R14, desc[UR4][R4.64] ;  /* 0x00000004040e7981 */ /* 0x000324000c1e1500 */
[----:B------:R-:W-:-:S02]  /*6b90*/  IMAD.WIDE R12, R2, 0x2, R12 ;  /* 0x00000002020c7825 */ /* 0x000fc400078e020c */
[----:B------:R-:W4:Y:S02]  /*6ba0*/  LDG.E.U16 R10, desc[UR4][R10.64] ;  /* 0x000000040a0a7981 */ /* 0x000f24000c1e1500 */
[C---:B0-----:R-:W-:Y:S02]  /*6bb0*/  IMAD R6, R199.reuse, 0x21, RZ ;  /* 0x00000021c7067824 */ /* 0x041fe400078e02ff */
[----:B------:R-:W-:Y:S02]  /*6bc0*/  IMAD R23, R199, 0x24, RZ ;  /* 0x00000024c7177824 */ /* 0x000fe400078e02ff */
[----:B-1----:R-:W-:Y:S01]  /*6bd0*/  IMAD.WIDE R4, R16, 0x2, R204 ;  /* 0x0000000210047825 */ /* 0x002fe200078e02cc */
[----:B------:R0:W3:Y:S03]  /*6be0*/  LDG.E.U16 R11, desc[UR4][R12.64] ;  /* 0x000000040c0b7981 */ /* 0x0000e6000c1e1500 */
[----:B------:R-:W-:-:S04]  /*6bf0*/  IMAD.WIDE R194, R6, 0x2, R202 ;  /* 0x0000000206c27825 */ /* 0x000fc800078e02ca */
[----:B------:R-:W-:-:S04]  /*6c00*/  IMAD.WIDE R6, R6, 0x2, R204 ;  /* 0x0000000206067825 */ /* 0x000fc800078e02cc */
[----:B0-----:R-:W-:Y:S01]  /*6c10*/  IMAD.WIDE R12, R23, 0x2, R204 ;  /* 0x00000002170c7825 */ /* 0x001fe200078e02cc */
[----:B------:R-:W-:Y:S03]  /*6c20*/  STL [R1+0x14], R20 ;  /* 0x0000141401007387 */ /* 0x000fe60000100800 */
[C---:B------:R-:W-:Y:S01]  /*6c30*/  IMAD.WIDE R4, R2.reuse, 0x2, R4 ;  /* 0x0000000202047825 */ /* 0x040fe200078e0204 */
[----:B------:R-:W-:Y:S03]  /*6c40*/  STL [R1+0x10], R19 ;  /* 0x0000101301007387 */ /* 0x000fe60000100800 */
[----:B------:R-:W-:Y:S01]  /*6c50*/  IMAD R16, R199, 0x23, RZ ;  /* 0x00000023c7107824 */ /* 0x000fe200078e02ff */
[----:B------:R-:W-:Y:S01]  /*6c60*/  STL [R1+0xc], R18 ;  /* 0x00000c1201007387 */ /* 0x000fe20000100800 */
[----:B------:R-:W-:-:S03]  /*6c70*/  IMAD.WIDE R12, R2, 0x2, R12 ;  /* 0x00000002020c7825 */ /* 0x000fc600078e020c */
[----:B------:R0:W-:Y:S01]  /*6c80*/  STL [R1+0x8], R17 ;  /* 0x0000081101007387 */ /* 0x0001e20000100800 */
[----:B------:R-:W-:-:S03]  /*6c90*/  IMAD.WIDE R6, R2, 0x2, R6 ;  /* 0x0000000202067825 */ /* 0x000fc600078e0206 */
[----:B------:R1:W4:Y:S01]  /*6ca0*/  LDG.E.U16 R4, desc[UR4][R4.64] ;  /* 0x0000000404047981 */ /* 0x000322000c1e1500 */
[----:B------:R-:W-:-:S03]  /*6cb0*/  IMAD.WIDE R166, R16, 0x2, R202 ;  /* 0x0000000210a67825 */ /* 0x000fc600078e02ca */
[----:B------:R1:W4:Y:S01]  /*6cc0*/  LDG.E.U16 R155, desc[UR4][R12.64] ;  /* 0x000000040c9b7981 */ /* 0x000322000c1e1500 */
[C---:B------:R-:W-:Y:S02]  /*6cd0*/  IMAD R158, R199.reuse, 0x26, RZ ;  /* 0x00000026c79e7824 */ /* 0x040fe400078e02ff */
[----:B0-----:R-:W-:Y:S01]  /*6ce0*/  IMAD.WIDE R16, R16, 0x2, R204 ;  /* 0x0000000210107825 */ /* 0x001fe200078e02cc */
[----:B------:R0:W4:Y:S03]  /*6cf0*/  LDG.E.U16 R179, desc[UR4][R6.64] ;  /* 0x0000000406b37981 */ /* 0x000126000c1e1500 */
[----:B-1----:R-:W-:Y:S02]  /*6d00*/  IMAD R5, R199, 0x25, RZ ;  /* 0x00000025c7057824 */ /* 0x002fe400078e02ff */
[----:B------:R-:W-:-:S04]  /*6d10*/  IMAD.WIDE R12, R158, 0x2, R202 ;  /* 0x000000029e0c7825 */ /* 0x000fc800078e02ca */
[----:B0-----:R-:W-:-:S04]  /*6d20*/  IMAD.WIDE R6, R5, 0x2, R202 ;  /* 0x0000000205067825 */ /* 0x001fc800078e02ca */
[----:B------:R-:W-:-:S04]  /*6d30*/  IMAD.WIDE R158, R158, 0x2, R204 ;  /* 0x000000029e9e7825 */ /* 0x000fc800078e02cc */
[----:B------:R-:W-:-:S04]  /*6d40*/  IMAD.WIDE R16, R2, 0x2, R16 ;  /* 0x0000000202107825 */ /* 0x000fc800078e0210 */
[----:B------:R-:W-:Y:S01]  /*6d50*/  IMAD R18, R199, 0x22, RZ ;  /* 0x00000022c7127824 */ /* 0x000fe200078e02ff */
[----:B------:R0:W4:Y:S01]  /*6d60*/  LDG.E.U16 R163, desc[UR4][R16.64] ;  /* 0x0000000410a37981 */ /* 0x000122000c1e1500 */
[----:B------:R-:W-:-:S04]  /*6d70*/  IMAD.WIDE R12, R2, 0x2, R12 ;  /* 0x00000002020c7825 */ /* 0x000fc800078e020c */
[C---:B------:R-:W-:Y:S02]  /*6d80*/  IMAD.WIDE R6, R2.reuse, 0x2, R6 ;  /* 0x0000000202067825 */ /* 0x040fe400078e0206 */
[----:B------:R-:W4:Y:S02]  /*6d90*/  LDG.E.U16 R13, desc[UR4][R12.64] ;  /* 0x000000040c0d7981 */ /* 0x000f24000c1e1500 */
[----:B------:R-:W-:Y:S02]  /*6da0*/  IMAD.WIDE R158, R2, 0x2, R158 ;  /* 0x00000002029e7825 */ /* 0x000fe400078e029e */
[----:B------:R1:W4:Y:S02]  /*6db0*/  LDG.E.U16 R20, desc[UR4][R6.64] ;  /* 0x0000000406147981 */ /* 0x000324000c1e1500 */
[----:B0-----:R-:W-:Y:S02]  /*6dc0*/  IMAD R16, R199, 0x28, RZ ;  /* 0x00000028c7107824 */ /* 0x001fe400078e02ff */
[C---:B------:R-:W-:Y:S01]  /*6dd0*/  IMAD.WIDE R174, R18.reuse, 0x2, R202 ;  /* 0x0000000212ae7825 */ /* 0x040fe200078e02ca */
[----:B------:R0:W4:Y:S03]  /*6de0*/  LDG.E.U16 R12, desc[UR4][R158.64] ;  /* 0x000000049e0c7981 */ /* 0x000126000c1e1500 */
[----:B------:R-:W-:-:S04]  /*6df0*/  IMAD.WIDE R18, R18, 0x2, R204 ;  /* 0x0000000212127825 */ /* 0x000fc800078e02cc */
[----:B-1----:R-:W-:Y:S02]  /*6e00*/  IMAD R6, R199, 0x27, RZ ;  /* 0x00000027c7067824 */ /* 0x002fe400078e02ff */
[----:B------:R-:W-:-:S04]  /*6e10*/  IMAD.WIDE R152, R16, 0x2, R202 ;  /* 0x0000000210987825 */ /* 0x000fc800078e02ca */
[----:B0-----:R-:W-:Y:S02]  /*6e20*/  IMAD R158, R199, 0x29, RZ ;  /* 0x00000029c79e7824 */ /* 0x001fe400078e02ff */
[----:B------:R-:W-:-:S04]  /*6e30*/  IMAD.WIDE R18, R2, 0x2, R18 ;  /* 0x0000000202127825 */ /* 0x000fc800078e0212 */
[C---:B------:R-:W-:Y:S01]  /*6e40*/  IMAD.WIDE R156, R6.reuse, 0x2, R202 ;  /* 0x00000002069c7825 */ /* 0x040fe200078e02ca */
[----:B------:R0:W4:Y:S03]  /*6e50*/  LDG.E.U16 R171, desc[UR4][R18.64] ;  /* 0x0000000412ab7981 */ /* 0x000126000c1e1500 */
[----:B------:R-:W-:-:S04]  /*6e60*/  IMAD.WIDE R6, R6, 0x2, R204 ;  /* 0x0000000206067825 */ /* 0x000fc800078e02cc */
[----:B------:R-:W-:-:S04]  /*6e70*/  IMAD.WIDE R160, R158, 0x2, R202 ;  /* 0x000000029ea07825 */ /* 0x000fc800078e02ca */
[----:B------:R-:W-:-:S04]  /*6e80*/  IMAD.WIDE R152, R2, 0x2, R152 ;  /* 0x0000000202987825 */ /* 0x000fc800078e0298 */
[----:B------:R-:W-:-:S04]  /*6e90*/  IMAD.WIDE R158, R158, 0x2, R204 ;  /* 0x000000029e9e7825 */ /* 0x000fc800078e02cc */
[----:B------:R-:W-:-:S04]  /*6ea0*/  IMAD.WIDE R16, R16, 0x2, R204 ;  /* 0x0000000210107825 */ /* 0x000fc800078e02cc */
[----:B------:R-:W-:-:S04]  /*6eb0*/  IMAD.WIDE R8, R2, 0x2, R8 ;  /* 0x0000000202087825 */ /* 0x000fc800078e0208 */
[----:B0-----:R-:W-:Y:S02]  /*6ec0*/  IMAD.WIDE R18, R5, 0x2, R204 ;  /* 0x0000000205127825 */ /* 0x001fe400078e02cc */
[----:B------:R0:W4:Y:S02]  /*6ed0*/  LDG.E.U16 R5, desc[UR4][R152.64] ;  /* 0x0000000498057981 */ /* 0x000124000c1e1500 */
[C---:B------:R-:W-:Y:S02]  /*6ee0*/  IMAD.WIDE R156, R2.reuse, 0x2, R156 ;  /* 0x00000002029c7825 */ /* 0x040fe400078e029c */
[----:B------:R-:W4:Y:S02]  /*6ef0*/  LDG.E.U16 R9, desc[UR4][R8.64] ;  /* 0x0000000408097981 */ /* 0x000f24000c1e1500 */
[----:B------:R-:W-:-:S04]  /*6f00*/  IMAD.WIDE R6, R2, 0x2, R6 ;  /* 0x0000000202067825 */ /* 0x000fc800078e0206 */
[C---:B0-----:R-:W-:Y:S02]  /*6f10*/  IMAD R152, R199.reuse, 0x2a, RZ ;  /* 0x0000002ac7987824 */ /* 0x041fe400078e02ff */
[C---:B------:R-:W-:Y:S01]  /*6f20*/  IMAD.WIDE R158, R2.reuse, 0x2, R158 ;  /* 0x00000002029e7825 */ /* 0x040fe200078e029e */
[----:B------:R-:W4:Y:S03]  /*6f30*/  LDG.E.U16 R7, desc[UR4][R6.64] ;  /* 0x0000000406077981 */ /* 0x000f26000c1e1500 */
[C---:B------:R-:W-:Y:S01]  /*6f40*/  IMAD.WIDE R16, R2.reuse, 0x2, R16 ;  /* 0x0000000202107825 */ /* 0x040fe200078e0210 */
[----:B------:R0:W4:Y:S03]  /*6f50*/  LDG.E.U16 R8, desc[UR4][R156.64] ;  /* 0x000000049c087981 */ /* 0x000126000c1e1500 */
[----:B------:R-:W-:Y:S01]  /*6f60*/  IMAD R182, R199, 0x2b, RZ ;  /* 0x0000002bc7b67824 */ /* 0x000fe200078e02ff */
[----:B------:R1:W4:Y:S01]  /*6f70*/  LDG.E.U16 R180, desc[UR4][R158.64] ;  /* 0x000000049eb47981 */ /* 0x000322000c1e1500 */
[----:B------:R-:W-:-:S03]  /*6f80*/  IMAD.WIDE R18, R2, 0x2, R18 ;  /* 0x0000000202127825 */ /* 0x000fc600078e0212 */
[----:B------:R2:W4:Y:S01]  /*6f90*/  LDG.E.U16 R6, desc[UR4][R16.64] ;  /* 0x0000000410067981 */ /* 0x000522000c1e1500 */
[----:B------:R-:W-:-:S03]  /*6fa0*/  IMAD.WIDE R160, R2, 0x2, R160 ;  /* 0x0000000202a07825 */ /* 0x000fc600078e02a0 */
[----:B------:R-:W4:Y:S01]  /*6fb0*/  LDG.E.U16 R18, desc[UR4][R18.64] ;  /* 0x0000000412127981 */ /* 0x000f22000c1e1500 */
[----:B0-----:R-:W-:-:S03]  /*6fc0*/  IMAD.WIDE R156, R152, 0x2, R202 ;  /* 0x00000002989c7825 */ /* 0x001fc600078e02ca */
[----:B------:R0:W4:Y:S01]  /*6fd0*/  LDG.E.U16 R181, desc[UR4][R160.64] ;  /* 0x00000004a0b57981 */ /* 0x000122000c1e1500 */
[----:B------:R-:W-:-:S04]  /*6fe0*/  IMAD.WIDE R152, R152, 0x2, R204 ;  /* 0x0000000298987825 */ /* 0x000fc800078e02cc */
[----:B-1----:R-:W-:Y:S02]  /*6ff0*/  IMAD R158, R199, 0x38, RZ ;  /* 0x00000038c79e7824 */ /* 0x002fe400078e02ff */
[----:B--2---:R-:W-:-:S04]  /*7000*/  IMAD.WIDE R16, R182, 0x2, R202 ;  /* 0x00000002b6107825 */ /* 0x004fc800078e02ca */
[----:B0-----:R-:W-:-:S04]  /*7010*/  IMAD.WIDE R160, R158, 0x2, R202 ;  /* 0x000000029ea07825 */ /* 0x001fc800078e02ca */
[----:B------:R-:W-:Y:S02]  /*7020*/  IMAD R19, R199, 0x30, RZ ;  /* 0x00000030c7137824 */ /* 0x000fe400078e02ff */
[----:B------:R-:W-:-:S04]  /*7030*/  IMAD.WIDE R152, R2, 0x2, R152 ;  /* 0x0000000202987825 */ /* 0x000fc800078e0298 */
[----:B------:R-:W-:Y:S01]  /*7040*/  IMAD.WIDE R158, R158, 0x2, R204 ;  /* 0x000000029e9e7825 */ /* 0x000fe200078e02cc */
[----:B------:R0:W2:Y:S03]  /*7050*/  LDG.E.U16 R172, desc[UR4][R152.64] ;  /* 0x0000000498ac7981 */ /* 0x0000a6000c1e1500 */
[----:B------:R-:W-:-:S04]  /*7060*/  IMAD.WIDE R16, R2, 0x2, R16 ;  /* 0x0000000202107825 */ /* 0x000fc800078e0210 */
[----:B------:R-:W-:Y:S01]  /*7070*/  IMAD R184, R199, 0x39, RZ ;  /* 0x00000039c7b87824 */ /* 0x000fe200078e02ff */
[----:B------:R1:W2:Y:S01]  /*7080*/  LDG.E.U16 R165, desc[UR4][R16.64] ;  /* 0x0000000410a57981 */ /* 0x0002a2000c1e1500 */
[----:B------:R-:W-:-:S04]  /*7090*/  IMAD.WIDE R194, R2, 0x2, R194 ;  /* 0x0000000202c27825 */ /* 0x000fc800078e02c2 */
[----:B------:R-:W-:Y:S02]  /*70a0*/  IMAD.WIDE R176, R19, 0x2, R202 ;  /* 0x0000000213b07825 */ /* 0x000fe400078e02ca */
[----:B------:R-:W2:Y:S02]  /*70b0*/  LDG.E.U16 R194, desc[UR4][R194.64] ;  /* 0x00000004c2c27981 */ /* 0x000ea4000c1e1500 */
[----:B------:R-:W-:-:S04]  /*70c0*/  IMAD.WIDE R156, R2, 0x2, R156 ;  /* 0x00000002029c7825 */ /* 0x000fc800078e029c */
[----:B0-----:R-:W-:Y:S01]  /*70d0*/  IMAD.WIDE R152, R184, 0x2, R202 ;  /* 0x00000002b8987825 */ /* 0x001fe200078e02ca */
[----:B------:R0:W2:Y:S03]  /*70e0*/  LDG.E.U16 R173, desc[UR4][R156.64] ;  /* 0x000000049cad7981 */ /* 0x0000a6000c1e1500 */
[----:B------:R-:W-:-:S04]  /*70f0*/  IMAD.WIDE R158, R2, 0x2, R158 ;  /* 0x00000002029e7825 */ /* 0x000fc800078e029e */
[----:B-1----:R-:W-:Y:S01]  /*7100*/  IMAD.WIDE R16, R19, 0x2, R204 ;  /* 0x0000000213107825 */ /* 0x002fe200078e02cc */
[----:B------:R1:W2:Y:S03]  /*7110*/  LDG.E.U16 R195, desc[UR4][R158.64] ;  /* 0x000000049ec37981 */ /* 0x0002a6000c1e1500 */
[----:B------:R-:W-:-:S04]  /*7120*/  IMAD.WIDE R176, R2, 0x2, R176 ;  /* 0x0000000202b07825 */ /* 0x000fc800078e02b0 */
[C---:B0-----:R-:W-:Y:S02]  /*7130*/  IMAD R156, R199.reuse, 0x31, RZ ;  /* 0x00000031c79c7824 */ /* 0x041fe400078e02ff */
[C---:B------:R-:W-:Y:S01]  /*7140*/  IMAD.WIDE R160, R2.reuse, 0x2, R160 ;  /* 0x0000000202a07825 */ /* 0x040fe200078e02a0 */
[----:B------:R-:W2:Y:S03]  /*7150*/  LDG.E.U16 R176, desc[UR4][R176.64] ;  /* 0x00000004b0b07981 */ /* 0x000ea6000c1e1500 */
[----:B------:R-:W-:Y:S01]  /*7160*/  IMAD.WIDE R152, R2, 0x2, R152 ;  /* 0x0000000202987825 */ /* 0x000fe200078e0298 */
[----:B------:R0:W2:Y:S03]  /*7170*/  LDG.E.U16 R196, desc[UR4][R160.64] ;  /* 0x00000004a0c47981 */ /* 0x0000a6000c1e1500 */
[----:B-1----:R-:W-:-:S02]  /*7180*/  IMAD R158, R199, 0x32, RZ ;  /* 0x00000032c79e7824 */ /* 0x002fc400078e02ff */
[----:B------:R-:W-:Y:S01]  /*7190*/  IMAD.WIDE R182, R182, 0x2, R204 ;  /* 0x00000002b6b67825 */ /* 0x000fe200078e02cc */
[----:B------:R1:W2:Y:S03]  /*71a0*/  LDG.E.U16 R177, desc[UR4][R152.64] ;  /* 0x0000000498b17981 */ /* 0x0002a6000c1e1500 */
[----:B------:R-:W-:-:S04]  /*71b0*/  IMAD.WIDE R168, R156, 0x2, R202 ;  /* 0x000000029ca87825 */ /* 0x000fc800078e02ca */
[----:B------:R-:W-:-:S04]  /*71c0*/  IMAD.WIDE R16, R2, 0x2, R16 ;  /* 0x0000000202107825 */ /* 0x000fc800078e0210 */
[--C-:B------:R-:W-:Y:S02]  /*71d0*/  IMAD.WIDE R184, R184, 0x2, R204.reuse ;  /* 0x00000002b8b87825 */ /* 0x100fe400078e02cc */
[----:B------:R1:W2:Y:S02]  /*71e0*/  LDG.E.U16 R16, desc[UR4][R16.64] ;  /* 0x0000000410107981 */ /* 0x0002a4000c1e1500 */
[----:B------:R-:W-:Y:S02]  /*71f0*/  IMAD R188, R199, 0x3a, RZ ;  /* 0x0000003ac7bc7824 */ /* 0x000fe400078e02ff */
[----:B------:R-:W-:-:S04]  /*7200*/  IMAD.WIDE R156, R156, 0x2, R204 ;  /* 0x000000029c9c7825 */ /* 0x000fc800078e02cc */
[----:B0-----:R-:W-:-:S04]  /*7210*/  IMAD.WIDE R160, R158, 0x2, R202 ;  /* 0x000000029ea07825 */ /* 0x001fc800078e02ca */
[----:B------:R-:W-:-:S04]  /*7220*/  IMAD.WIDE R158, R158, 0x2, R204 ;  /* 0x000000029e9e7825 */ /* 0x000fc800078e02cc */
[----:B------:R-:W-:-:S04]  /*7230*/  IMAD.WIDE R174, R2, 0x2, R174 ;  /* 0x0000000202ae7825 */ /* 0x000fc800078e02ae */
[----:B-1----:R-:W-:Y:S02]  /*7240*/  IMAD.WIDE R152, R188, 0x2, R202 ;  /* 0x00000002bc987825 */ /* 0x002fe400078e02ca */
[----:B------:R-:W2:Y:S02]  /*7250*/  LDG.E.U16 R174, desc[UR4][R174.64] ;  /* 0x00000004aeae7981 */ /* 0x000ea4000c1e1500 */
[----:B------:R-:W-:-:S04]  /*7260*/  IMAD.WIDE R182, R2, 0x2, R182 ;  /* 0x0000000202b67825 */ /* 0x000fc800078e02b6 */
[C---:B------:R-:W-:Y:S01]  /*7270*/  IMAD.WIDE R184, R2.reuse, 0x2, R184 ;  /* 0x0000000202b87825 */ /* 0x040fe200078e02b8 */
[----:B------:R0:W2:Y:S03]  /*7280*/  LDG.E.U16 R164, desc[UR4][R182.64] ;  /* 0x00000004b6a47981 */ /* 0x0000a6000c1e1500 */
[C---:B------:R-:W-:Y:S01]  /*7290*/  IMAD.WIDE R156, R2.reuse, 0x2, R156 ;  /* 0x00000002029c7825 */ /* 0x040fe200078e029c */
[----:B------:R1:W2:Y:S03]  /*72a0*/  LDG.E.U16 R175, desc[UR4][R184.64] ;  /* 0x00000004b8af7981 */ /* 0x0002a6000c1e1500 */
[----:B------:R-:W-:Y:S01]  /*72b0*/  IMAD R17, R199, 0x3b, RZ ;  /* 0x0000003bc7117824 */ /* 0x000fe200078e02ff */
[----:B------:R1:W2:Y:S01]  /*72c0*/  LDG.E.U16 R178, desc[UR4][R156.64] ;  /* 0x000000049cb27981 */ /* 0x0002a2000c1e1500 */
[----:B------:R-:W-:-:S04]  /*72d0*/  IMAD.WIDE R168, R2, 0x2, R168 ;  /* 0x0000000202a87825 */ /* 0x000fc800078e02a8 */
[----:B------:R-:W-:Y:S02]  /*72e0*/  IMAD R186, R199, 0x2c, RZ ;  /* 0x0000002cc7ba7824 */ /* 0x000fe400078e02ff */
[----:B------:R-:W-:Y:S01]  /*72f0*/  IMAD.WIDE R158, R2, 0x2, R158 ;  /* 0x00000002029e7825 */ /* 0x000fe200078e029e */
[----:B------:R-:W2:Y:S03]  /*7300*/  LDG.E.U16 R168, desc[UR4][R168.64] ;  /* 0x00000004a8a87981 */ /* 0x000ea6000c1e1500 */
[----:B------:R-:W-:Y:S01]  /*7310*/  IMAD.WIDE R188, R188, 0x2, R204 ;  /* 0x00000002bcbc7825 */ /* 0x000fe200078e02cc */
[----:B------:R3:W2:Y:S03]  /*7320*/  LDG.E.U16 R170, desc[UR4][R158.64] ;  /* 0x000000049eaa7981 */ /* 0x0006a6000c1e1500 */
[----:B------:R-:W-:-:S04]  /*7330*/  IMAD.WIDE R152, R2, 0x2, R152 ;  /* 0x0000000202987825 */ /* 0x000fc800078e0298 */
[----:B------:R-:W-:Y:S01]  /*7340*/  IMAD R192, R199, 0x2d, RZ ;  /* 0x0000002dc7c07824 */ /* 0x000fe200078e02ff */
[----:B------:R3:W2:Y:S01]  /*7350*/  LDG.E.U16 R169, desc[UR4][R152.64] ;  /* 0x0000000498a97981 */ /* 0x0006a2000c1e1500 */
[----:B0-----:R-:W-:-:S04]  /*7360*/  IMAD.WIDE R182, R17, 0x2, R202 ;  /* 0x0000000211b67825 */ /* 0x001fc800078e02ca */
[----:B-1----:R-:W-:Y:S02]  /*7370*/  IMAD R184, R199, 0x33, RZ ;  /* 0x00000033c7b87824 */ /* 0x002fe400078e02ff */
[----:B------:R-:W-:-:S04]  /*7380*/  IMAD.WIDE R166, R2, 0x2, R166 ;  /* 0x0000000202a67825 */ /* 0x000fc800078e02a6 */
[----:B------:R-:W-:Y:S02]  /*7390*/  IMAD.WIDE R156, R186, 0x2, R202 ;  /* 0x00000002ba9c7825 */ /* 0x000fe400078e02ca */
[----:B------:R-:W2:Y:S02]  /*73a0*/  LDG.E.U16 R166, desc[UR4][R166.64] ;  /* 0x00000004a6a67981 */ /* 0x000ea4000c1e1500 */
[----:B------:R-:W-:-:S04]  /*73b0*/  IMAD.WIDE R160, R2, 0x2, R160 ;  /* 0x0000000202a07825 */ /* 0x000fc800078e02a0 */
[----:B------:R-:W-:Y:S02]  /*73c0*/  IMAD.WIDE R186, R186, 0x2, R204 ;  /* 0x00000002baba7825 */ /* 0x000fe400078e02cc */
[----:B------:R-:W2:Y:S02]  /*73d0*/  LDG.E.U16 R160, desc[UR4][R160.64] ;  /* 0x00000004a0a07981 */ /* 0x000ea4000c1e1500 */
[----:B---3--:R-:W-:-:S04]  /*73e0*/  IMAD.WIDE R158, R192, 0x2, R202 ;  /* 0x00000002c09e7825 */ /* 0x008fc800078e02ca */
[----:B------:R-:W-:-:S04]  /*73f0*/  IMAD.WIDE R188, R2, 0x2, R188 ;  /* 0x0000000202bc7825 */ /* 0x000fc800078e02bc */
[C---:B------:R-:W-:Y:S01]  /*7400*/  IMAD.WIDE R152, R184.reuse, 0x2, R202 ;  /* 0x00000002b8987825 */ /* 0x040fe200078e02ca */
[----:B------:R0:W3:Y:S03]  /*7410*/  LDG.E.U16 R167, desc[UR4][R188.64] ;  /* 0x00000004bca77981 */ /* 0x0000e6000c1e1500 */
[----:B------:R-:W-:-:S04]  /*7420*/  IMAD.WIDE R184, R184, 0x2, R204 ;  /* 0x00000002b8b87825 */ /* 0x000fc800078e02cc */
[----:B------:R-:W-:-:S04]  /*7430*/  IMAD.WIDE R182, R2, 0x2, R182 ;  /* 0x0000000202b67825 */ /* 0x000fc800078e02b6 */
[C---:B------:R-:W-:Y:S01]  /*7440*/  IMAD.WIDE R156, R2.reuse, 0x2, R156 ;  /* 0x00000002029c7825 */ /* 0x040fe200078e029c */
[----:B------:R1:W3:Y:S03]  /*7450*/  LDG.E.U16 R161, desc[UR4][R182.64] ;  /* 0x00000004b6a17981 */ /* 0x0002e6000c1e1500 */
[C---:B------:R-:W-:Y:S02]  /*7460*/  IMAD.WIDE R186, R2.reuse, 0x2, R186 ;  /* 0x0000000202ba7825 */ /* 0x040fe400078e02ba */
[----:B------:R-:W3:Y:S02]  /*7470*/  LDG.E.U16 R157, desc[UR4][R156.64] ;  /* 0x000000049c9d7981 */ /* 0x000ee4000c1e1500 */
[----:B------:R-:W-:-:S04]  /*7480*/  IMAD.WIDE R158, R2, 0x2, R158 ;  /* 0x00000002029e7825 */ /* 0x000fc800078e029e */
[----:B0-----:R-:W-:Y:S01]  /*7490*/  IMAD R188, R199, 0x34, RZ ;  /* 0x00000034c7bc7824 */ /* 0x001fe200078e02ff */
[----:B------:R0:W3:Y:S01]  /*74a0*/  LDG.E.U16 R19, desc[UR4][R158.64] ;  /* 0x000000049e137981 */ /* 0x0000e2000c1e1500 */
[----:B------:R-:W-:-:S03]  /*74b0*/  IMAD.WIDE R184, R2, 0x2, R184 ;  /* 0x0000000202b87825 */ /* 0x000fc600078e02b8 */
[----:B------:R0:W3:Y:S01]  /*74c0*/  LDG.E.U16 R156, desc[UR4][R186.64] ;  /* 0x00000004ba9c7981 */ /* 0x0000e2000c1e1500 */
[----:B-1----:R-:W-:Y:S02]  /*74d0*/  IMAD R182, R199, 0x3c, RZ ;  /* 0x0000003cc7b67824 */ /* 0x002fe400078e02ff */
[----:B------:R-:W-:Y:S01]  /*74e0*/  IMAD.WIDE R190, R188, 0x2, R202 ;  /* 0x00000002bcbe7825 */ /* 0x000fe200078e02ca */
[----:B------:R1:W3:Y:S03]  /*74f0*/  LDG.E.U16 R162, desc[UR4][R184.64] ;  /* 0x00000004b8a27981 */ /* 0x0002e6000c1e1500 */
[----:B0-----:R-:W-:-:S04]  /*7500*/  IMAD.WIDE R158, R17, 0x2, R204 ;  /* 0x00000002119e7825 */ /* 0x001fc800078e02cc */
[----:B------:R-:W-:-:S04]  /*7510*/  IMAD.WIDE R186, R182, 0x2, R202 ;  /* 0x00000002b6ba7825 */ /* 0x000fc800078e02ca */
[----:B------:R-:W-:-:S04]  /*7520*/  IMAD.WIDE R182, R182, 0x2, R204 ;  /* 0x00000002b6b67825 */ /* 0x000fc800078e02cc */
[----:B-1----:R-:W-:-:S04]  /*7530*/  IMAD.WIDE R184, R23, 0x2, R202 ;  /* 0x0000000217b87825 */ /* 0x002fc800078e02ca */
[----:B------:R-:W-:-:S04]  /*7540*/  IMAD.WIDE R152, R2, 0x2, R152 ;  /* 0x0000000202987825 */ /* 0x000fc800078e0298 */
[----:B------:R-:W-:Y:S02]  /*7550*/  IMAD.WIDE R188, R188, 0x2, R204 ;  /* 0x00000002bcbc7825 */ /* 0x000fe400078e02cc */
[----:B------:R-:W3:Y:S02]  /*7560*/  LDG.E.U16 R152, desc[UR4][R152.64] ;  /* 0x0000000498987981 */ /* 0x000ee4000c1e1500 */
[----:B------:R-:W-:-:S04]  /*7570*/  IMAD.WIDE R190, R2, 0x2, R190 ;  /* 0x0000000202be7825 */ /* 0x000fc800078e02be */
[C---:B------:R-:W-:Y:S01]  /*7580*/  IMAD.WIDE R158, R2.reuse, 0x2, R158 ;  /* 0x00000002029e7825 */ /* 0x040fe200078e029e */
[----:B------:R0:W3:Y:S03]  /*7590*/  LDG.E.U16 R17, desc[UR4][R190.64] ;  /* 0x00000004be117981 */ /* 0x0000e6000c1e1500 */
[C---:B------:R-:W-:Y:S02]  /*75a0*/  IMAD.WIDE R186, R2.reuse, 0x2, R186 ;  /* 0x0000000202ba7825 */ /* 0x040fe400078e02ba */
[----:B------:R-:W3:Y:S02]  /*75b0*/  LDG.E.U16 R159, desc[UR4][R158.64] ;  /* 0x000000049e9f7981 */ /* 0x000ee4000c1e1500 */
[C---:B------:R-:W-:Y:S02]  /*75c0*/  IMAD.WIDE R182, R2.reuse, 0x2, R182 ;  /* 0x0000000202b67825 */ /* 0x040fe400078e02b6 */
[----:B------:R1:W3:Y:S02]  /*75d0*/  LDG.E.U16 R153, desc[UR4][R186.64] ;  /* 0x00000004ba997981 */ /* 0x0002e4000c1e1500 */
[----:B------:R-:W-:-:S02]  /*75e0*/  IMAD.WIDE R184, R2, 0x2, R184 ;  /* 0x0000000202b87825 */ /* 0x000fc400078e02b8 */
[----:B------:R1:W3:Y:S02]  /*75f0*/  LDG.E.U16 R23, desc[UR4][R182.64] ;  /* 0x00000004b6177981 */ /* 0x0002e4000c1e1500 */
[----:B------:R-:W-:Y:S02]  /*7600*/  IMAD.WIDE R188, R2, 0x2, R188 ;  /* 0x0000000202bc7825 */ /* 0x000fe400078e02bc */
[----:B------:R1:W3:Y:S02]  /*7610*/  LDG.E.U16 R158, desc[UR4][R184.64] ;  /* 0x00000004b89e7981 */ /* 0x0002e4000c1e1500 */
[C---:B------:R-:W-:Y:S02]  /*7620*/  IMAD R220, R199.reuse, 0x2e, RZ ;  /* 0x0000002ec7dc7824 */ /* 0x040fe400078e02ff */
[C---:B0-----:R-:W-:Y:S01]  /*7630*/  IMAD R190, R199.reuse, 0x35, RZ ;  /* 0x00000035c7be7824 */ /* 0x041fe200078e02ff */
[----:B------:R0:W3:Y:S01]  /*7640*/  LDG.E.U16 R154, desc[UR4][R188.64] ;  /* 0x00000004bc9a7981 */ /* 0x0000e2000c1e1500 */
[----:B-1----:R-:W-:-:S02]  /*7650*/  IMAD R186, R199, 0x3d, RZ ;  /* 0x0000003dc7ba7824 */ /* 0x002fc400078e02ff */
[----:B------:R-:W-:-:S04]  /*7660*/  IMAD.WIDE R182, R192, 0x2, R204 ;  /* 0x00000002c0b67825 */ /* 0x000fc800078e02cc */
[----:B------:R-:W-:-:S04]  /*7670*/  IMAD.WIDE R184, R220, 0x2, R202 ;  /* 0x00000002dcb87825 */ /* 0x000fc800078e02ca */
[----:B------:R-:W-:-:S04]  /*7680*/  IMAD.WIDE R192, R190, 0x2, R202 ;  /* 0x00000002bec07825 */ /* 0x000fc800078e02ca */
[----:B------:R-:W-:-:S04]  /*7690*/  IMAD.WIDE R190, R190, 0x2, R204 ;  /* 0x00000002bebe7825 */ /* 0x000fc800078e02cc */
[----:B0-----:R-:W-:-:S04]  /*76a0*/  IMAD.WIDE R188, R186, 0x2, R202 ;  /* 0x00000002babc7825 */ /* 0x001fc800078e02ca */
[----:B------:R-:W-:-:S04]  /*76b0*/  IMAD.WIDE R186, R186, 0x2, R204 ;  /* 0x00000002baba7825 */ /* 0x000fc800078e02cc */
[----:B------:R-:W-:-:S04]  /*76c0*/  IMAD.WIDE R184, R2, 0x2, R184 ;  /* 0x0000000202b87825 */ /* 0x000fc800078e02b8 */
[C---:B------:R-:W-:Y:S01]  /*76d0*/  IMAD.WIDE R190, R2.reuse, 0x2, R190 ;  /* 0x0000000202be7825 */ /* 0x040fe200078e02be */
[----:B------:R0:W3:Y:S03]  /*76e0*/  LDG.E.U16 R210, desc[UR4][R184.64] ;  /* 0x00000004b8d27981 */ /* 0x0000e6000c1e1500 */
[C---:B------:R-:W-:Y:S01]  /*76f0*/  IMAD.WIDE R186, R2.reuse, 0x2, R186 ;  /* 0x0000000202ba7825 */ /* 0x040fe200078e02ba */
[----:B------:R1:W3:Y:S03]  /*7700*/  LDG.E.U16 R214, desc[UR4][R190.64] ;  /* 0x00000004bed67981 */ /* 0x0002e6000c1e1500 */
[C---:B------:R-:W-:Y:S01]  /*7710*/  IMAD.WIDE R188, R2.reuse, 0x2, R188 ;  /* 0x0000000202bc7825 */ /* 0x040fe200078e02bc */
[----:B------:R4:W-:Y:S03]  /*7720*/  STL [R1], R3 ;  /* 0x0000000301007387 */ /* 0x0009e60000100800 */
[----:B0-----:R-:W-:Y:S01]  /*7730*/  IMAD R184, R199, 0x36, RZ ;  /* 0x00000036c7b87824 */ /* 0x001fe200078e02ff */
[----:B------:R0:W3:Y:S01]  /*7740*/  LDG.E.U16 R218, desc[UR4][R188.64] ;  /* 0x00000004bcda7981 */ /* 0x0000e2000c1e1500 */
[----:B------:R-:W-:-:S04]  /*7750*/  IMAD.WIDE R182, R2, 0x2, R182 ;  /* 0x0000000202b67825 */ /* 0x000fc800078e02b6 */
[----:B------:R-:W-:Y:S01]  /*7760*/  IMAD.WIDE R192, R2, 0x2, R192 ;  /* 0x0000000202c07825 */ /* 0x000fe200078e02c0 */
[----:B------:R-:W3:Y:S03]  /*7770*/  LDG.E.U16 R206, desc[UR4][R182.64] ;  /* 0x00000004b6ce7981 */ /* 0x000ee6000c1e1500 */
[----:B-1----:R-:W-:Y:S01]  /*7780*/  IMAD.WIDE R190, R220, 0x2, R204 ;  /* 0x00000002dcbe7825 */ /* 0x002fe200078e02cc */
[----:B------:R-:W3:Y:S03]  /*7790*/  LDG.E.U16 R212, desc[UR4][R192.64] ;  /* 0x00000004c0d47981 */ /* 0x000ee6000c1e1500 */
[----:B----4-:R-:W-:Y:S01]  /*77a0*/  IMAD R3, R199, 0x2f, RZ ;  /* 0x0000002fc7037824 */ /* 0x010fe200078e02ff */
[----:B------:R1:W4:Y:S01]  /*77b0*/  LDG.E.U16 R220, desc[UR4][R186.64] ;  /* 0x00000004badc7981 */ /* 0x000322000c1e1500 */
[----:B0-----:R-:W-:-:S04]  /*77c0*/  IMAD.WIDE R188, R184, 0x2, R202 ;  /* 0x00000002b8bc7825 */ /* 0x001fc800078e02ca */
        /* <DEDUP_REMOVED lines=8> */
[C---:B------:R-:W-:Y:S01]  /*7850*/  IMAD.WIDE R192, R2.reuse, 0x2, R192 ;  /* 0x0000000202c07825 */ /* 0x040fe200078e02c0 */
[----:B------:R1:W4:Y:S03]  /*7860*/  LDG.E.U16 R236, desc[UR4][R184.64] ;  /* 0x00000004b8ec7981 */ /* 0x000326000c1e1500 */
[C---:B------:R-:W-:Y:S02]  /*7870*/  IMAD.WIDE R182, R2.reuse, 0x2, R182 ;  /* 0x0000000202b67825 */ /* 0x040fe400078e02b6 */
[----:B------:R-:W4:Y:S02]  /*7880*/  LDG.E.U16 R192, desc[UR4][R192.64] ;  /* 0x00000004c0c07981 */ /* 0x000f24000c1e1500 */
[----:B------:R-:W-:-:S02]  /*7890*/  IMAD.WIDE R188, R2, 0x2, R188 ;  /* 0x0000000202bc7825 */ /* 0x000fc400078e02bc */
[----:B------:R1:W4:Y:S02]  /*78a0*/  LDG.E.U16 R238, desc[UR4][R182.64] ;  /* 0x00000004b6ee7981 */ /* 0x000324000c1e1500 */
[----:B------:R-:W-:-:S04]  /*78b0*/  IMAD.WIDE R186, R2, 0x2, R186 ;  /* 0x0000000202ba7825 */ /* 0x000fc800078e02ba */
[C---:B0-----:R-:W-:Y:S01]  /*78c0*/  IMAD R190, R199.reuse, 0x37, RZ ;  /* 0x00000037c7be7824 */ /* 0x041fe200078e02ff */
[----:B------:R0:W4:Y:S01]  /*78d0*/  LDG.E.U16 R193, desc[UR4][R188.64] ;  /* 0x00000004bcc17981 */ /* 0x000122000c1e1500 */
[----:B-1----:R-:W-:Y:S02]  /*78e0*/  IMAD R184, R199, 0x3f, RZ ;  /* 0x0000003fc7b87824 */ /* 0x002fe400078e02ff */
[----:B------:R-:W-:Y:S01]  /*78f0*/  IMAD.WIDE R182, R3, 0x2, R204 ;  /* 0x0000000203b67825 */ /* 0x000fe200078e02cc */
[----:B------:R1:W4:Y:S04]  /*7900*/  LDG.E.U16 R240, desc[UR4][R186.64] ;  /* 0x00000004baf07981 */ /* 0x000328000c1e1500 */
[----:B------:R-:W3:Y:S01]  /*7910*/  LDL.LU R3, [R1+0x24] ;  /* 0x0000240001037983 */ /* 0x000ee20000300800 */
[----:B0-----:R-:W-:-:S03]  /*7920*/  IMAD.WIDE R188, R184, 0x2, R202 ;  /* 0x00000002b8bc7825 */ /* 0x001fc600078e02ca */
[----:B------:R0:W-:Y:S01]  /*7930*/  STL [R1+0x4e4], R202 ;  /* 0x0004e4ca01007387 */ /* 0x0001e20000100800 */
[----:B-1----:R-:W-:-:S04]  /*7940*/  IMAD.WIDE R186, R190, 0x2, R202 ;  /* 0x00000002beba7825 */ /* 0x002fc800078e02ca */
[--C-:B------:R-:W-:Y:S01]  /*7950*/  IMAD.WIDE R190, R190, 0x2, R204.reuse ;  /* 0x00000002bebe7825 */ /* 0x100fe200078e02cc */
[----:B0-----:R-:W4:Y:S03]  /*7960*/  LDL.LU R202, [R1+0x3c] ;  /* 0x00003c0001ca7983 */ /* 0x001f260000300800 */
[----:B------:R-:W-:Y:S01]  /*7970*/  IMAD.WIDE R184, R184, 0x2, R204 ;  /* 0x00000002b8b87825 */ /* 0x000fe200078e02cc */
[----:B------:R0:W-:Y:S04]  /*7980*/  STL [R1+0x4e0], R203 ;  /* 0x0004e0cb01007387 */ /* 0x0001e80000100800 */
[----:B0-----:R-:W4:Y:S04]  /*7990*/  LDL.LU R203, [R1] ;  /* 0x0000000001cb7983 */ /* 0x001f280000300800 */
[----:B------:R0:W-:Y:S04]  /*79a0*/  STL [R1+0x4ec], R204 ;  /* 0x0004eccc01007387 */ /* 0x0001e80000100800 */
[----:B0-----:R-:W4:Y:S04]  /*79b0*/  LDL.LU R204, [R1+0x20] ;  /* 0x0000200001cc7983 */ /* 0x001f280000300800 */
[----:B------:R0:W-:Y:S04]  /*79c0*/  STL [R1+0x4e8], R205 ;  /* 0x0004e8cd01007387 */ /* 0x0001e80000100800 */
[----:B0-----:R-:W4:Y:S01]  /*79d0*/  LDL.LU R205, [R1+0x40] ;  /* 0x0000400001cd7983 */ /* 0x001f220000300800 */
[----:B------:R-:W-:-:S03]  /*79e0*/  IMAD.WIDE R182, R2, 0x2, R182 ;  /* 0x0000000202b67825 */ /* 0x000fc600078e02b6 */
[----:B------:R0:W-:Y:S01]  /*79f0*/  STL [R1+0x4f0], R2 ;  /* 0x0004f00201007387 */ /* 0x0001e20000100800 */
[----:B------:R-:W-:-:S03]  /*7a00*/  IMAD.WIDE R186, R2, 0x2, R186 ;  /* 0x0000000202ba7825 */ /* 0x000fc600078e02ba */
[----:B------:R-:W4:Y:S01]  /*7a10*/  LDG.E.U16 R182, desc[UR4][R182.64] ;  /* 0x00000004b6b67981 */ /* 0x000f22000c1e1500 */
[----:B------:R-:W-:-:S03]  /*7a20*/  IMAD.WIDE R190, R2, 0x2, R190 ;  /* 0x0000000202be7825 */ /* 0x000fc600078e02be */
[----:B------:R-:W4:Y:S01]  /*7a30*/  LDG.E.U16 R186, desc[UR4][R186.64] ;  /* 0x00000004baba7981 */ /* 0x000f22000c1e1500 */
[----:B------:R-:W-:-:S03]  /*7a40*/  IMAD.WIDE R188, R2, 0x2, R188 ;  /* 0x0000000202bc7825 */ /* 0x000fc600078e02bc */
[----:B------:R1:W4:Y:S01]  /*7a50*/  LDG.E.U16 R190, desc[UR4][R190.64] ;  /* 0x00000004bebe7981 */ /* 0x000322000c1e1500 */
[----:B------:R-:W-:Y:S02]  /*7a60*/  IMAD.WIDE R184, R2, 0x2, R184 ;  /* 0x0000000202b87825 */ /* 0x000fe400078e02b8 */
[----:B0-----:R-:W1:Y:S01]  /*7a70*/  S2R R2, SR_TID.X ;  /* 0x0000000000027919 */ /* 0x001e620000002100 */
[----:B------:R0:W4:Y:S04]  /*7a80*/  LDG.E.U16 R188, desc[UR4][R188.64] ;  /* 0x00000004bcbc7981 */ /* 0x000128000c1e1500 */
[----:B------:R-:W4:Y:S01]  /*7a90*/  LDG.E.U16 R183, desc[UR4][R184.64] ;  /* 0x00000004b8b77981 */ /* 0x000f22000c1e1500 */
[C---:B-1----:R-:W-:Y:S02]  /*7aa0*/  LOP3.LUT R191, R2.reuse, 0xc0, RZ, 0xc0, !PT ;  /* 0x000000c002bf7812 */ /* 0x042fe400078ec0ff */
[----:B------:R-:W-:-:S05]  /*7ab0*/  LOP3.LUT R187, R2, 0x3f, RZ, 0xc0, !PT ;  /* 0x0000003f02bb7812 */ /* 0x000fca00078ec0ff */
[----:B------:R-:W-:-:S05]  /*7ac0*/  IMAD R187, R191, 0x40, R187 ;  /* 0x00000040bfbb7824 */ /* 0x000fca00078e02bb */
[----:B------:R-:W-:-:S05]  /*7ad0*/  SHF.L.U32 R187, R187, 0x1, RZ ;  /* 0x00000001bbbb7819 */ /* 0x000fca00000006ff */
[C---:B0-----:R-:W-:Y:S01]  /*7ae0*/  IMAD.IADD R189, R0.reuse, 0x1, R187 ;  /* 0x0000000100bd7824 */ /* 0x041fe200078e02bb */
[----:B------:R-:W-:Y:S06]  /*7af0*/  BAR.SYNC.DEFER_BLOCKING 0x0 ;  /* 0x0000000000007b1d */ /* 0x000fec0000010000 */
[----:B------:R0:W-:Y:S02]  /*7b00*/  STS.U16 [R189+0x11000], R11 ;  /* 0x0110000bbd007388 */ /* 0x0001e40000000400 */
[C---:B0-----:R-:W-:Y:S02]  /*7b10*/  LOP3.LUT R11, R187.reuse, 0x10, RZ, 0x3c, !PT ;  /* 0x00000010bb0b7812 */ /* 0x041fe400078e3cff */
[----:B------:R-:W-:Y:S03]  /*7b20*/  STS.U16 [R189+0x18400], R252 ;  /* 0x018400fcbd007388 */ /* 0x000fe60000000400 */
[----:B------:R-:W-:Y:S01]  /*7b30*/  IMAD.IADD R11, R0, 0x1, R11 ;  /* 0x00000001000b7824 */ /* 0x000fe200078e020b */
[----:B------:R-:W-:Y:S04]  /*7b40*/  STS.U16 [R189+0x10800], R234 ;  /* 0x010800eabd007388 */ /* 0x000fe80000000400 */
[----:B------:R-:W-:Y:S04]  /*7b50*/  STS.U16 [R189+0x18800], R233 ;  /* 0x018800e9bd007388 */ /* 0x000fe80000000400 */
[----:B------:R-:W-:Y:S04]  /*7b60*/  STS.U16 [R189+0x10c00], R215 ;  /* 0x010c00d7bd007388 */ /* 0x000fe80000000400 */
        /* <DEDUP_REMOVED lines=8> */
[----:B---3--:R0:W-:Y:S04]  /*7bf0*/  STS.U16 [R189+0x10000], R3 ;  /* 0x01000003bd007388 */ /* 0x0081e80000000400 */
[----:B0-----:R-:W2:Y:S04]  /*7c00*/  LDL.LU R3, [R1+0x53c] ;  /* 0x00053c0001037983 */ /* 0x001ea80000300800 */
[----:B----4-:R-:W-:Y:S04]  /*7c10*/  STS.U16 [R189+0x10400], R203 ;  /* 0x010400cbbd007388 */ /* 0x010fe80000000400 */
[----:B------:R0:W-:Y:S04]  /*7c20*/  STS.U16 [R189+0x18000], R204 ;  /* 0x018000ccbd007388 */ /* 0x0001e80000000400 */
[----:B------:R-:W-:Y:S04]  /*7c30*/  STS.U16 [R11+0x18080], R202 ;  /* 0x018080ca0b007388 */ /* 0x000fe80000000400 */
[----:B0-----:R-:W3:Y:S04]  /*7c40*/  LDL.LU R204, [R1+0x38] ;  /* 0x0000380001cc7983 */ /* 0x001ee80000300800 */
[----:B------:R-:W4:Y:S04]  /*7c50*/  LDL.LU R203, [R1+0x34] ;  /* 0x0000340001cb7983 */ /* 0x000f280000300800 */
[----:B------:R0:W-:Y:S04]  /*7c60*/  STS.U16 [R11+0x10080], R205 ;  /* 0x010080cd0b007388 */ /* 0x0001e80000000400 */
[----:B0-----:R-:W2:Y:S04]  /*7c70*/  LDL.LU R205, [R1+0x30] ;  /* 0x0000300001cd7983 */ /* 0x001ea80000300800 */
[----:B------:R-:W2:Y:S01]  /*7c80*/  LDL.LU R202, [R1+0x2c] ;  /* 0x00002c0001ca7983 */ /* 0x000ea20000300800 */
[----:B------:R-:W-:-:S02]  /*7c90*/  LOP3.LUT R4, R187, 0x20, RZ, 0x3c, !PT ;  /* 0x00000020bb047812 */ /* 0x000fc400078e3cff */
[----:B------:R-:W-:-:S03]  /*7ca0*/  LOP3.LUT R5, R187, 0x30, RZ, 0x3c, !PT ;  /* 0x00000030bb057812 */ /* 0x000fc600078e3cff */
[C---:B------:R-:W-:Y:S01]  /*7cb0*/  IMAD.IADD R4, R0.reuse, 0x1, R4 ;  /* 0x0000000100047824 */ /* 0x040fe200078e0204 */
[----:B------:R-:W-:Y:S01]  /*7cc0*/  IADD3 R5, R0, R5, RZ ;  /* 0x0000000500057210 */ /* 0x000fe20007ffe0ff */
        /* <DEDUP_REMOVED lines=28> */
[----:B---3--:R0:W-:Y:S04]  /*7e90*/  STS.U16 [R4+0x10100], R204 ;  /* 0x010100cc04007388 */ /* 0x0081e80000000400 */
[----:B----4-:R1:W-:Y:S04]  /*7ea0*/  STS.U16 [R4+0x18100], R203 ;  /* 0x018100cb04007388 */ /* 0x0103e80000000400 */
[----:B0-----:R-:W3:Y:S04]  /*7eb0*/  LDL.LU R204, [R1+0x28] ;  /* 0x0000280001cc7983 */ /* 0x001ee80000300800 */
[----:B-1----:R-:W4:Y:S04]  /*7ec0*/  LDL.LU R203, [R1+0x1c] ;  /* 0x00001c0001cb7983 */ /* 0x002f280000300800 */
[----:B--2---:R0:W-:Y:S04]  /*7ed0*/  STS.U16 [R5+0x10180], R205 ;  /* 0x010180cd05007388 */ /* 0x0041e80000000400 */
[----:B------:R1:W-:Y:S04]  /*7ee0*/  STS.U16 [R5+0x18180], R202 ;  /* 0x018180ca05007388 */ /* 0x0003e80000000400 */
[----:B0-----:R-:W2:Y:S04]  /*7ef0*/  LDL.LU R205, [R1+0x18] ;  /* 0x0000180001cd7983 */ /* 0x001ea80000300800 */
[----:B-1----:R-:W2:Y:S01]  /*7f00*/  LDL.LU R202, [R1+0x14] ;  /* 0x0000140001ca7983 */ /* 0x002ea20000300800 */
[----:B------:R-:W-:-:S03]  /*7f10*/  LOP3.LUT R4, R187, 0x40, RZ, 0x3c, !PT ;  /* 0x00000040bb047812 */ /* 0x000fc600078e3cff */
        /* <DEDUP_REMOVED lines=13> */
[----:B------:R0:W-:Y:S01]  /*7ff0*/  STS.U16 [R5+0x19d80], R159 ;  /* 0x019d809f05007388 */ /* 0x0001e20000000400 */
[----:B------:R-:W-:Y:S01]  /*8000*/  IMAD.IADD R4, R0, 0x1, R4 ;  /* 0x0000000100047824 */ /* 0x000fe200078e0204 */
[----:B0-----:R-:W-:-:S04]  /*8010*/  LOP3.LUT R5, R187, 0x50, RZ, 0x3c, !PT ;  /* 0x00000050bb057812 */ /* 0x001fc800078e3cff */
[----:B------:R-:W-:Y:S01]  /*8020*/  STS.U16 [R4+0x10600], R245 ;  /* 0x010600f504007388 */ /* 0x000fe20000000400 */
[----:B------:R-:W-:-:S03]  /*8030*/  IMAD.IADD R5, R0, 0x1, R5 ;  /* 0x0000000100057824 */ /* 0x000fc600078e0205 */
        /* <DEDUP_REMOVED lines=18> */
[----:B0-----:R-:W2:Y:S01]  /*8160*/  LDL.LU R202, [R1+0x8] ;  /* 0x0000080001ca7983 */ /* 0x001ea20000300800 */
[----:B------:R-:W-:-:S02]  /*8170*/  LOP3.LUT R4, R187, 0x60, RZ, 0x3c, !PT ;  /* 0x00000060bb047812 */ /* 0x000fc400078e3cff */
[----:B------:R-:W-:-:S03]  /*8180*/  LOP3.LUT R187, R187, 0x70, RZ, 0x3c, !PT ;  /* 0x00000070bbbb7812 */ /* 0x000fc600078e3cff */
[C---:B------:R-:W-:Y:S01]  /*8190*/  IMAD.IADD R4, R0.reuse, 0x1, R4 ;  /* 0x0000000100047824 */ /* 0x040fe200078e0204 */
[C---:B------:R-:W-:Y:S01]  /*81a0*/  IADD3 R187, R0.reuse, R187, RZ ;  /* 0x000000bb00bb7210 */ /* 0x040fe20007ffe0ff */
        /* <DEDUP_REMOVED lines=28> */
[----:B------:R-:W-:Y:S01]  /*8370*/  STS.U16 [R4+0x19f00], R240 ;  /* 0x019f00f004007388 */ /* 0x000fe20000000400 */
[----:B0-----:R-:W-:-:S05]  /*8380*/  VIADD R5, R0, 0x10000 ;  /* 0x0001000000057836 */ /* 0x001fca0000000000 */
[----:B------:R-:W-:-:S04]  /*8390*/  SHF.R.U32.HI R5, RZ, 0x4, R5 ;  /* 0x00000004ff057819 */ /* 0x000fc80000011605 */
[----:B------:R-:W-:-:S04]  /*83a0*/  SGXT.U32 R5, R5, 0xe ;  /* 0x0000000e0505781a */ /* 0x000fc80000000000 */
[----:B------:R-:W-:Y:S01]  /*83b0*/  R2UR UR58, R5 ;  /* 0x00000000053a72ca */ /* 0x000fe200000e0000 */
[----:B------:R-:W-:Y:S01]  /*83c0*/  UMOV UR59, 0x40000040 ;  /* 0x40000040003b7882 */ /* 0x000fe20000000000 */
[----:B---3--:R-:W-:Y:S04]  /*83d0*/  STS.U16 [R4+0x10300], R204 ;  /* 0x010300cc04007388 */ /* 0x008fe80000000400 */
[----:B----4-:R-:W-:Y:S04]  /*83e0*/  STS.U16 [R4+0x18300], R203 ;  /* 0x018300cb04007388 */ /* 0x010fe80000000400 */
[----:B------:R0:W-:Y:S04]  /*83f0*/  STS.U16 [R187+0x18380], R3 ;  /* 0x01838003bb007388 */ /* 0x0001e80000000400 */
        /* <DEDUP_REMOVED lines=15> */
[----:B------:R2:W-:Y:S06]  /*84f0*/  MEMBAR.ALL.CTA ;  /* 0x0000000000007992 */ /* 0x0005ec0000008000 */
[----:B--2---:R-:W2:Y:S01]  /*8500*/  FENCE.VIEW.ASYNC.S ;  /* 0x00000000000073c6 */ /* 0x004ea20000000000 */
[----:B------:R-:W-:Y:S01]  /*8510*/  MOV R184, UR5 ;  /* 0x0000000500b87c02 */ /* 0x000fe20008000f00 */
[----:B------:R-:W-:Y:S01]  /*8520*/  UIADD3.64 UR6, UR18, 0x2, URZ ;  /* 0x0000000212067897 */ /* 0x000fe2000fffe03f */
[----:B------:R-:W-:Y:S01]  /*8530*/  MOV R185, UR4 ;  /* 0x0000000400b97c02 */ /* 0x000fe20008000f00 */
[----:B------:R-:W-:Y:S01]  /*8540*/  UIADD3.64 UR52, UR16, 0x100, URZ ;  /* 0x0000010010347897 */ /* 0x000fe2000fffe03f */
[----:B0-----:R-:W3:Y:S01]  /*8550*/  LDL.LU R3, [R1+0x538] ;  /* 0x0005380001037983 */ /* 0x001ee20000300800 */
[----:B--2---:R-:W-:Y:S01]  /*8560*/  BAR.SYNC.DEFER_BLOCKING 0x0 ;  /* 0x0000000000007b1d */ /* 0x004fe20000010000 */
[----:B------:R-:W-:-:S02]  /*8570*/  UIADD3.64 UR4, UR16, 0x80, URZ ;  /* 0x0000008010047897 */ /* 0x000fc4000fffe03f */
[----:B------:R-:W-:Y:S02]  /*8580*/  UIADD3.64 UR54, UR18, 0x4, URZ ;  /* 0x0000000412367897 */ /* 0x000fe4000fffe03f */
[----:B------:R-:W-:Y:S02]  /*8590*/  UIADD3.64 UR48, UR16, 0x180, URZ ;  /* 0x0000018010307897 */ /* 0x000fe4000fffe03f */
[----:B------:R-:W-:Y:S01]  /*85a0*/  UIADD3.64 UR50, UR18, 0x1fe, URZ ;  /* 0x000001fe12327897 */ /* 0x000fe2000fffe03f */
[----:B------:R-:W2:Y:S01]  /*85b0*/  LDL.LU R16, [R1+0x70] ;  /* 0x0000700001107983 */ /* 0x000ea20000300800 */
[----:B------:R-:W-:Y:S02]  /*85c0*/  UIADD3.64 UR44, UR16, 0x200, URZ ;  /* 0x00000200102c7897 */ /* 0x000fe4000fffe03f */
[----:B------:R-:W-:Y:S01]  /*85d0*/  UIADD3.64 UR46, UR18, 0x200, URZ ;  /* 0x00000200122e7897 */ /* 0x000fe2000fffe03f */
[----:B------:R-:W4:Y:S04]  /*85e0*/  LDL.LU R6, [R1+0x6c] ;  /* 0x00006c0001067983 */ /* 0x000f280000300800 */
[----:B------:R-:W3:Y:S04]  /*85f0*/  LDL.LU R213, [R1+0x68] ;  /* 0x0000680001d57983 */ /* 0x000ee80000300800 */
[----:B------:R-:W3:Y:S01]  /*8600*/  LDL.LU R215, [R1+0x64] ;  /* 0x0000640001d77983 */ /* 0x000ee20000300800 */
[----:B-1----:R-:W-:-:S03]  /*8610*/  WARPGROUP.ARRIVE ;  /* 0x00000000000079c5 */ /* 0x002fc60000000000 */
[----:B------:R-:W3:Y:S04]  /*8620*/  LDL.LU R233, [R1+0x60] ;  /* 0x0000600001e97983 */ /* 0x000ee80000300800 */
[----:B------:R-:W3:Y:S01]  /*8630*/  LDL.LU R234, [R1+0x5c] ;  /* 0x00005c0001ea7983 */ /* 0x000ee20000300800 */
[----:B------:R-:W-:Y:S03]  /*8640*/  HGMMA.64x32x16.F32.BF16 R168, gdesc[UR56].tnspA, RZ, !UPT ;  /* 0x2060000038a879f0 */ /* 0x000fe6000c7018ff */
[----:B------:R-:W3:Y:S04]  /*8650*/  LDL.LU R252, [R1+0x58] ;  /* 0x0000580001fc7983 */ /* 0x000ee80000300800 */
[----:B------:R-:W3:Y:S04]  /*8660*/  LDL.LU R205, [R1+0x54] ;  /* 0x0000540001cd7983 */ /* 0x000ee80000300800 */
[----:B------:R-:W3:Y:S04]  /*8670*/  LDL.LU R204, [R1+0x50] ;  /* 0x0000500001cc7983 */ /* 0x000ee80000300800 */
[----:B------:R-:W3:Y:S04]  /*8680*/  LDL.LU R203, [R1+0x4c] ;  /* 0x00004c0001cb7983 */ /* 0x000ee80000300800 */
[----:B------:R-:W3:Y:S01]  /*8690*/  LDL.LU R202, [R1+0x48] ;  /* 0x0000480001ca7983 */ /* 0x000ee20000300800 */
[----:B------:R-:W-:Y:S04]  /*86a0*/  HGMMA.64x32x16.F32.BF16 R168, gdesc[UR16].tnspA, R168 ;  /* 0x2060000010a879f0 */ /* 0x000fe800087018a8 */
[----:B------:R-:W-:Y:S04]  /*86b0*/  HGMMA.64x32x16.F32.BF16 R168, gdesc[UR4].tnspA, R168 ;  /* 0x2060000004a879f0 */ /* 0x000fe800087018a8 */
[----:B------:R-:W-:Y:S04]  /*86c0*/  HGMMA.64x32x16.F32.BF16 R168, gdesc[UR52].tnspA, R168 ;  /* 0x2060000034a879f0 */ /* 0x000fe800087018a8 */
[----:B------:R-:W-:Y:S01]  /*86d0*/  HGMMA.64x32x16.F32.BF16 R168, gdesc[UR48].tnspA, R168 ;  /* 0x2060000030a879f0 */ /* 0x000fe200087018a8 */
[----:B------:R-:W-:-:S02]  /*86e0*/  UIADD3.64 UR4, UR16, 0x280, URZ ;  /* 0x0000028010047897 */ /* 0x000fc4000fffe03f */
[----:B------:R-:W-:Y:S01]  /*86f0*/  UIADD3.64 UR6, UR18, 0x202, URZ ;  /* 0x0000020212067897 */ /* 0x000fe2000fffe03f */
[----:B------:R-:W-:Y:S01]  /*8700*/  HGMMA.64x32x16.F32.BF16 R168, gdesc[UR44].tnspA, R168 ;  /* 0x206000002ca879f0 */ /* 0x000fe200087018a8 */
[----:B------:R-:W-:Y:S02]  /*8710*/  UIADD3.64 UR52, UR16, 0x300, URZ ;  /* 0x0000030010347897 */ /* 0x000fe4000fffe03f */
[----:B------:R-:W-:-:S05]  /*8720*/  UIADD3.64 UR54, UR18, 0x204, URZ ;  /* 0x0000020412367897 */ /* 0x000fca000fffe03f */
[----:B------:R-:W-:Y:S01]  /*8730*/  HGMMA.64x32x16.F32.BF16 R168, gdesc[UR4].tnspA, R168 ;  /* 0x2060000004a879f0 */ /* 0x000fe200087018a8 */
[----:B------:R-:W-:Y:S02]  /*8740*/  UIADD3.64 UR48, UR16, 0x380, URZ ;  /* 0x0000038010307897 */ /* 0x000fe4000fffe03f */
        /* <DEDUP_REMOVED lines=16> */
[----:B------:R-:W-:Y:S04]  /*8850*/  HGMMA.64x32x16.F32.BF16 R168, gdesc[UR48].tnspA, R168 ;  /* 0x2060000030a879f0 */ /* 0x000fe800087018a8 */
[----:B------:R-:W-:Y:S01]  /*8860*/  HGMMA.64x32x16.F32.BF16 R168, gdesc[UR44].tnspA, R168 ;  /* 0x206000002ca879f0 */ /* 0x000fe200087018a8 */
[----:B------:R-:W-:Y:S02]  /*8870*/  UIADD3.64 UR44, UR16, 0x680, URZ ;  /* 0x00000680102c7897 */ /* 0x000fe4000fffe03f */
[----:B------:R-:W-:Y:S02]  /*8880*/  UIADD3.64 UR46, UR18, 0x602, URZ ;  /* 0x00000602122e7897 */ /* 0x000fe4000fffe03f */
        /* <DEDUP_REMOVED lines=12> */
[----:B------:R-:W-:Y:S01]  /*8950*/  UMOV UR60, UR48 ;  /* 0x00000030003c7c82 */ /* 0x000fe20008000000 */
[----:B------:R-:W-:Y:S01]  /*8960*/  UMOV UR61, UR49 ;  /* 0x00000031003d7c82 */ /* 0x000fe20008000000 */
[----:B------:R-:W-:Y:S02]  /*8970*/  UIADD3.64 UR48, UR16, 0x900, URZ ;  /* 0x0000090010307897 */ /* 0x000fe4000fffe03f */
[----:B------:R-:W-:-:S03]  /*8980*/  UIADD3.64 UR50, UR18, 0x804, URZ ;  /* 0x0000080412327897 */ /* 0x000fc6000fffe03f */
[----:B------:R-:W-:Y:S01]  /*8990*/  HGMMA.64x32x16.F32.BF16 R168, gdesc[UR4].tnspA, R168 ;  /* 0x2060000004a879f0 */ /* 0x000fe200087018a8 */
[----:B------:R-:W-:Y:S02]  /*89a0*/  UIADD3.64 UR52, UR16, 0x980, URZ ;  /* 0x0000098010347897 */ /* 0x000fe4000fffe03f */
[----:B------:R-:W-:-:S03]  /*89b0*/  UIADD3.64 UR54, UR18, 0x9fe, URZ ;  /* 0x000009fe12367897 */ /* 0x000fc6000fffe03f */
[----:B------:R-:W-:Y:S06]  /*89c0*/  HGMMA.64x32x16.F32.BF16 R168, gdesc[UR48].tnspA, R168 ;  /* 0x2060000030a879f0 */ /* 0x000fec00087018a8 */
[----:B------:R-:W-:Y:S04]  /*89d0*/  HGMMA.64x32x16.F32.BF16 R168, gdesc[UR52].tnspA, R168 ;  /* 0x2060000034a879f0 */ /* 0x000fe800087018a8 */
[----:B------:R-:W-:Y:S04]  /*89e0*/  HGMMA.64x32x16.F32.BF16 R168, gdesc[UR12].tnspA, R168 ;  /* 0x206000000ca879f0 */ /* 0x000fe800087018a8 */
[----:B------:R-:W-:Y:S04]  /*89f0*/  HGMMA.64x32x16.F32.BF16 R168, gdesc[UR8].tnspA, R168 ;  /* 0x2060000008a879f0 */ /* 0x000fe800087018a8 */
[----:B------:R-:W-:Y:S04]  /*8a00*/  HGMMA.64x32x16.F32.BF16 R168, gdesc[UR20].tnspA, R168 ;  /* 0x2060000014a879f0 */ /* 0x000fe800087018a8 */
[----:B------:R-:W-:Y:S04]  /*8a10*/  HGMMA.64x32x16.F32.BF16 R168, gdesc[UR24].tnspA, R168 ;  /* 0x2060000018a879f0 */ /* 0x000fe800087018a8 */
[----:B------:R-:W-:Y:S04]  /*8a20*/  HGMMA.64x32x16.F32.BF16 R168, gdesc[UR28].tnspA, R168 ;  /* 0x206000001ca879f0 */ /* 0x000fe800087018a8 */
[----:B------:R-:W-:Y:S04]  /*8a30*/  HGMMA.64x32x16.F32.BF16 R168, gdesc[UR32].tnspA, R168 ;  /* 0x2060000020a879f0 */ /* 0x000fe800087018a8 */
[----:B------:R-:W-:Y:S01]  /*8a40*/  HGMMA.64x32x16.F32.BF16 R168, gdesc[UR36].tnspA, R168 ;  /* 0x2060000024a879f0 */ /* 0x000fe200087018a8 */
[----:B--2---:R-:W-:-:S02]  /*8a50*/  R2UR UR47, R16 ;  /* 0x00000000102f72ca */ /* 0x004fc400000e0000 */
[----:B----4-:R-:W-:Y:S02]  /*8a60*/  R2UR UR46, R6 ;  /* 0x00000000062e72ca */ /* 0x010fe400000e0000 */
[----:B---3--:R-:W-:Y:S02]  /*8a70*/  R2UR UR45, R213 ;  /* 0x00000000d52d72ca */ /* 0x008fe400000e0000 */
[----:B------:R-:W-:Y:S01]  /*8a80*/  R2UR UR44, R215 ;  /* 0x00000000d72c72ca */ /* 0x000fe200000e0000 */
[----:B------:R-:W-:Y:S01]  /*8a90*/  HGMMA.64x32x16.F32.BF16 R168, gdesc[UR40].tnspA, R168 ;  /* 0x2060000028a879f0 */ /* 0x000fe200087018a8 */
[----:B------:R-:W-:Y:S01]  /*8aa0*/  UMOV UR58, UR48 ;  /* 0x00000030003a7c82 */ /* 0x000fe20008000000 */
[----:B------:R-:W-:Y:S01]  /*8ab0*/  UMOV UR59, UR49 ;  /* 0x00000031003b7c82 */ /* 0x000fe20008000000 */
[----:B------:R-:W-:Y:S02]  /*8ac0*/  R2UR UR51, R233 ;  /* 0x00000000e93372ca */ /* 0x000fe400000e0000 */
[----:B------:R-:W-:-:S02]  /*8ad0*/  R2UR UR50, R234 ;  /* 0x00000000ea3272ca */ /* 0x000fc400000e0000 */
[----:B------:R-:W-:Y:S02]  /*8ae0*/  R2UR UR49, R252 ;  /* 0x00000000fc3172ca */ /* 0x000fe400000e0000 */
[----:B------:R-:W-:-:S03]  /*8af0*/  R2UR UR48, R205 ;  /* 0x00000000cd3072ca */ /* 0x000fc600000e0000 */
[----:B------:R-:W-:Y:S01]  /*8b00*/  HGMMA.64x32x16.F32.BF16 R168, gdesc[UR44].tnspA, R168 ;  /* 0x206000002ca879f0 */ /* 0x000fe200087018a8 */
[----:B------:R-:W-:Y:S01]  /*8b10*/  UMOV UR6, UR4 ;  /* 0x0000000400067c82 */ /* 0x000fe20008000000 */
[----:B------:R-:W-:Y:S01]  /*8b20*/  UMOV UR7, UR5 ;  /* 0x0000000500077c82 */ /* 0x000fe20008000000 */
[----:B------:R-:W-:Y:S01]  /*8b30*/  UMOV UR4, UR52 ;  /* 0x0000003400047c82 */ /* 0x000fe20008000000 */
[----:B------:R-:W-:Y:S01]  /*8b40*/  UMOV UR5, UR53 ;  /* 0x0000003500057c82 */ /* 0x000fe20008000000 */
[----:B------:R-:W-:Y:S02]  /*8b50*/  R2UR UR55, R204 ;  /* 0x00000000cc3772ca */ /* 0x000fe400000e0000 */
[----:B------:R-:W-:Y:S02]  /*8b60*/  R2UR UR54, R203 ;  /* 0x00000000cb3672ca */ /* 0x000fe400000e0000 */
[----:B------:R-:W-:Y:S02]  /*8b70*/  R2UR UR53, R202 ;  /* 0x00000000ca3572ca */ /* 0x000fe400000e0000 */
[----:B------:R-:W-:Y:S01]  /*8b80*/  R2UR UR52, R3 ;  /* 0x00000000033472ca */ /* 0x000fe200000e0000 */
[----:B------:R-:W-:Y:S01]  /*8b90*/  HGMMA.64x32x16.F32.BF16 R168, gdesc[UR48].tnspA, R168 ;  /* 0x2060000030a879f0 */ /* 0x000fe200087018a8 */
[----:B------:R-:W-:Y:S01]  /*8ba0*/  MOV R12, UR51 ;  /* 0x00000033000c7c02 */ /* 0x000fe20008000f00 */
[----:B------:R-:W2:Y:S01]  /*8bb0*/  LDL.LU R3, [R1+0x534] ;  /* 0x0005340001037983 */ /* 0x000ea20000300800 */
[----:B------:R-:W-:Y:S01]  /*8bc0*/  MOV R13, UR50 ;  /* 0x00000032000d7c02 */ /* 0x000fe20008000f00 */
[----:B------:R-:W-:Y:S01]  /*8bd0*/  UIADD3.64 UR50, UR18, 0xfe, URZ ;  /* 0x000000fe12327897 */ /* 0x000fe2000fffe03f */
[----:B------:R-:W-:Y:S01]  /*8be0*/  MOV R14, UR49 ;  /* 0x00000031000e7c02 */ /* 0x000fe20008000f00 */
[----:B------:R-:W-:Y:S01]  /*8bf0*/  UMOV UR49, UR57 ;  /* 0x0000003900317c82 */ /* 0x000fe20008000000 */
[----:B------:R-:W-:Y:S01]  /*8c00*/  MOV R15, UR48 ;  /* 0x00000030000f7c02 */ /* 0x000fe20008000f00 */
[----:B------:R-:W-:Y:S01]  /*8c10*/  UMOV UR48, UR56 ;  /* 0x0000003800307c82 */ /* 0x000fe20008000000 */
[----:B------:R-:W-:Y:S01]  /*8c20*/  MOV R8, UR15 ;  /* 0x0000000f00087c02 */ /* 0x000fe20008000f00 */
[----:B------:R-:W2:Y:S01]  /*8c30*/  LDL.64 R212, [R1+0x4c8] ;  /* 0x0004c80001d47983 */ /* 0x000ea20000100a00 */
[----:B------:R-:W-:Y:S01]  /*8c40*/  MOV R9, UR14 ;  /* 0x0000000e00097c02 */ /* 0x000fe20008000f00 */
[----:B------:R-:W-:Y:S01]  /*8c50*/  HGMMA.64x32x16.F32.BF16 R168, gdesc[UR52].tnspA, R168 ;  /* 0x2060000034a879f0 */ /* 0x000fe200087018a8 */
[----:B------:R-:W-:Y:S01]  /*8c60*/  MOV R10, UR13 ;  /* 0x0000000d000a7c02 */ /* 0x000fe20008000f00 */
[----:B------:R-:W3:Y:S02]  /*8c70*/  LDL.64 R210, [R1+0x4c0] ;  /* 0x0004c00001d27983 */ /* 0x000ee40000100a00 */
[----:B------:R-:W-:Y:S01]  /*8c80*/  HGMMA.64x32x16.F32.BF16 R152, gdesc[UR48].tnspA, RZ, !UPT ;  /* 0x20600000309879f0 */ /* 0x000fe2000c7018ff */
[----:B------:R-:W-:Y:S01]  /*8c90*/  UIADD3.64 UR14, UR18, 0x100, URZ ;  /* 0x00000100120e7897 */ /* 0x000fe2000fffe03f */
[----:B------:R-:W-:Y:S01]  /*8ca0*/  MOV R11, UR12 ;  /* 0x0000000c000b7c02 */ /* 0x000fe20008000f00 */
[----:B------:R-:W-:Y:S01]  /*8cb0*/  UMOV UR12, UR16 ;  /* 0x00000010000c7c82 */ /* 0x000fe20008000000 */
[----:B------:R-:W-:Y:S01]  /*8cc0*/  UMOV UR13, UR17 ;  /* 0x00000011000d7c82 */ /* 0x000fe20008000000 */
[----:B------:R-:W-:Y:S01]  /*8cd0*/  MOV R4, UR7 ;  /* 0x0000000700047c02 */ /* 0x000fe20008000f00 */
[----:B------:R-:W4:Y:S01]  /*8ce0*/  LDL.64 R204, [R1+0x4b8] ;  /* 0x0004b80001cc7983 */ /* 0x000f220000100a00 */
[----:B------:R-:W-:Y:S01]  /*8cf0*/  MOV R5, UR6 ;  /* 0x0000000600057c02 */ /* 0x000fe20008000f00 */
[----:B------:R-:W-:Y:S01]  /*8d00*/  UIADD3.64 UR6, UR16, 0x80, URZ ;  /* 0x0000008010067897 */ /* 0x000fe2000fffe03f */
[----:B------:R-:W-:Y:S01]  /*8d10*/  MOV R16, UR55 ;  /* 0x0000003700107c02 */ /* 0x000fe20008000f00 */
[----:B------:R-:W3:Y:S01]  /*8d20*/  LDL.64 R22, [R1+0x4b0] ;  /* 0x0004b00001167983 */ /* 0x000ee20000100a00 */
[----:B------:R-:W-:-:S02]  /*8d30*/  MOV R17, UR54 ;  /* 0x0000003600117c02 */ /* 0x000fc40008000f00 */
[----:B------:R-:W-:Y:S01]  /*8d40*/  MOV R18, UR53 ;  /* 0x0000003500127c02 */ /* 0x000fe20008000f00 */
[----:B------:R-:W3:Y:S01]  /*8d50*/  LDL.64 R20, [R1+0x4a8] ;  /* 0x0004a80001147983 */ /* 0x000ee20000100a00 */
[----:B------:R-:W-:Y:S02]  /*8d60*/  MOV R19, UR52 ;  /* 0x0000003400137c02 */ /* 0x000fe40008000f00 */
[----:B------:R-:W-:Y:S01]  /*8d70*/  MOV R6, UR5 ;  /* 0x0000000500067c02 */ /* 0x000fe20008000f00 */
[----:B------:R-:W3:Y:S01]  /*8d80*/  LDL.64 R214, [R1+0x4a0] ;  /* 0x0004a00001d67983 */ /* 0x000ee20000100a00 */
[----:B------:R-:W-:-:S03]  /*8d90*/  MOV R7, UR4 ;  /* 0x0000000400077c02 */ /* 0x000fc60008000f00 */
[----:B------:R-:W3:Y:S04]  /*8da0*/  LDL.64 R208, [R1+0x498] ;  /* 0x0004980001d07983 */ /* 0x000ee80000100a00 */
[----:B------:R-:W3:Y:S04]  /*8db0*/  LDL.64 R206, [R1+0x490] ;  /* 0x0004900001ce7983 */ /* 0x000ee80000100a00 */
[----:B------:R-:W3:Y:S04]  /*8dc0*/  LDL.64 R202, [R1+0x488] ;  /* 0x0004880001ca7983 */ /* 0x000ee80000100a00 */
[----:B------:R-:W3:Y:S04]  /*8dd0*/  LDL.64 R200, [R1+0x480] ;  /* 0x0004800001c87983 */ /* 0x000ee80000100a00 */
[----:B------:R-:W3:Y:S04]  /*8de0*/  LDL.64 R218, [R1+0x478] ;  /* 0x0004780001da7983 */ /* 0x000ee80000100a00 */
[----:B------:R-:W3:Y:S01]  /*8df0*/  LDL.64 R216, [R1+0x440] ;  /* 0x0004400001d87983 */ /* 0x000ee20000100a00 */
[----:B------:R-:W-:Y:S01]  /*8e00*/  HGMMA.64x32x16.F32.BF16 R152, gdesc[UR12].tnspA, R152 ;  /* 0x206000000c9879f0 */ /* 0x000fe20008701898 */
[----:B------:R-:W-:Y:S01]  /*8e10*/  UIADD3.64 UR54, UR18, 0x102, URZ ;  /* 0x0000010212367897 */ /* 0x000fe2000fffe03f */
[----:B------:R-:W-:Y:S01]  /*8e20*/  UMOV UR52, UR6 ;  /* 0x0000000600347c82 */ /* 0x000fe20008000000 */
[----:B------:R-:W-:Y:S01]  /*8e30*/  UMOV UR53, UR7 ;  /* 0x0000000700357c82 */ /* 0x000fe20008000000 */
[----:B------:R-:W-:-:S02]  /*8e40*/  UIADD3.64 UR14, UR18, 0x104, URZ ;  /* 0x00000104120e7897 */ /* 0x000fc4000fffe03f */
[----:B------:R-:W-:-:S04]  /*8e50*/  UIADD3.64 UR4, UR16, 0x100, URZ ;  /* 0x0000010010047897 */ /* 0x000fc8000fffe03f */
[----:B------:R-:W-:Y:S03]  /*8e60*/  HGMMA.64x32x16.F32.BF16 R152, gdesc[UR52].tnspA, R152 ;  /* 0x20600000349879f0 */ /* 0x000fe60008701898 */
[----:B------:R-:W-:Y:S01]  /*8e70*/  UMOV UR12, UR4 ;  /* 0x00000004000c7c82 */ /* 0x000fe20008000000 */
[----:B------:R-:W-:Y:S01]  /*8e80*/  UMOV UR13, UR5 ;  /* 0x00000005000d7c82 */ /* 0x000fe20008000000 */
[----:B------:R-:W-:Y:S02]  /*8e90*/  UIADD3.64 UR50, UR18, 0x2fe, URZ ;  /* 0x000002fe12327897 */ /* 0x000fe4000fffe03f */
[----:B------:R-:W-:Y:S01]  /*8ea0*/  UIADD3.64 UR6, UR16, 0x180, URZ ;  /* 0x0000018010067897 */ /* 0x000fe2000fffe03f */
[----:B------:R-:W-:Y:S06]  /*8eb0*/  HGMMA.64x32x16.F32.BF16 R152, gdesc[UR12].tnspA, R152 ;  /* 0x206000000c9879f0 */ /* 0x000fec0008701898 */
[----:B------:R-:W-:Y:S01]  /*8ec0*/  UMOV UR48, UR6 ;  /* 0x0000000600307c82 */ /* 0x000fe20008000000 */
[----:B------:R-:W-:Y:S01]  /*8ed0*/  UMOV UR49, UR7 ;  /* 0x0000000700317c82 */ /* 0x000fe20008000000 */
[----:B------:R-:W-:-:S02]  /*8ee0*/  UIADD3.64 UR14, UR18, 0x300, URZ ;  /* 0x00000300120e7897 */ /* 0x000fc4000fffe03f */
[----:B------:R-:W-:Y:S01]  /*8ef0*/  UIADD3.64 UR4, UR16, 0x200, URZ ;  /* 0x0000020010047897 */ /* 0x000fe2000fffe03f */
[----:B------:R-:W-:Y:S06]  /*8f00*/  HGMMA.64x32x16.F32.BF16 R152, gdesc[UR48].tnspA, R152 ;  /* 0x20600000309879f0 */ /* 0x000fec0008701898 */
        /* <DEDUP_REMOVED lines=49> */
[----:B------:R-:W-:Y:S01]  /*9220*/  HGMMA.64x32x16.F32.BF16 R152, gdesc[UR48].tnspA, R152 ;  /* 0x20600000309879f0 */ /* 0x000fe20008701898 */
[----:B------:R-:W-:Y:S02]  /*9230*/  UIADD3.64 UR54, UR18, 0x8fe, URZ ;  /* 0x000008fe12367897 */ /* 0x000fe4000fffe03f */
[----:B------:R-:W-:-:S05]  /*9240*/  UIADD3.64 UR48, UR16, 0x780, URZ ;  /* 0x0000078010307897 */ /* 0x000fca000fffe03f */
[----:B------:R-:W-:Y:S02]  /*9250*/  HGMMA.64x32x16.F32.BF16 R152, gdesc[UR4].tnspA, R152 ;  /* 0x20600000049879f0 */ /* 0x000fe40008701898 */
[----:B------:R-:W-:Y:S01]  /*9260*/  UMOV UR52, UR48 ;  /* 0x0000003000347c82 */ /* 0x000fe20008000000 */
[----:B------:R-:W-:Y:S01]  /*9270*/  UMOV UR53, UR49 ;  /* 0x0000003100357c82 */ /* 0x000fe20008000000 */
[----:B------:R-:W-:Y:S01]  /*9280*/  UIADD3.64 UR50, UR18, 0x900, URZ ;  /* 0x0000090012327897 */ /* 0x000fe2000fffe03f */
[----:B------:R-:W-:Y:S01]  /*9290*/  HGMMA.64x32x16.F32.BF16 R152, gdesc[UR52].tnspA, R152 ;  /* 0x20600000349879f0 */ /* 0x000fe20008701898 */
[----:B------:R-:W-:Y:S01]  /*92a0*/  UMOV UR48, UR60 ;  /* 0x0000003c00307c82 */ /* 0x000fe20008000000 */
[----:B------:R-:W-:Y:S01]  /*92b0*/  UMOV UR49, UR61 ;  /* 0x0000003d00317c82 */ /* 0x000fe20008000000 */
[----:B------:R-:W-:Y:S02]  /*92c0*/  R2UR UR7, R4 ;  /* 0x00000000040772ca */ /* 0x000fe400000e0000 */
[----:B------:R-:W-:Y:S01]  /*92d0*/  R2UR UR6, R5 ;  /* 0x00000000050672ca */ /* 0x000fe200000e0000 */
[----:B------:R-:W-:-:S02]  /*92e0*/  UIADD3.64 UR54, UR18, 0x902, URZ ;  /* 0x0000090212367897 */ /* 0x000fc4000fffe03f */
[----:B------:R-:W-:Y:S10]  /*92f0*/  HGMMA.64x32x16.F32.BF16 R152, gdesc[UR48].tnspA, R152 ;  /* 0x20600000309879f0 */ /* 0x000ff40008701898 */
[----:B------:R-:W-:Y:S01]  /*9300*/  UMOV UR52, UR6 ;  /* 0x0000000600347c82 */ /* 0x000fe20008000000 */
[----:B------:R-:W-:Y:S01]  /*9310*/  UMOV UR53, UR7 ;  /* 0x0000000700357c82 */ /* 0x000fe20008000000 */
[----:B------:R-:W-:Y:S01]  /*9320*/  UIADD3.64 UR50, UR18, 0x904, URZ ;  /* 0x0000090412327897 */ /* 0x000fe2000fffe03f */
[----:B------:R-:W-:Y:S01]  /*9330*/  HGMMA.64x32x16.F32.BF16 R152, gdesc[UR52].tnspA, R152 ;  /* 0x20600000349879f0 */ /* 0x000fe20008701898 */
[----:B------:R-:W-:Y:S01]  /*9340*/  UMOV UR48, UR58 ;  /* 0x0000003a00307c82 */ /* 0x000fe20008000000 */
[----:B------:R-:W-:Y:S01]  /*9350*/  UMOV UR49, UR59 ;  /* 0x0000003b00317c82 */ /* 0x000fe20008000000 */
[----:B------:R-:W-:-:S02]  /*9360*/  R2UR UR5, R6 ;  /* 0x00000000060572ca */ /* 0x000fc400000e0000 */
[----:B------:R-:W-:Y:S01]  /*9370*/  R2UR UR4, R7 ;  /* 0x00000000070472ca */ /* 0x000fe200000e0000 */
[----:B------:R-:W-:Y:S02]  /*9380*/  UIADD3.64 UR6, UR18, 0xafe, URZ ;  /* 0x00000afe12067897 */ /* 0x000fe4000fffe03f */
[----:B------:R-:W-:Y:S01]  /*9390*/  HGMMA.64x32x16.F32.BF16 R152, gdesc[UR48].tnspA, R152 ;  /* 0x20600000309879f0 */ /* 0x000fe20008701898 */
[----:B------:R-:W-:Y:S02]  /*93a0*/  R2UR UR13, R10 ;  /* 0x000000000a0d72ca */ /* 0x000fe400000e0000 */
[----:B------:R-:W-:Y:S01]  /*93b0*/  R2UR UR12, R11 ;  /* 0x000000000b0c72ca */ /* 0x000fe200000e0000 */
[----:B------:R-:W-:-:S06]  /*93c0*/  UIADD3.64 UR50, UR18, 0xb00, URZ ;  /* 0x00000b0012327897 */ /* 0x000fcc000fffe03f */
[----:B------:R-:W-:Y:S06]  /*93d0*/  HGMMA.64x32x16.F32.BF16 R152, gdesc[UR4].tnspA, R152 ;  /* 0x20600000049879f0 */ /* 0x000fec0008701898 */
[----:B------:R-:W-:Y:S01]  /*93e0*/  UMOV UR48, UR12 ;  /* 0x0000000c00307c82 */ /* 0x000fe20008000000 */
[----:B------:R-:W-:Y:S01]  /*93f0*/  UMOV UR49, UR13 ;  /* 0x0000000d00317c82 */ /* 0x000fe20008000000 */
[----:B------:R-:W-:Y:S01]  /*9400*/  UIADD3.64 UR6, UR18, 0xb02, URZ ;  /* 0x00000b0212067897 */ /* 0x000fe2000fffe03f */
[----:B------:R-:W-:Y:S01]  /*9410*/  HGMMA.64x32x16.F32.BF16 R152, gdesc[UR48].tnspA, R152 ;  /* 0x20600000309879f0 */ /* 0x000fe20008701898 */
[----:B------:R-:W-:Y:S01]  /*9420*/  UMOV UR4, UR8 ;  /* 0x0000000800047c82 */ /* 0x000fe20008000000 */
[----:B------:R-:W-:Y:S01]  /*9430*/  UMOV UR5, UR9 ;  /* 0x0000000900057c82 */ /* 0x000fe20008000000 */
[----:B------:R-:W-:-:S05]  /*9440*/  UIADD3.64 UR50, UR18, 0xb04, URZ ;  /* 0x00000b0412327897 */ /* 0x000fca000fffe03f */
[----:B------:R-:W-:Y:S01]  /*9450*/  HGMMA.64x32x16.F32.BF16 R152, gdesc[UR4].tnspA, R152 ;  /* 0x20600000049879f0 */ /* 0x000fe20008701898 */
        /* <DEDUP_REMOVED lines=28> */
[----:B------:R-:W-:Y:S02]  /*9620*/  R2UR UR49, R14 ;  /* 0x000000000e3172ca */ /* 0x000fe400000e0000 */
[----:B------:R-:W-:-:S11]  /*9630*/  R2UR UR48, R15 ;  /* 0x000000000f3072ca */ /* 0x000fd600000e0000 */
[----:B------:R-:W-:Y:S02]  /*9640*/  UMOV UR53, UR49 ;  /* 0x0000003100357c82 */ /* 0x000fe40008000000 */
[----:B------:R-:W-:Y:S02]  /*9650*/  UMOV UR52, UR48 ;  /* 0x0000003000347c82 */ /* 0x000fe40008000000 */
[----:B------:R-:W-:Y:S01]  /*9660*/  HGMMA.64x32x16.F32.BF16 R152, gdesc[UR52].tnspA, R152 ;  /* 0x20600000349879f0 */ /* 0x000fe20008701898 */
[----:B------:R-:W-:Y:S02]  /*9670*/  R2UR UR53, R18 ;  /* 0x00000000123572ca */ /* 0x000fe400000e0000 */
[----:B------:R-:W-:Y:S01]  /*9680*/  R2UR UR52, R19 ;  /* 0x00000000133472ca */ /* 0x000fe200000e0000 */
[----:B------:R-:W-:Y:S01]  /*9690*/  UIADD3.64 UR6, UR18, 0xf04, URZ ;  /* 0x00000f0412067897 */ /* 0x000fe2000fffe03f */
[----:B------:R-:W-:Y:S01]  /*96a0*/  LOP3.LUT R5, R2, 0xff, RZ, 0xc0, !PT ;  /* 0x000000ff02057812 */ /* 0x000fe200078ec0ff */
[----:B--2---:R-:W-:Y:S01]  /*96b0*/  IMAD.WIDE R14, R3, 0x2, R212 ;  /* 0x00000002030e7825 */ /* 0x004fe200078e02d4 */
[----:B------:R-:W-:Y:S01]  /*96c0*/  R2UR UR51, R12 ;  /* 0x000000000c3372ca */ /* 0x000fe200000e0000 */
[----:B------:R-:W2:Y:S01]  /*96d0*/  LDL.64 R212, [R1+0x470] ;  /* 0x0004700001d47983 */ /* 0x000ea20000100a00 */
[----:B------:R-:W-:-:S02]  /*96e0*/  R2UR UR50, R13 ;  /* 0x000000000d3272ca */ /* 0x000fc400000e0000 */
[----:B------:R-:W-:Y:S01]  /*96f0*/  SHF.R.U32.HI R4, RZ, 0x2, R191 ;  /* 0x00000002ff047819 */ /* 0x000fe200000116bf */
[----:B----4-:R-:W-:Y:S01]  /*9700*/  IMAD.WIDE R10, R3, 0x2, R204 ;  /* 0x00000002030a7825 */ /* 0x010fe200078e02cc */
[----:B------:R-:W-:Y:S01]  /*9710*/  R2UR UR15, R8 ;  /* 0x00000000080f72ca */ /* 0x000fe200000e0000 */
[----:B------:R-:W-:Y:S01]  /*9720*/  UMOV UR5, UR53 ;  /* 0x0000003500057c82 */ /* 0x000fe20008000000 */
[----:B------:R-:W-:Y:S01]  /*9730*/  R2UR UR14, R9 ;  /* 0x00000000090e72ca */ /* 0x000fe200000e0000 */
[----:B------:R-:W-:Y:S01]  /*9740*/  UMOV UR4, UR52 ;  /* 0x0000003400047c82 */ /* 0x000fe20008000000 */
[----:B------:R-:W-:Y:S01]  /*9750*/  IMAD.SHL.U32 R5, R5, 0x2, RZ ;  /* 0x0000000205057824 */ /* 0x000fe200078e00ff */
[----:B------:R-:W4:Y:S01]  /*9760*/  LDL.64 R18, [R1+0x460] ;  /* 0x0004600001127983 */ /* 0x000f220000100a00 */
[----:B---3--:R-:W-:-:S03]  /*9770*/  IMAD.WIDE R12, R3, 0x2, R210 ;  /* 0x00000002030c7825 */ /* 0x008fc600078e02d2 */
[----:B------:R-:W3:Y:S01]  /*9780*/  LDL.64 R210, [R1+0x468] ;  /* 0x0004680001d27983 */ /* 0x000ee20000100a00 */
[----:B------:R-:W-:Y:S01]  /*9790*/  IMAD.WIDE R8, R3, 0x2, R22 ;  /* 0x0000000203087825 */ /* 0x000fe200078e0216 */
[----:B------:R-:W-:Y:S02]  /*97a0*/  LOP3.LUT R4, R5, R4, RZ, 0x3c, !PT ;  /* 0x0000000405047212 */ /* 0x000fe400078e3cff */
[----:B------:R-:W3:Y:S01]  /*97b0*/  LDL.64 R204, [R1+0x458] ;  /* 0x0004580001cc7983 */ /* 0x000ee20000100a00 */
[----:B------:R-:W-:-:S03]  /*97c0*/  IMAD.WIDE R6, R3, 0x2, R20 ;  /* 0x0000000203067825 */ /* 0x000fc600078e0214 */
[----:B------:R-:W3:Y:S04]  /*97d0*/  LDL.64 R22, [R1+0x450] ;  /* 0x0004500001167983 */ /* 0x000ee80000100a00 */
[----:B------:R-:W3:Y:S01]  /*97e0*/  LDL.64 R20, [R1+0x448] ;  /* 0x0004480001147983 */ /* 0x000ee20000100a00 */
[----:B------:R-:W-:Y:S02]  /*97f0*/  R2UR UR55, R16 ;  /* 0x00000000103772ca */ /* 0x000fe400000e0000 */
[----:B------:R-:W-:Y:S02]  /*9800*/  R2UR UR54, R17 ;  /* 0x00000000113672ca */ /* 0x000fe400000e0000 */
[----:B------:R-:W3:Y:S01]  /*9810*/  LDL.64 R16, [R1+0x430] ;  /* 0x0004300001107983 */ /* 0x000ee20000100a00 */
[----:B------:R-:W-:Y:S01]  /*9820*/  HGMMA.64x32x16.F32.BF16 R152, gdesc[UR4].tnspA, R152, gsb0 ;  /* 0x20600000049879f0 */ /* 0x000fe20008001898 */
[----:B------:R-:W-:-:S02]  /*9830*/  R2UR UR5, R184 ;  /* 0x00000000b80572ca */ /* 0x000fc400000e0000 */
[----:B------:R-:W-:-:S13]  /*9840*/  R2UR UR4, R185 ;  /* 0x00000000b90472ca */ /* 0x000fda00000e0000 */
[----:B------:R0:W3:Y:S04]  /*9850*/  LDG.E.U16 R5, desc[UR4][R14.64] ;  /* 0x000000040e057981 */ /* 0x0000e8000c1e1500 */
[----:B------:R1:W3:Y:S04]  /*9860*/  LDG.E.U16 R227, desc[UR4][R12.64] ;  /* 0x000000040ce37981 */ /* 0x0002e8000c1e1500 */
[----:B------:R1:W3:Y:S01]  /*9870*/  LDG.E.U16 R226, desc[UR4][R10.64] ;  /* 0x000000040ae27981 */ /* 0x0002e2000c1e1500 */
[----:B0-----:R-:W-:-:S03]  /*9880*/  IMAD.WIDE R14, R3, 0x2, R214 ;  /* 0x00000002030e7825 */ /* 0x001fc600078e02d6 */
[----:B------:R0:W3:Y:S01]  /*9890*/  LDG.E.U16 R225, desc[UR4][R8.64] ;  /* 0x0000000408e17981 */ /* 0x0000e2000c1e1500 */
[----:B-1----:R-:W-:-:S03]  /*98a0*/  IMAD.WIDE R12, R3, 0x2, R208 ;  /* 0x00000002030c7825 */ /* 0x002fc600078e02d0 */
[----:B------:R1:W3:Y:S01]  /*98b0*/  LDG.E.U16 R224, desc[UR4][R6.64] ;  /* 0x0000000406e07981 */ /* 0x0002e2000c1e1500 */
[----:B------:R-:W-:-:S03]  /*98c0*/  IMAD.WIDE R10, R3, 0x2, R206 ;  /* 0x00000002030a7825 */ /* 0x000fc600078e02ce */
[----:B------:R-:W3:Y:S01]  /*98d0*/  LDL.64 R214, [R1+0x438] ;  /* 0x0004380001d67983 */ /* 0x000ee20000100a00 */
[----:B0-----:R-:W-:-:S03]  /*98e0*/  IMAD.WIDE R8, R3, 0x2, R202 ;  /* 0x0000000203087825 */ /* 0x001fc600078e02ca */
[----:B------:R0:W3:Y:S01]  /*98f0*/  LDG.E.U16 R223, desc[UR4][R14.64] ;  /* 0x000000040edf7981 */ /* 0x0000e2000c1e1500 */
[----:B-1----:R-:W-:-:S03]  /*9900*/  IMAD.WIDE R6, R3, 0x2, R200 ;  /* 0x0000000203067825 */ /* 0x002fc600078e02c8 */
[----:B------:R2:W3:Y:S04]  /*9910*/  LDG.E.U16 R222, desc[UR4][R12.64] ;  /* 0x000000040cde7981 */ /* 0x0004e8000c1e1500 */
[----:B------:R-:W3:Y:S04]  /*9920*/  LDG.E.U16 R2, desc[UR4][R10.64] ;  /* 0x000000040a027981 */ /* 0x000ee8000c1e1500 */
[----:B------:R4:W3:Y:S04]  /*9930*/  LDG.E.U16 R221, desc[UR4][R8.64] ;  /* 0x0000000408dd7981 */ /* 0x0008e8000c1e1500 */
[----:B------:R1:W3:Y:S04]  /*9940*/  LDG.E.U16 R220, desc[UR4][R6.64] ;  /* 0x0000000406dc7981 */ /* 0x0002e8000c1e1500 */
[----:B------:R-:W3:Y:S01]  /*9950*/  LDL.64 R206, [R1+0x420] ;  /* 0x0004200001ce7983 */ /* 0x000ee20000100a00 */
[----:B0-----:R-:W-:-:S03]  /*9960*/  IMAD.WIDE R14, R3, 0x2, R218 ;  /* 0x00000002030e7825 */ /* 0x001fc600078e02da */
[----:B------:R-:W3:Y:S04]  /*9970*/  LDL.64 R208, [R1+0x428] ;  /* 0x0004280001d07983 */ /* 0x000ee80000100a00 */
[----:B------:R-:W3:Y:S04]  /*9980*/  LDL.64 R202, [R1+0x418] ;  /* 0x0004180001ca7983 */ /* 0x000ee80000100a00 */
[----:B------:R-:W3:Y:S04]  /*9990*/  LDL.64 R200, [R1+0x410] ;  /* 0x0004100001c87983 */ /* 0x000ee80000100a00 */
[----:B------:R0:W3:Y:S01]  /*99a0*/  LDG.E.U16 R228, desc[UR4][R14.64] ;  /* 0x000000040ee47981 */ /* 0x0000e2000c1e1500 */
[----:B--2---:R-:W-:-:S04]  /*99b0*/  IMAD.WIDE R12, R3, 0x2, R212 ;  /* 0x00000002030c7825 */ /* 0x004fc800078e02d4 */
[C---:B----4-:R-:W-:Y:S02]  /*99c0*/  IMAD.WIDE R8, R3.reuse, 0x2, R18 ;  /* 0x0000000203087825 */ /* 0x050fe400078e0212 */
[----:B------:R-:W2:Y:S02]  /*99d0*/  LDL.64 R18, [R1+0x408] ;  /* 0x0004080001127983 */ /* 0x000ea40000100a00 */
[----:B---3--:R-:W-:-:S04]  /*99e0*/  IMAD.WIDE R10, R3, 0x2, R210 ;  /* 0x00000002030a7825 */ /* 0x008fc800078e02d2 */
[----:B-1----:R-:W-:-:S04]  /*99f0*/  IMAD.WIDE R6, R3, 0x2, R204 ;  /* 0x0000000203067825 */ /* 0x002fc800078e02cc */
[C---:B0-----:R-:W-:Y:S01]  /*9a00*/  IMAD.WIDE R14, R3.reuse, 0x2, R22 ;  /* 0x00000002030e7825 */ /* 0x041fe200078e0216 */
[----:B------:R0:W-:Y:S04]  /*9a10*/  STL [R1+0x40], R5 ;  /* 0x0000400501007387 */ /* 0x0001e80000100800 */
[----:B------:R1:W-:Y:S04]  /*9a20*/  STL [R1+0xb8], R227 ;  /* 0x0000b8e301007387 */ /* 0x0003e80000100800 */
[----:B------:R3:W-:Y:S04]  /*9a30*/  STL [R1+0x3c], R226 ;  /* 0x00003ce201007387 */ /* 0x0007e80000100800 */
[----:B0-----:R0:W4:Y:S04]  /*9a40*/  LDG.E.U16 R5, desc[UR4][R12.64] ;  /* 0x000000040c057981 */ /* 0x001128000c1e1500 */
[----:B-1----:R1:W4:Y:S04]  /*9a50*/  LDG.E.U16 R227, desc[UR4][R10.64] ;  /* 0x000000040ae37981 */ /* 0x002328000c1e1500 */
[----:B------:R1:W-:Y:S01]  /*9a60*/  STL [R1+0xb4], R225 ;  /* 0x0000b4e101007387 */ /* 0x0003e20000100800 */
[----:B0-----:R-:W-:-:S03]  /*9a70*/  IMAD.WIDE R12, R3, 0x2, R20 ;  /* 0x00000002030c7825 */ /* 0x001fc600078e0214 */
[----:B---3--:R0:W3:Y:S01]  /*9a80*/  LDG.E.U16 R226, desc[UR4][R8.64] ;  /* 0x0000000408e27981 */ /* 0x0080e2000c1e1500 */
[----:B-1----:R-:W-:-:S03]  /*9a90*/  IMAD.WIDE R10, R3, 0x2, R216 ;  /* 0x00000002030a7825 */ /* 0x002fc600078e02d8 */
[----:B------:R1:W-:Y:S04]  /*9aa0*/  STL [R1+0x38], R224 ;  /* 0x000038e001007387 */ /* 0x0003e80000100800 */
[----:B------:R1:W3:Y:S01]  /*9ab0*/  LDG.E.U16 R225, desc[UR4][R6.64] ;  /* 0x0000000406e17981 */ /* 0x0002e2000c1e1500 */
[----:B0-----:R-:W-:-:S03]  /*9ac0*/  IMAD.WIDE R8, R3, 0x2, R214 ;  /* 0x0000000203087825 */ /* 0x001fc600078e02d6 */
[----:B------:R-:W3:Y:S04]  /*9ad0*/  LDL.64 R212, [R1+0x400] ;  /* 0x0004000001d47983 */ /* 0x000ee80000100a00 */
[----:B------:R-:W3:Y:S04]  /*9ae0*/  LDL.64 R210, [R1+0x3f8] ;  /* 0x0003f80001d27983 */ /* 0x000ee80000100a00 */
[----:B------:R-:W3:Y:S04]  /*9af0*/  LDL.64 R204, [R1+0x3f0] ;  /* 0x0003f00001cc7983 */ /* 0x000ee80000100a00 */
[----:B------:R-:W3:Y:S04]  /*9b00*/  LDL.64 R22, [R1+0x3e8] ;  /* 0x0003e80001167983 */ /* 0x000ee80000100a00 */
[----:B------:R-:W3:Y:S01]  /*9b10*/  LDL.64 R20, [R1+0x3e0] ;  /* 0x0003e00001147983 */ /* 0x000ee20000100a00 */
[----:B-1----:R-:W-:-:S03]  /*9b20*/  IMAD.WIDE R6, R3, 0x2, R16 ;  /* 0x0000000203067825 */ /* 0x002fc600078e0210 */
[----:B------:R0:W-:Y:S04]  /*9b30*/  STL [R1+0xb0], R223 ;  /* 0x0000b0df01007387 */ /* 0x0001e80000100800 */
[----:B------:R-:W3:Y:S04]  /*9b40*/  LDG.E.U16 R224, desc[UR4][R14.64] ;  /* 0x000000040ee07981 */ /* 0x000ee8000c1e1500 */
[----:B------:R1:W-:Y:S04]  /*9b50*/  STL [R1+0x34], R222 ;  /* 0x000034de01007387 */ /* 0x0003e80000100800 */
[----:B0-----:R0:W3:Y:S04]  /*9b60*/  LDG.E.U16 R223, desc[UR4][R12.64] ;  /* 0x000000040cdf7981 */ /* 0x0010e8000c1e1500 */
[----:B------:R0:W-:Y:S04]  /*9b70*/  STL [R1+0xac], R2 ;  /* 0x0000ac0201007387 */ /* 0x0001e80000100800 */
[----:B-1----:R1:W3:Y:S01]  /*9b80*/  LDG.E.U16 R222, desc[UR4][R10.64] ;  /* 0x000000040ade7981 */ /* 0x0022e2000c1e1500 */
[----:B0-----:R-:W-:-:S03]  /*9b90*/  IMAD.WIDE R12, R3, 0x2, R206 ;  /* 0x00000002030c7825 */ /* 0x001fc600078e02ce */
[----:B------:R0:W-:Y:S04]  /*9ba0*/  STL [R1+0x30], R221 ;  /* 0x000030dd01007387 */ /* 0x0001e80000100800 */
[----:B------:R1:W3:Y:S04]  /*9bb0*/  LDG.E.U16 R2, desc[UR4][R8.64] ;  /* 0x0000000408027981 */ /* 0x0002e8000c1e1500 */
[----:B------:R-:W3:Y:S04]  /*9bc0*/  LDL.64 R16, [R1+0x3d8] ;  /* 0x0003d80001107983 */ /* 0x000ee80000100a00 */
[----:B------:R1:W-:Y:S04]  /*9bd0*/  STL [R1+0xa8], R220 ;  /* 0x0000a8dc01007387 */ /* 0x0003e80000100800 */
[----:B------:R-:W3:Y:S01]  /*9be0*/  LDL.64 R206, [R1+0x3b8] ;  /* 0x0003b80001ce7983 */ /* 0x000ee20000100a00 */
[----:B------:R-:W-:-:S03]  /*9bf0*/  IMAD.WIDE R14, R3, 0x2, R208 ;  /* 0x00000002030e7825 */ /* 0x000fc600078e02d0 */
[----:B0-----:R2:W3:Y:S04]  /*9c00*/  LDG.E.U16 R221, desc[UR4][R6.64] ;  /* 0x0000000406dd7981 */ /* 0x0014e8000c1e1500 */
[----:B------:R-:W3:Y:S04]  /*9c10*/  LDL.64 R218, [R1+0x3d0] ;  /* 0x0003d00001da7983 */ /* 0x000ee80000100a00 */
[----:B------:R-:W3:Y:S04]  /*9c20*/  LDL.64 R216, [R1+0x3c8] ;  /* 0x0003c80001d87983 */ /* 0x000ee80000100a00 */
[----:B------:R-:W3:Y:S04]  /*9c30*/  LDL.64 R208, [R1+0x3c0] ;  /* 0x0003c00001d07983 */ /* 0x000ee80000100a00 */
[----:B------:R0:W-:Y:S01]  /*9c40*/  STL [R1+0x2c], R228 ;  /* 0x00002ce401007387 */ /* 0x0001e20000100800 */
[----:B-1----:R-:W-:-:S03]  /*9c50*/  IMAD.WIDE R10, R3, 0x2, R202 ;  /* 0x00000002030a7825 */ /* 0x002fc600078e02ca */
[----:B------:R1:W3:Y:S01]  /*9c60*/  LDG.E.U16 R220, desc[UR4][R14.64] ;  /* 0x000000040edc7981 */ /* 0x0002e2000c1e1500 */
[----:B------:R-:W-:-:S03]  /*9c70*/  IMAD.WIDE R8, R3, 0x2, R200 ;  /* 0x0000000203087825 */ /* 0x000fc600078e02c8 */
[----:B0-----:R-:W3:Y:S01]  /*9c80*/  LDG.E.U16 R228, desc[UR4][R12.64] ;  /* 0x000000040ce47981 */ /* 0x001ee2000c1e1500 */
[----:B--2---:R-:W-:-:S03]  /*9c90*/  IMAD.WIDE R6, R3, 0x2, R18 ;  /* 0x0000000203067825 */ /* 0x004fc600078e0212 */
[----:B----4-:R0:W-:Y:S04]  /*9ca0*/  STL [R1+0xa4], R5 ;  /* 0x0000a40501007387 */ /* 0x0101e80000100800 */
[----:B------:R2:W-:Y:S04]  /*9cb0*/  STL [R1+0x28], R227 ;  /* 0x000028e301007387 */ /* 0x0005e80000100800 */
[----:B0-----:R-:W4:Y:S04]  /*9cc0*/  LDG.E.U16 R5, desc[UR4][R10.64] ;  /* 0x000000040a057981 */ /* 0x001f28000c1e1500 */
[----:B---3--:R0:W-:Y:S04]  /*9cd0*/  STL [R1+0xa0], R226 ;  /* 0x0000a0e201007387 */ /* 0x0081e80000100800 */
[----:B--2---:R-:W2:Y:S04]  /*9ce0*/  LDG.E.U16 R227, desc[UR4][R8.64] ;  /* 0x0000000408e37981 */ /* 0x004ea8000c1e1500 */
[----:B------:R3:W-:Y:S01]  /*9cf0*/  STL [R1+0x24], R225 ;  /* 0x000024e101007387 */ /* 0x0007e20000100800 */
[----:B-1----:R-:W-:-:S03]  /*9d00*/  IMAD.WIDE R14, R3, 0x2, R212 ;  /* 0x00000002030e7825 */ /* 0x002fc600078e02d4 */
[----:B0-----:R0:W2:Y:S04]  /*9d10*/  LDG.E.U16 R226, desc[UR4][R6.64] ;  /* 0x0000000406e27981 */ /* 0x0010a8000c1e1500 */
[----:B------:R-:W2:Y:S04]  /*9d20*/  LDL.64 R202, [R1+0x3b0] ;  /* 0x0003b00001ca7983 */ /* 0x000ea80000100a00 */
[----:B------:R-:W2:Y:S04]  /*9d30*/  LDL.64 R200, [R1+0x3a8] ;  /* 0x0003a80001c87983 */ /* 0x000ea80000100a00 */
[----:B------:R-:W2:Y:S01]  /*9d40*/  LDL.64 R18, [R1+0x3a0] ;  /* 0x0003a00001127983 */ /* 0x000ea20000100a00 */
[----:B0-----:R-:W-:-:S03]  /*9d50*/  IMAD.WIDE R6, R3, 0x2, R20 ;  /* 0x0000000203067825 */ /* 0x001fc600078e0214 */
[----:B------:R-:W2:Y:S04]  /*9d60*/  LDL.64 R214, [R1+0x398] ;  /* 0x0003980001d67983 */ /* 0x000ea80000100a00 */
[----:B------:R-:W2:Y:S04]  /*9d70*/  LDL.64 R212, [R1+0x390] ;  /* 0x0003900001d47983 */ /* 0x000ea80000100a00 */
[----:B------:R0:W-:Y:S01]  /*9d80*/  STL [R1+0x9c], R224 ;  /* 0x00009ce001007387 */ /* 0x0001e20000100800 */
[----:B------:R-:W-:-:S03]  /*9d90*/  IMAD.WIDE R12, R3, 0x2, R210 ;  /* 0x00000002030c7825 */ /* 0x000fc600078e02d2 */
[----:B---3--:R-:W3:Y:S04]  /*9da0*/  LDG.E.U16 R225, desc[UR4][R14.64] ;  /* 0x000000040ee17981 */ /* 0x008ee8000c1e1500 */
[----:B------:R1:W-:Y:S01]  /*9db0*/  STL [R1+0x20], R223 ;  /* 0x000020df01007387 */ /* 0x0003e20000100800 */
[----:B------:R-:W-:-:S03]  /*9dc0*/  IMAD.WIDE R10, R3, 0x2, R204 ;  /* 0x00000002030a7825 */ /* 0x000fc600078e02cc */
[----:B0-----:R-:W3:Y:S04]  /*9dd0*/  LDG.E.U16 R224, desc[UR4][R12.64] ;  /* 0x000000040ce07981 */ /* 0x001ee8000c1e1500 */
[----:B------:R0:W-:Y:S01]  /*9de0*/  STL [R1+0x98], R222 ;  /* 0x000098de01007387 */ /* 0x0001e20000100800 */
[----:B------:R-:W-:-:S03]  /*9df0*/  IMAD.WIDE R8, R3, 0x2, R22 ;  /* 0x0000000203087825 */ /* 0x000fc600078e0216 */
[----:B-1----:R-:W3:Y:S04]  /*9e00*/  LDG.E.U16 R223, desc[UR4][R10.64] ;  /* 0x000000040adf7981 */ /* 0x002ee8000c1e1500 */
[----:B------:R1:W-:Y:S04]  /*9e10*/  STL [R1+0x1c], R2 ;  /* 0x00001c0201007387 */ /* 0x0003e80000100800 */
[----:B0-----:R-:W3:Y:S04]  /*9e20*/  LDG.E.U16 R222, desc[UR4][R8.64] ;  /* 0x0000000408de7981 */ /* 0x001ee8000c1e1500 */
[----:B-1----:R0:W3:Y:S02]  /*9e30*/  LDG.E.U16 R2, desc[UR4][R6.64] ;  /* 0x0000000406027981 */ /* 0x0020e4000c1e1500 */
[----:B0-----:R-:W-:-:S05]  /*9e40*/  IMAD.WIDE R6, R3, 0x2, R206 ;  /* 0x0000000203067825 */ /* 0x001fca00078e02ce */
[----:B------:R-:W3:Y:S01]  /*9e50*/  LDG.E.U16 R251, desc[UR4][R6.64] ;  /* 0x0000000406fb7981 */ /* 0x000ee2000c1e1500 */
[----:B------:R-:W-:-:S03]  /*9e60*/  IMAD.WIDE R14, R3, 0x2, R16 ;  /* 0x00000002030e7825 */ /* 0x000fc600078e0210 */
[----:B------:R0:W-:Y:S01]  /*9e70*/  STL [R1+0x94], R221 ;  /* 0x000094dd01007387 */ /* 0x0001e20000100800 */
[----:B------:R-:W-:-:S03]  /*9e80*/  IMAD.WIDE R12, R3, 0x2, R218 ;  /* 0x00000002030c7825 */ /* 0x000fc600078e02da */
[----:B------:R-:W3:Y:S01]  /*9e90*/  LDL.64 R210, [R1+0x388] ;  /* 0x0003880001d27983 */ /* 0x000ee20000100a00 */
[----:B------:R-:W-:-:S03]  /*9ea0*/  IMAD.WIDE R10, R3, 0x2, R216 ;  /* 0x00000002030a7825 */ /* 0x000fc600078e02d8 */
[----:B------:R-:W3:Y:S04]  /*9eb0*/  LDL.64 R204, [R1+0x380] ;  /* 0x0003800001cc7983 */ /* 0x000ee80000100a00 */
[----:B------:R-:W3:Y:S04]  /*9ec0*/  LDL.64 R22, [R1+0x378] ;  /* 0x0003780001167983 */ /* 0x000ee80000100a00 */
[----:B------:R-:W3:Y:S04]  /*9ed0*/  LDL.64 R20, [R1+0x370] ;  /* 0x0003700001147983 */ /* 0x000ee80000100a00 */
[----:B------:R-:W3:Y:S04]  /*9ee0*/  LDL.64 R16, [R1+0x368] ;  /* 0x0003680001107983 */ /* 0x000ee80000100a00 */
[----:B------:R1:W-:Y:S04]  /*9ef0*/  STL [R1+0x18], R220 ;  /* 0x000018dc01007387 */ /* 0x0003e80000100800 */
[----:B------:R-:W-:Y:S01]  /*9f00*/  STL [R1+0x90], R228 ;  /* 0x000090e401007387 */ /* 0x000fe20000100800 */
[----:B------:R-:W-:-:S03]  /*9f10*/  IMAD.WIDE R8, R3, 0x2, R208 ;  /* 0x0000000203087825 */ /* 0x000fc600078e02d0 */
[----:B0-----:R0:W3:Y:S04]  /*9f20*/  LDG.E.U16 R221, desc[UR4][R14.64] ;  /* 0x000000040edd7981 */ /* 0x0010e8000c1e1500 */
[----:B-1----:R1:W3:Y:S04]  /*9f30*/  LDG.E.U16 R220, desc[UR4][R12.64] ;  /* 0x000000040cdc7981 */ /* 0x0022e8000c1e1500 */
[----:B------:R1:W3:Y:S04]  /*9f40*/  LDG.E.U16 R219, desc[UR4][R10.64] ;  /* 0x000000040adb7981 */ /* 0x0002e8000c1e1500 */
[----:B----4-:R4:W-:Y:S04]  /*9f50*/  STL [R1+0x14], R5 ;  /* 0x0000140501007387 */ /* 0x0109e80000100800 */
[----:B--2---:R-:W-:Y:S04]  /*9f60*/  STL [R1+0x8c], R227 ;  /* 0x00008ce301007387 */ /* 0x004fe80000100800 */
[----:B----4-:R2:W4:Y:S04]  /*9f70*/  LDG.E.U16 R5, desc[UR4][R8.64] ;  /* 0x0000000408057981 */ /* 0x010528000c1e1500 */
[----:B------:R-:W-:Y:S01]  /*9f80*/  STL [R1+0x10], R226 ;  /* 0x000010e201007387 */ /* 0x000fe20000100800 */
[----:B0-----:R-:W-:-:S04]  /*9f90*/  IMAD.WIDE R14, R3, 0x2, R202 ;  /* 0x00000002030e7825 */ /* 0x001fc800078e02ca */
[----:B-1----:R-:W-:-:S04]  /*9fa0*/  IMAD.WIDE R12, R3, 0x2, R200 ;  /* 0x00000002030c7825 */ /* 0x002fc800078e02c8 */
[----:B------:R-:W-:-:S04]  /*9fb0*/  IMAD.WIDE R10, R3, 0x2, R18 ;  /* 0x00000002030a7825 */ /* 0x000fc800078e0212 */
[C---:B------:R-:W-:Y:S01]  /*9fc0*/  IMAD.WIDE R6, R3.reuse, 0x2, R212 ;  /* 0x0000000203067825 */ /* 0x040fe200078e02d4 */
[----:B------:R-:W4:Y:S03]  /*9fd0*/  LDG.E.U16 R218, desc[UR4][R10.64] ;  /* 0x000000040ada7981 */ /* 0x000f26000c1e1500 */
[C---:B--2---:R-:W-:Y:S01]  /*9fe0*/  IMAD.WIDE R8, R3.reuse, 0x2, R214 ;  /* 0x0000000203087825 */ /* 0x044fe200078e02d6 */
[----:B------:R0:W2:Y:S04]  /*9ff0*/  LDG.E.U16 R213, desc[UR4][R14.64] ;  /* 0x000000040ed57981 */ /* 0x0000a8000c1e1500 */
[----:B------:R1:W2:Y:S04]  /*a000*/  LDG.E.U16 R212, desc[UR4][R12.64] ;  /* 0x000000040cd47981 */ /* 0x0002a8000c1e1500 */
[----:B------:R1:W2:Y:S04]  /*a010*/  LDG.E.U16 R217, desc[UR4][R8.64] ;  /* 0x0000000408d97981 */ /* 0x0002a8000c1e1500 */
[----:B---3--:R-:W-:Y:S04]  /*a020*/  STL [R1+0x504], R251 ;  /* 0x000504fb01007387 */ /* 0x008fe80000100800 */
[----:B------:R-:W3:Y:S04]  /*a030*/  LDL.64 R208, [R1+0x360] ;  /* 0x0003600001d07983 */ /* 0x000ee80000100a00 */
[----:B------:R-:W2:Y:S04]  /*a040*/  LDL.64 R206, [R1+0x358] ;  /* 0x0003580001ce7983 */ /* 0x000ea80000100a00 */
[----:B------:R-:W2:Y:S04]  /*a050*/  LDL.64 R202, [R1+0x350] ;  /* 0x0003500001ca7983 */ /* 0x000ea80000100a00 */
[----:B------:R-:W2:Y:S04]  /*a060*/  LDL.64 R200, [R1+0x348] ;  /* 0x0003480001c87983 */ /* 0x000ea80000100a00 */
[----:B------:R-:W2:Y:S04]  /*a070*/  LDL.64 R18, [R1+0x340] ;  /* 0x0003400001127983 */ /* 0x000ea80000100a00 */
[----:B------:R-:W-:Y:S04]  /*a080*/  STL [R1+0x88], R225 ;  /* 0x000088e101007387 */ /* 0x000fe80000100800 */
[----:B------:R-:W-:Y:S04]  /*a090*/  STL [R1+0xc], R224 ;  /* 0x00000ce001007387 */ /* 0x000fe80000100800 */
[----:B------:R-:W-:Y:S04]  /*a0a0*/  STL [R1+0x84], R223 ;  /* 0x000084df01007387 */ /* 0x000fe80000100800 */
[----:B------:R-:W-:Y:S04]  /*a0b0*/  STL [R1+0x8], R222 ;  /* 0x000008de01007387 */ /* 0x000fe80000100800 */
[----:B------:R0:W-:Y:S04]  /*a0c0*/  STL [R1+0x80], R2 ;  /* 0x0000800201007387 */ /* 0x0001e80000100800 */
[----:B0-----:R0:W4:Y:S01]  /*a0d0*/  LDG.E.U16 R2, desc[UR4][R6.64] ;  /* 0x0000000406027981 */ /* 0x001122000c1e1500 */
[----:B------:R-:W-:-:S04]  /*a0e0*/  IMAD.WIDE R14, R3, 0x2, R210 ;  /* 0x00000002030e7825 */ /* 0x000fc800078e02d2 */
[C---:B------:R-:W-:Y:S01]  /*a0f0*/  IMAD.WIDE R10, R3.reuse, 0x2, R22 ;  /* 0x00000002030a7825 */ /* 0x040fe200078e0216 */
[----:B------:R3:W2:Y:S03]  /*a100*/  LDG.E.U16 R216, desc[UR4][R14.64] ;  /* 0x000000040ed87981 */ /* 0x0006a6000c1e1500 */
[----:B-1----:R-:W-:-:S04]  /*a110*/  IMAD.WIDE R12, R3, 0x2, R204 ;  /* 0x00000002030c7825 */ /* 0x002fc800078e02cc */
[C---:B------:R-:W-:Y:S01]  /*a120*/  IMAD.WIDE R8, R3.reuse, 0x2, R20 ;  /* 0x0000000203087825 */ /* 0x040fe200078e0214 */
[----:B------:R-:W2:Y:S03]  /*a130*/  LDG.E.U16 R204, desc[UR4][R12.64] ;  /* 0x000000040ccc7981 */ /* 0x000ea6000c1e1500 */
[C---:B0-----:R-:W-:Y:S01]  /*a140*/  IMAD.WIDE R6, R3.reuse, 0x2, R16 ;  /* 0x0000000203067825 */ /* 0x041fe200078e0210 */
[----:B------:R-:W2:Y:S03]  /*a150*/  LDG.E.U16 R205, desc[UR4][R8.64] ;  /* 0x0000000408cd7981 */ /* 0x000ea6000c1e1500 */
[C---:B---3--:R-:W-:Y:S01]  /*a160*/  IMAD.WIDE R14, R3.reuse, 0x2, R208 ;  /* 0x00000002030e7825 */ /* 0x048fe200078e02d0 */
[----:B----4-:R0:W-:Y:S04]  /*a170*/  STL [R1+0x4f4], R2 ;  /* 0x0004f40201007387 */ /* 0x0101e80000100800 */
[----:B------:R-:W3:Y:S04]  /*a180*/  LDL.64 R214, [R1+0x338] ;  /* 0x0003380001d67983 */ /* 0x000ee80000100a00 */
[----:B------:R-:W4:Y:S04]  /*a190*/  LDL.64 R210, [R1+0x330] ;  /* 0x0003300001d27983 */ /* 0x000f280000100a00 */
[----:B------:R-:W4:Y:S04]  /*a1a0*/  LDL.64 R22, [R1+0x328] ;  /* 0x0003280001167983 */ /* 0x000f280000100a00 */
[----:B------:R-:W-:Y:S04]  /*a1b0*/  STL [R1+0x4], R221 ;  /* 0x000004dd01007387 */ /* 0x000fe80000100800 */
[----:B------:R-:W4:Y:S04]  /*a1c0*/  LDL.64 R20, [R1+0x320] ;  /* 0x0003200001147983 */ /* 0x000f280000100a00 */
[----:B------:R-:W-:Y:S04]  /*a1d0*/  STL [R1+0x7c], R220 ;  /* 0x00007cdc01007387 */ /* 0x000fe80000100800 */
[----:B------:R-:W4:Y:S04]  /*a1e0*/  LDL.64 R16, [R1+0x318] ;  /* 0x0003180001107983 */ /* 0x000f280000100a00 */
[----:B------:R-:W-:Y:S04]  /*a1f0*/  STL [R1], R219 ;  /* 0x000000db01007387 */ /* 0x000fe80000100800 */
[----:B------:R1:W-:Y:S04]  /*a200*/  STL [R1+0x78], R5 ;  /* 0x0000780501007387 */ /* 0x0003e80000100800 */
[----:B0-----:R-:W3:Y:S04]  /*a210*/  LDG.E.U16 R2, desc[UR4][R6.64] ;  /* 0x0000000406027981 */ /* 0x001ee8000c1e1500 */
[----:B-1----:R2:W4:Y:S02]  /*a220*/  LDG.E.U16 R5, desc[UR4][R10.64] ;  /* 0x000000040a057981 */ /* 0x002524000c1e1500 */
[----:B--2---:R-:W-:-:S02]  /*a230*/  IMAD.WIDE R10, R3, 0x2, R202 ;  /* 0x00000002030a7825 */ /* 0x004fc400078e02ca */
[----:B------:R-:W2:Y:S04]  /*a240*/  LDG.E.U16 R202, desc[UR4][R14.64] ;  /* 0x000000040eca7981 */ /* 0x000ea8000c1e1500 */
[----:B------:R-:W-:Y:S01]  /*a250*/  STL [R1+0x4f8], R204 ;  /* 0x0004f8cc01007387 */ /* 0x000fe20000100800 */
[----:B------:R-:W-:-:S03]  /*a260*/  IMAD.WIDE R8, R3, 0x2, R200 ;  /* 0x0000000203087825 */ /* 0x000fc600078e02c8 */
[----:B------:R-:W-:Y:S01]  /*a270*/  STL [R1+0x4fc], R205 ;  /* 0x0004fccd01007387 */ /* 0x000fe20000100800 */
[----:B------:R-:W-:-:S03]  /*a280*/  IMAD.WIDE R6, R3, 0x2, R18 ;  /* 0x0000000203067825 */ /* 0x000fc600078e0212 */
[----:B------:R4:W4:Y:S04]  /*a290*/  LDG.E.U16 R203, desc[UR4][R10.64] ;  /* 0x000000040acb7981 */ /* 0x000928000c1e1500 */
[----:B------:R0:W4:Y:S04]  /*a2a0*/  LDG.E.U16 R249, desc[UR4][R8.64] ;  /* 0x0000000408f97981 */ /* 0x000128000c1e1500 */
[----:B------:R-:W4:Y:S04]  /*a2b0*/  LDG.E.U16 R247, desc[UR4][R6.64] ;  /* 0x0000000406f77981 */ /* 0x000f28000c1e1500 */
[----:B---3--:R-:W-:Y:S04]  /*a2c0*/  STL [R1+0x500], R2 ;  /* 0x0005000201007387 */ /* 0x008fe80000100800 */
[----:B--2---:R-:W-:Y:S04]  /*a2d0*/  STL [R1+0x508], R202 ;  /* 0x000508ca01007387 */ /* 0x004fe80000100800 */
[----:B------:R-:W-:Y:S04]  /*a2e0*/  STL [R1+0x74], R213 ;  /* 0x000074d501007387 */ /* 0x000fe80000100800 */
[----:B------:R1:W-:Y:S04]  /*a2f0*/  STL [R1+0x50], R212 ;  /* 0x000050d401007387 */ /* 0x0003e80000100800 */
[----:B-1----:R-:W2:Y:S04]  /*a300*/  LDL.64 R212, [R1+0x310] ;  /* 0x0003100001d47983 */ /* 0x002ea80000100a00 */
[----:B------:R-:W-:Y:S04]  /*a310*/  STL [R1+0x70], R218 ;  /* 0x000070da01007387 */ /* 0x000fe80000100800 */
[----:B------:R-:W3:Y:S01]  /*a320*/  LDL.64 R208, [R1+0x308] ;  /* 0x0003080001d07983 */ /* 0x000ee20000100a00 */
[----:B------:R-:W-:-:S04]  /*a330*/  IMAD.WIDE R12, R3, 0x2, R206 ;  /* 0x00000002030c7825 */ /* 0x000fc800078e02ce */
[C---:B------:R-:W-:Y:S01]  /*a340*/  IMAD.WIDE R14, R3.reuse, 0x2, R214 ;  /* 0x00000002030e7825 */ /* 0x040fe200078e02d6 */
[----:B------:R1:W3:Y:S03]  /*a350*/  LDG.E.U16 R2, desc[UR4][R12.64] ;  /* 0x000000040c027981 */ /* 0x0002e6000c1e1500 */
[C---:B----4-:R-:W-:Y:S01]  /*a360*/  IMAD.WIDE R10, R3.reuse, 0x2, R22 ;  /* 0x00000002030a7825 */ /* 0x050fe200078e0216 */
[----:B------:R2:W4:Y:S03]  /*a370*/  LDG.E.U16 R245, desc[UR4][R14.64] ;  /* 0x000000040ef57981 */ /* 0x000526000c1e1500 */
[C---:B0-----:R-:W-:Y:S01]  /*a380*/  IMAD.WIDE R8, R3.reuse, 0x2, R20 ;  /* 0x0000000203087825 */ /* 0x041fe200078e0214 */
[----:B------:R-:W4:Y:S03]  /*a390*/  LDG.E.U16 R241, desc[UR4][R10.64] ;  /* 0x000000040af17981 */ /* 0x000f26000c1e1500 */
[C---:B-1----:R-:W-:Y:S01]  /*a3a0*/  IMAD.WIDE R12, R3.reuse, 0x2, R210 ;  /* 0x00000002030c7825 */ /* 0x042fe200078e02d2 */
[----:B------:R-:W4:Y:S03]  /*a3b0*/  LDG.E.U16 R239, desc[UR4][R8.64] ;  /* 0x0000000408ef7981 */ /* 0x000f26000c1e1500 */
[C---:B------:R-:W-:Y:S01]  /*a3c0*/  IMAD.WIDE R6, R3.reuse, 0x2, R16 ;  /* 0x0000000203067825 */ /* 0x040fe200078e0210 */
[----:B------:R3:W4:Y:S04]  /*a3d0*/  LDG.E.U16 R243, desc[UR4][R12.64] ;  /* 0x000000040cf37981 */ /* 0x000728000c1e1500 */
[----:B------:R-:W-:Y:S04]  /*a3e0*/  STL [R1+0x4c], R217 ;  /* 0x00004cd901007387 */ /* 0x000fe80000100800 */
[----:B------:R-:W4:Y:S04]  /*a3f0*/  LDG.E.U16 R237, desc[UR4][R6.64] ;  /* 0x0000000406ed7981 */ /* 0x000f28000c1e1500 */
[----:B------:R-:W4:Y:S04]  /*a400*/  LDL.64 R206, [R1+0x300] ;  /* 0x0003000001ce7983 */ /* 0x000f280000100a00 */
[----:B------:R-:W4:Y:S04]  /*a410*/  LDL.64 R18, [R1+0x2f8] ;  /* 0x0002f80001127983 */ /* 0x000f280000100a00 */
[----:B------:R-:W4:Y:S04]  /*a420*/  LDL.64 R200, [R1+0x2f0] ;  /* 0x0002f00001c87983 */ /* 0x000f280000100a00 */
[----:B------:R0:W-:Y:S04]  /*a430*/  STL [R1+0x50c], R203 ;  /* 0x00050ccb01007387 */ /* 0x0001e80000100800 */
[----:B------:R-:W-:Y:S04]  /*a440*/  STL [R1+0x510], R249 ;  /* 0x000510f901007387 */ /* 0x000fe80000100800 */
[----:B------:R-:W-:Y:S04]  /*a450*/  STL [R1+0x48], R216 ;  /* 0x000048d801007387 */ /* 0x000fe80000100800 */
[----:B------:R-:W-:Y:S04]  /*a460*/  STL [R1+0x514], R247 ;  /* 0x000514f701007387 */ /* 0x000fe80000100800 */
[----:B------:R-:W4:Y:S04]  /*a470*/  LDL.64 R210, [R1+0x2e8] ;  /* 0x0002e80001d27983 */ /* 0x000f280000100a00 */
[----:B------:R-:W4:Y:S04]  /*a480*/  LDL.64 R16, [R1+0x2e0] ;  /* 0x0002e00001107983 */ /* 0x000f280000100a00 */
[----:B------:R-:W-:Y:S04]  /*a490*/  STL [R1+0x44], R5 ;  /* 0x0000440501007387 */ /* 0x000fe80000100800 */
[----:B------:R-:W4:Y:S04]  /*a4a0*/  LDL.64 R204, [R1+0x2d8] ;  /* 0x0002d80001cc7983 */ /* 0x000f280000100a00 */
[----:B0-----:R-:W4:Y:S04]  /*a4b0*/  LDL.64 R202, [R1+0x2d0] ;  /* 0x0002d00001ca7983 */ /* 0x001f280000100a00 */
[----:B------:R-:W4:Y:S04]  /*a4c0*/  LDL.64 R22, [R1+0x2c8] ;  /* 0x0002c80001167983 */ /* 0x000f280000100a00 */
[----:B------:R-:W4:Y:S01]  /*a4d0*/  LDL.64 R20, [R1+0x2c0] ;  /* 0x0002c00001147983 */ /* 0x000f220000100a00 */
[----:B--2---:R-:W-:-:S05]  /*a4e0*/  IMAD.WIDE R14, R3, 0x2, R212 ;  /* 0x00000002030e7825 */ /* 0x004fca00078e02d4 */
[----:B------:R-:W2:Y:S01]  /*a4f0*/  LDG.E.U16 R235, desc[UR4][R14.64] ;  /* 0x000000040eeb7981 */ /* 0x000ea2000c1e1500 */
[----:B---3--:R-:W-:-:S05]  /*a500*/  IMAD.WIDE R12, R3, 0x2, R208 ;  /* 0x00000002030c7825 */ /* 0x008fca00078e02d0 */
[----:B------:R-:W3:Y:S04]  /*a510*/  LDG.E.U16 R233, desc[UR4][R12.64] ;  /* 0x000000040ce97981 */ /* 0x000ee8000c1e1500 */
[----:B----4-:R-:W-:Y:S04]  /*a520*/  STL [R1+0x518], R245 ;  /* 0x000518f501007387 */ /* 0x010fe80000100800 */
[----:B------:R-:W-:Y:S04]  /*a530*/  STL [R1+0x51c], R243 ;  /* 0x00051cf301007387 */ /* 0x000fe80000100800 */
[----:B------:R-:W-:Y:S04]  /*a540*/  STL [R1+0x520], R241 ;  /* 0x000520f101007387 */ /* 0x000fe80000100800 */
[----:B------:R-:W-:Y:S04]  /*a550*/  STL [R1+0x524], R239 ;  /* 0x000524ef01007387 */ /* 0x000fe80000100800 */
[----:B------:R-:W-:Y:S01]  /*a560*/  STL [R1+0x58], R2 ;  /* 0x0000580201007387 */ /* 0x000fe20000100800 */
[----:B------:R-:W-:-:S03]  /*a570*/  IMAD.WIDE R10, R3, 0x2, R206 ;  /* 0x00000002030a7825 */ /* 0x000fc600078e02ce */
[----:B------:R0:W-:Y:S01]  /*a580*/  STL [R1+0x528], R237 ;  /* 0x000528ed01007387 */ /* 0x0001e20000100800 */
[----:B------:R-:W-:-:S03]  /*a590*/  IMAD.WIDE R8, R3, 0x2, R18 ;  /* 0x0000000203087825 */ /* 0x000fc600078e0212 */
[----:B------:R-:W4:Y:S01]  /*a5a0*/  LDL.64 R208, [R1+0x2b8] ;  /* 0x0002b80001d07983 */ /* 0x000f220000100a00 */
[----:B------:R-:W-:-:S03]  /*a5b0*/  IMAD.WIDE R6, R3, 0x2, R200 ;  /* 0x0000000203067825 */ /* 0x000fc600078e02c8 */
[----:B------:R-:W4:Y:S04]  /*a5c0*/  LDL.64 R18, [R1+0x2a8] ;  /* 0x0002a80001127983 */ /* 0x000f280000100a00 */
[----:B------:R-:W4:Y:S04]  /*a5d0*/  LDL.64 R206, [R1+0x2b0] ;  /* 0x0002b00001ce7983 */ /* 0x000f280000100a00 */
[----:B------:R-:W4:Y:S04]  /*a5e0*/  LDL.64 R200, [R1+0x2a0] ;  /* 0x0002a00001c87983 */ /* 0x000f280000100a00 */
[----:B------:R1:W4:Y:S04]  /*a5f0*/  LDG.E.U16 R231, desc[UR4][R10.64] ;  /* 0x000000040ae77981 */ /* 0x000328000c1e1500 */
[----:B------:R0:W4:Y:S04]  /*a600*/  LDG.E.U16 R229, desc[UR4][R8.64] ;  /* 0x0000000408e57981 */ /* 0x000128000c1e1500 */
[----:B------:R3:W4:Y:S01]  /*a610*/  LDG.E.U16 R227, desc[UR4][R6.64] ;  /* 0x0000000406e37981 */ /* 0x000722000c1e1500 */
[----:B-1----:R-:W-:-:S03]  /*a620*/  IMAD.WIDE R10, R3, 0x2, R204 ;  /* 0x00000002030a7825 */ /* 0x002fc600078e02cc */
[----:B--2---:R1:W-:Y:S01]  /*a630*/  STL [R1+0x52c], R235 ;  /* 0x00052ceb01007387 */ /* 0x0043e20000100800 */
[----:B0-----:R-:W-:-:S03]  /*a640*/  IMAD.WIDE R8, R3, 0x2, R202 ;  /* 0x0000000203087825 */ /* 0x001fc600078e02ca */
[----:B------:R-:W2:Y:S04]  /*a650*/  LDG.E.U16 R221, desc[UR4][R10.64] ;  /* 0x000000040add7981 */ /* 0x000ea8000c1e1500 */
[----:B---3--:R0:W-:Y:S04]  /*a660*/  STL [R1+0x530], R233 ;  /* 0x000530e901007387 */ /* 0x0081e80000100800 */
[----:B------:R-:W3:Y:S04]  /*a670*/  LDL.64 R204, [R1+0x290] ;  /* 0x0002900001cc7983 */ /* 0x000ee80000100a00 */
[----:B------:R-:W2:Y:S04]  /*a680*/  LDL.64 R236, [R1+0x280] ;  /* 0x0002800001ec7983 */ /* 0x000ea80000100a00 */
[----:B-1----:R-:W2:Y:S01]  /*a690*/  LDL.64 R234, [R1+0x278] ;  /* 0x0002780001ea7983 */ /* 0x002ea20000100a00 */
[----:B------:R-:W-:-:S03]  /*a6a0*/  IMAD.WIDE R12, R3, 0x2, R16 ;  /* 0x00000002030c7825 */ /* 0x000fc600078e0210 */
[----:B------:R-:W2:Y:S01]  /*a6b0*/  LDL.64 R202, [R1+0x288] ;  /* 0x0002880001ca7983 */ /* 0x000ea20000100a00 */
[----:B------:R-:W-:-:S03]  /*a6c0*/  IMAD.WIDE R6, R3, 0x2, R22 ;  /* 0x0000000203067825 */ /* 0x000fc600078e0216 */
[----:B------:R-:W2:Y:S04]  /*a6d0*/  LDL.64 R22, [R1+0x270] ;  /* 0x0002700001167983 */ /* 0x000ea80000100a00 */
[----:B------:R4:W2:Y:S04]  /*a6e0*/  LDG.E.U16 R223, desc[UR4][R12.64] ;  /* 0x000000040cdf7981 */ /* 0x0008a8000c1e1500 */
[----:B------:R1:W2:Y:S04]  /*a6f0*/  LDG.E.U16 R219, desc[UR4][R8.64] ;  /* 0x0000000408db7981 */ /* 0x0002a8000c1e1500 */
[----:B------:R-:W2:Y:S01]  /*a700*/  LDL.64 R16, [R1+0x298] ;  /* 0x0002980001107983 */ /* 0x000ea20000100a00 */
[----:B------:R-:W-:-:S03]  /*a710*/  IMAD.WIDE R14, R3, 0x2, R210 ;  /* 0x00000002030e7825 */ /* 0x000fc600078e02d2 */
[----:B------:R-:W2:Y:S01]  /*a720*/  LDL.64 R210, [R1+0x250] ;  /* 0x0002500001d27983 */ /* 0x000ea20000100a00 */
[----:B----4-:R-:W-:-:S03]  /*a730*/  IMAD.WIDE R12, R3, 0x2, R208 ;  /* 0x00000002030c7825 */ /* 0x010fc600078e02d0 */
[----:B------:R-:W4:Y:S01]  /*a740*/  LDL.64 R208, [R1+0x260] ;  /* 0x0002600001d07983 */ /* 0x000f220000100a00 */
[----:B-1----:R-:W-:-:S03]  /*a750*/  IMAD.WIDE R8, R3, 0x2, R18 ;  /* 0x0000000203087825 */ /* 0x002fc600078e0212 */
[----:B------:R-:W4:Y:S01]  /*a760*/  LDL.64 R18, [R1+0x258] ;  /* 0x0002580001127983 */ /* 0x000f220000100a00 */
[----:B------:R-:W-:-:S03]  /*a770*/  IMAD.WIDE R10, R3, 0x2, R206 ;  /* 0x00000002030a7825 */ /* 0x000fc600078e02ce */
[----:B------:R3:W4:Y:S04]  /*a780*/  LDG.E.U16 R5, desc[UR4][R8.64] ;  /* 0x0000000408057981 */ /* 0x000728000c1e1500 */
[----:B------:R-:W4:Y:S04]  /*a790*/  LDL.64 R206, [R1+0x248] ;  /* 0x0002480001ce7983 */ /* 0x000f280000100a00 */
[----:B------:R1:W4:Y:S04]  /*a7a0*/  LDG.E.U16 R217, desc[UR4][R6.64] ;  /* 0x0000000406d97981 */ /* 0x000328000c1e1500 */
[----:B------:R1:W4:Y:S04]  /*a7b0*/  LDG.E.U16 R225, desc[UR4][R14.64] ;  /* 0x000000040ee17981 */ /* 0x000328000c1e1500 */
[----:B------:R2:W4:Y:S04]  /*a7c0*/  LDG.E.U16 R213, desc[UR4][R12.64] ;  /* 0x000000040cd57981 */ /* 0x000528000c1e1500 */
[----:B0-----:R-:W4:Y:S04]  /*a7d0*/  LDL.64 R232, [R1+0x238] ;  /* 0x0002380001e87983 */ /* 0x001f280000100a00 */
[----:B------:R-:W4:Y:S04]  /*a7e0*/  LDL.64 R240, [R1+0x200] ;  /* 0x0002000001f07983 */ /* 0x000f280000100a00 */
[----:B------:R-:W4:Y:S04]  /*a7f0*/  LDL.64 R238, [R1+0x1f8] ;  /* 0x0001f80001ee7983 */ /* 0x000f280000100a00 */
[----:B------:R-:W4:Y:S04]  /*a800*/  LDL.64 R244, [R1+0x110] ;  /* 0x0001100001f47983 */ /* 0x000f280000100a00 */
[----:B------:R-:W4:Y:S01]  /*a810*/  LDL.64 R242, [R1+0x108] ;  /* 0x0001080001f27983 */ /* 0x000f220000100a00 */
[----:B---3--:R-:W-:-:S03]  /*a820*/  IMAD.WIDE R8, R3, 0x2, R204 ;  /* 0x0000000203087825 */ /* 0x008fc600078e02cc */
[----:B------:R-:W3:Y:S01]  /*a830*/  LDL.64 R204, [R1+0x240] ;  /* 0x0002400001cc7983 */ /* 0x000ee20000100a00 */
[----:B-1----:R-:W-:-:S03]  /*a840*/  IMAD.WIDE R6, R3, 0x2, R200 ;  /* 0x0000000203067825 */ /* 0x002fc600078e02c8 */
[----:B------:R0:W3:Y:S01]  /*a850*/  LDG.E.U16 R201, desc[UR4][R10.64] ;  /* 0x000000040ac97981 */ /* 0x0000e2000c1e1500 */
[----:B------:R-:W-:-:S03]  /*a860*/  IMAD.WIDE R14, R3, 0x2, R20 ;  /* 0x00000002030e7825 */ /* 0x000fc600078e0214 */
[----:B------:R-:W3:Y:S01]  /*a870*/  LDL.64 R20, [R1+0x268] ;  /* 0x0002680001147983 */ /* 0x000ee20000100a00 */
[----:B--2---:R-:W-:-:S03]  /*a880*/  IMAD.WIDE R12, R3, 0x2, R234 ;  /* 0x00000002030c7825 */ /* 0x004fc600078e02ea */
[----:B------:R1:W2:Y:S01]  /*a890*/  LDG.E.U16 R215, desc[UR4][R14.64] ;  /* 0x000000040ed77981 */ /* 0x0002a2000c1e1500 */
[----:B0-----:R-:W-:-:S03]  /*a8a0*/  IMAD.WIDE R10, R3, 0x2, R236 ;  /* 0x00000002030a7825 */ /* 0x001fc600078e02ec */
[----:B------:R-:W2:Y:S04]  /*a8b0*/  LDG.E.U16 R8, desc[UR4][R8.64] ;  /* 0x0000000408087981 */ /* 0x000ea8000c1e1500 */
[----:B------:R-:W2:Y:S01]  /*a8c0*/  LDG.E.U16 R10, desc[UR4][R10.64] ;  /* 0x000000040a0a7981 */ /* 0x000ea2000c1e1500 */
[----:B-1----:R-:W-:-:S03]  /*a8d0*/  IMAD.WIDE R14, R3, 0x2, R202 ;  /* 0x00000002030e7825 */ /* 0x002fc600078e02ca */
[----:B------:R-:W2:Y:S01]  /*a8e0*/  LDL.64 R202, [R1+0x230] ;  /* 0x0002300001ca7983 */ /* 0x000ea20000100a00 */
[----:B------:R-:W-:-:S03]  /*a8f0*/  IMAD.WIDE R16, R3, 0x2, R16 ;  /* 0x0000000203107825 */ /* 0x000fc600078e0210 */
[----:B------:R-:W2:Y:S04]  /*a900*/  LDG.E.U16 R9, desc[UR4][R14.64] ;  /* 0x000000040e097981 */ /* 0x000ea8000c1e1500 */
[----:B------:R0:W2:Y:S04]  /*a910*/  LDG.E.U16 R11, desc[UR4][R12.64] ;  /* 0x000000040c0b7981 */ /* 0x0000a8000c1e1500 */
[----:B------:R-:W2:Y:S01]  /*a920*/  LDG.E.U16 R6, desc[UR4][R6.64] ;  /* 0x0000000406067981 */ /* 0x000ea2000c1e1500 */
[----:B----4-:R-:W-:-:S03]  /*a930*/  IMAD.WIDE R18, R3, 0x2, R18 ;  /* 0x0000000203127825 */ /* 0x010fc600078e0212 */
[----:B------:R-:W4:Y:S01]  /*a940*/  LDL.64 R236, [R1+0x1e0] ;  /* 0x0001e00001ec7983 */ /* 0x000f220000100a00 */
[----:B0-----:R-:W-:-:S03]  /*a950*/  IMAD.WIDE R12, R3, 0x2, R22 ;  /* 0x00000002030c7825 */ /* 0x001fc600078e0216 */
[----:B------:R-:W4:Y:S01]  /*a960*/  LDL.64 R22, [R1+0x228] ;  /* 0x0002280001167983 */ /* 0x000f220000100a00 */
[----:B------:R-:W-:-:S03]  /*a970*/  IMAD.WIDE R14, R3, 0x2, R208 ;  /* 0x00000002030e7825 */ /* 0x000fc600078e02d0 */
[----:B------:R-:W4:Y:S01]  /*a980*/  LDL.64 R208, [R1+0x220] ;  /* 0x0002200001d07983 */ /* 0x000f220000100a00 */
[----:B------:R-:W-:-:S03]  /*a990*/  IMAD.WIDE R186, R3, 0x2, R206 ;  /* 0x0000000203ba7825 */ /* 0x000fc600078e02ce */
[----:B------:R0:W4:Y:S04]  /*a9a0*/  LDG.E.U16 R7, desc[UR4][R16.64] ;  /* 0x0000000410077981 */ /* 0x000128000c1e1500 */
[----:B------:R-:W4:Y:S04]  /*a9b0*/  LDG.E.U16 R14, desc[UR4][R14.64] ;  /* 0x000000040e0e7981 */ /* 0x000f28000c1e1500 */
[----:B------:R-:W4:Y:S01]  /*a9c0*/  LDL.64 R206, [R1+0x210] ;  /* 0x0002100001ce7983 */ /* 0x000f220000100a00 */
[----:B0-----:R-:W-:-:S03]  /*a9d0*/  IMAD.WIDE R16, R3, 0x2, R210 ;  /* 0x0000000203107825 */ /* 0x001fc600078e02d2 */
[----:B------:R-:W4:Y:S04]  /*a9e0*/  LDL.64 R210, [R1+0x218] ;  /* 0x0002180001d27983 */ /* 0x000f280000100a00 */
[----:B------:R3:W4:Y:S01]  /*a9f0*/  LDG.E.U16 R15, desc[UR4][R18.64] ;  /* 0x00000004120f7981 */ /* 0x000722000c1e1500 */
[----:B------:R-:W-:-:S03]  /*aa00*/  IMAD.WIDE R184, R3, 0x2, R232 ;  /* 0x0000000203b87825 */ /* 0x000fc600078e02e8 */
[----:B------:R-:W4:Y:S04]  /*aa10*/  LDG.E.U16 R12, desc[UR4][R12.64] ;  /* 0x000000040c0c7981 */ /* 0x000f28000c1e1500 */
[----:B------:R-:W4:Y:S04]  /*aa20*/  LDL.64 R232, [R1+0x1f0] ;  /* 0x0001f00001e87983 */ /* 0x000f280000100a00 */
[----:B------:R-:W4:Y:S01]  /*aa30*/  LDL.64 R234, [R1+0x1d8] ;  /* 0x0001d80001ea7983 */ /* 0x000f220000100a00 */
[----:B------:R-:W-:-:S03]  /*aa40*/  IMAD.WIDE R196, R3, 0x2, R238 ;  /* 0x0000000203c47825 */ /* 0x000fc600078e02ee */
[----:B------:R-:W4:Y:S04]  /*aa50*/  LDG.E.U16 R16, desc[UR4][R16.64] ;  /* 0x0000000410107981 */ /* 0x000f28000c1e1500 */
[----:B------:R-:W4:Y:S04]  /*aa60*/  LDL.64 R238, [R1+0x1a0] ;  /* 0x0001a00001ee7983 */ /* 0x000f280000100a00 */
[----:B------:R-:W4:Y:S01]  /*aa70*/  LDG.E.U16 R17, desc[UR4][R186.64] ;  /* 0x00000004ba117981 */ /* 0x000f22000c1e1500 */
[----:B---3--:R-:W-:-:S03]  /*aa80*/  IMAD.WIDE R18, R3, 0x2, R204 ;  /* 0x0000000203127825 */ /* 0x008fc600078e02cc */
[----:B------:R-:W3:Y:S04]  /*aa90*/  LDL.64 R204, [R1+0x208] ;  /* 0x0002080001cc7983 */ /* 0x000ee80000100a00 */
[----:B------:R-:W3:Y:S01]  /*aaa0*/  LDG.E.U16 R18, desc[UR4][R18.64] ;  /* 0x0000000412127981 */ /* 0x000ee2000c1e1500 */
[----:B------:R-:W-:-:S05]  /*aab0*/  IMAD.WIDE R20, R3, 0x2, R20 ;  /* 0x0000000203147825 */ /* 0x000fca00078e0214 */
[----:B------:R2:W3:Y:S04]  /*aac0*/  LDG.E.U16 R13, desc[UR4][R20.64] ;  /* 0x00000004140d7981 */ /* 0x0004e8000c1e1500 */
[----:B------:R-:W3:Y:S01]  /*aad0*/  LDG.E.U16 R19, desc[UR4][R184.64] ;  /* 0x00000004b8137981 */ /* 0x000ee2000c1e1500 */
[----:B--2---:R-:W-:-:S03]  /*aae0*/  IMAD.WIDE R20, R3, 0x2, R202 ;  /* 0x0000000203147825 */ /* 0x004fc600078e02ca */
[----:B------:R-:W2:Y:S04]  /*aaf0*/  LDL.64 R202, [R1+0x1e8] ;  /* 0x0001e80001ca7983 */ /* 0x000ea80000100a00 */
[----:B------:R-:W2:Y:S01]  /*ab00*/  LDG.E.U16 R20, desc[UR4][R20.64] ;  /* 0x0000000414147981 */ /* 0x000ea2000c1e1500 */
[----:B----4-:R-:W-:-:S05]  /*ab10*/  IMAD.WIDE R22, R3, 0x2, R22 ;  /* 0x0000000203167825 */ /* 0x010fca00078e0216 */
[----:B------:R0:W4:Y:S02]  /*ab20*/  LDG.E.U16 R21, desc[UR4][R22.64] ;  /* 0x0000000416157981 */ /* 0x000124000c1e1500 */
[C---:B0-----:R-:W-:Y:S02]  /*ab30*/  IMAD.WIDE R22, R3.reuse, 0x2, R208 ;  /* 0x0000000203167825 */ /* 0x041fe400078e02d0 */
[----:B------:R-:W4:Y:S02]  /*ab40*/  LDL.64 R208, [R1+0x1d0] ;  /* 0x0001d00001d07983 */ /* 0x000f240000100a00 */
[C---:B------:R-:W-:Y:S02]  /*ab50*/  IMAD.WIDE R184, R3.reuse, 0x2, R206 ;  /* 0x0000000203b87825 */ /* 0x040fe400078e02ce */
[----:B------:R-:W4:Y:S02]  /*ab60*/  LDL.64 R206, [R1+0x1c0] ;  /* 0x0001c00001ce7983 */ /* 0x000f240000100a00 */
[----:B------:R-:W-:-:S02]  /*ab70*/  IMAD.WIDE R190, R3, 0x2, R210 ;  /* 0x0000000203be7825 */ /* 0x000fc400078e02d2 */
[----:B------:R-:W4:Y:S04]  /*ab80*/  LDL.64 R210, [R1+0x1c8] ;  /* 0x0001c80001d27983 */ /* 0x000f280000100a00 */
[----:B------:R-:W4:Y:S04]  /*ab90*/  LDG.E.U16 R184, desc[UR4][R184.64] ;  /* 0x00000004b8b87981 */ /* 0x000f28000c1e1500 */
[----:B------:R-:W4:Y:S01]  /*aba0*/  LDG.E.U16 R22, desc[UR4][R22.64] ;  /* 0x0000000416167981 */ /* 0x000f22000c1e1500 */
[----:B------:R-:W-:-:S03]  /*abb0*/  IMAD.WIDE R192, R3, 0x2, R234 ;  /* 0x0000000203c07825 */ /* 0x000fc600078e02ea */
[----:B------:R-:W4:Y:S04]  /*abc0*/  LDL.64 R234, [R1+0x170] ;  /* 0x0001700001ea7983 */ /* 0x000f280000100a00 */
[----:B------:R0:W4:Y:S01]  /*abd0*/  LDG.E.U16 R23, desc[UR4][R190.64] ;  /* 0x00000004be177981 */ /* 0x000122000c1e1500 */
[----:B---3--:R-:W-:-:S03]  /*abe0*/  IMAD.WIDE R188, R3, 0x2, R204 ;  /* 0x0000000203bc7825 */ /* 0x008fc600078e02cc */
[----:B------:R-:W3:Y:S04]  /*abf0*/  LDL.64 R204, [R1+0x1b8] ;  /* 0x0001b80001cc7983 */ /* 0x000ee80000100a00 */
[----:B------:R1:W3:Y:S01]  /*ac00*/  LDG.E.U16 R185, desc[UR4][R188.64] ;  /* 0x00000004bcb97981 */ /* 0x0002e2000c1e1500 */
[----:B0-----:R-:W-:-:S03]  /*ac10*/  IMAD.WIDE R190, R3, 0x2, R236 ;  /* 0x0000000203be7825 */ /* 0x001fc600078e02ec */
[----:B------:R-:W3:Y:S01]  /*ac20*/  LDL.64 R236, [R1+0x190] ;  /* 0x0001900001ec7983 */ /* 0x000ee20000100a00 */
[----:B------:R-:W-:-:S03]  /*ac30*/  IMAD.WIDE R186, R3, 0x2, R240 ;  /* 0x0000000203ba7825 */ /* 0x000fc600078e02f0 */
[----:B------:R-:W3:Y:S01]  /*ac40*/  LDG.E.U16 R190, desc[UR4][R190.64] ;  /* 0x00000004bebe7981 */ /* 0x000ee2000c1e1500 */
[----:B-1----:R-:W-:-:S03]  /*ac50*/  IMAD.WIDE R188, R3, 0x2, R232 ;  /* 0x0000000203bc7825 */ /* 0x002fc600078e02e8 */
[----:B------:R-:W3:Y:S04]  /*ac60*/  LDL.64 R232, [R1+0x1b0] ;  /* 0x0001b00001e87983 */ /* 0x000ee80000100a00 */
[----:B------:R-:W3:Y:S01]  /*ac70*/  LDG.E.U16 R186, desc[UR4][R186.64] ;  /* 0x00000004baba7981 */ /* 0x000ee2000c1e1500 */
[----:B--2---:R-:W-:-:S03]  /*ac80*/  IMAD.WIDE R194, R3, 0x2, R202 ;  /* 0x0000000203c27825 */ /* 0x004fc600078e02ca */
[----:B------:R-:W2:Y:S04]  /*ac90*/  LDL.64 R202, [R1+0x1a8] ;  /* 0x0001a80001ca7983 */ /* 0x000ea80000100a00 */
[----:B------:R4:W2:Y:S04]  /*aca0*/  LDG.E.U16 R191, desc[UR4][R192.64] ;  /* 0x00000004c0bf7981 */ /* 0x0008a8000c1e1500 */
[----:B------:R-:W2:Y:S04]  /*acb0*/  LDG.E.U16 R188, desc[UR4][R188.64] ;  /* 0x00000004bcbc7981 */ /* 0x000ea8000c1e1500 */
[----:B------:R-:W2:Y:S04]  /*acc0*/  LDG.E.U16 R187, desc[UR4][R196.64] ;  /* 0x00000004c4bb7981 */ /* 0x000ea8000c1e1500 */
[----:B------:R-:W2:Y:S04]  /*acd0*/  LDL.64 R240, [R1+0x188] ;  /* 0x0001880001f07983 */ /* 0x000ea80000100a00 */
[----:B------:R0:W2:Y:S01]  /*ace0*/  LDG.E.U16 R189, desc[UR4][R194.64] ;  /* 0x00000004c2bd7981 */ /* 0x0000a2000c1e1500 */
[----:B----4-:R-:W-:-:S03]  /*acf0*/  IMAD.WIDE R192, R3, 0x2, R208 ;  /* 0x0000000203c07825 */ /* 0x010fc600078e02d0 */
[----:B------:R-:W4:Y:S01]  /*ad00*/  LDL.64 R208, [R1+0x198] ;  /* 0x0001980001d07983 */ /* 0x000f220000100a00 */
[----:B0-----:R-:W-:-:S03]  /*ad10*/  IMAD.WIDE R194, R3, 0x2, R206 ;  /* 0x0000000203c27825 */ /* 0x001fc600078e02ce */
[----:B------:R-:W4:Y:S01]  /*ad20*/  LDG.E.U16 R192, desc[UR4][R192.64] ;  /* 0x00000004c0c07981 */ /* 0x000f22000c1e1500 */
[----:B------:R-:W-:-:S03]  /*ad30*/  IMAD.WIDE R196, R3, 0x2, R210 ;  /* 0x0000000203c47825 */ /* 0x000fc600078e02d2 */
[----:B------:R-:W4:Y:S04]  /*ad40*/  LDL.64 R210, [R1+0x180] ;  /* 0x0001800001d27983 */ /* 0x000f280000100a00 */
[----:B------:R-:W4:Y:S04]  /*ad50*/  LDG.E.U16 R194, desc[UR4][R194.64] ;  /* 0x00000004c2c27981 */ /* 0x000f28000c1e1500 */
[----:B------:R0:W4:Y:S01]  /*ad60*/  LDG.E.U16 R193, desc[UR4][R196.64] ;  /* 0x00000004c4c17981 */ /* 0x000122000c1e1500 */
[----:B---3--:R-:W-:-:S03]  /*ad70*/  IMAD.WIDE R206, R3, 0x2, R204 ;  /* 0x0000000203ce7825 */ /* 0x008fc600078e02cc */
[----:B------:R-:W3:Y:S04]  /*ad80*/  LDL.64 R204, [R1+0x178] ;  /* 0x0001780001cc7983 */ /* 0x000ee80000100a00 */
[----:B------:R1:W3:Y:S01]  /*ad90*/  LDG.E.U16 R195, desc[UR4][R206.64] ;  /* 0x00000004cec37981 */ /* 0x0002e2000c1e1500 */
[----:B0-----:R-:W-:-:S03]  /*ada0*/  IMAD.WIDE R196, R3, 0x2, R232 ;  /* 0x0000000203c47825 */ /* 0x001fc600078e02e8 */
[----:B------:R-:W3:Y:S04]  /*adb0*/  LDL.64 R232, [R1+0x168] ;  /* 0x0001680001e87983 */ /* 0x000ee80000100a00 */
[----:B------:R-:W3:Y:S01]  /*adc0*/  LDG.E.U16 R196, desc[UR4][R196.64] ;  /* 0x00000004c4c47981 */ /* 0x000ee2000c1e1500 */
[----:B--2---:R-:W-:-:S03]  /*add0*/  IMAD.WIDE R198, R3, 0x2, R202 ;  /* 0x0000000203c67825 */ /* 0x004fc600078e02ca */
[----:B------:R-:W2:Y:S01]  /*ade0*/  LDL.64 R202, [R1+0x160] ;  /* 0x0001600001ca7983 */ /* 0x000ea20000100a00 */
[----:B-1----:R-:W-:-:S03]  /*adf0*/  IMAD.WIDE R206, R3, 0x2, R236 ;  /* 0x0000000203ce7825 */ /* 0x002fc600078e02ec */
[----:B------:R-:W2:Y:S04]  /*ae00*/  LDL.64 R236, [R1+0x150] ;  /* 0x0001500001ec7983 */ /* 0x000ea80000100a00 */
[----:B------:R0:W2:Y:S04]  /*ae10*/  LDG.E.U16 R197, desc[UR4][R198.64] ;  /* 0x00000004c6c57981 */ /* 0x0000a8000c1e1500 */
[----:B------:R-:W2:Y:S01]  /*ae20*/  LDG.E.U16 R200, desc[UR4][R206.64] ;  /* 0x00000004cec87981 */ /* 0x000ea2000c1e1500 */
[----:B0-----:R-:W-:-:S03]  /*ae30*/  IMAD.WIDE R198, R3, 0x2, R238 ;  /* 0x0000000203c67825 */ /* 0x001fc600078e02ee */
[----:B------:R-:W2:Y:S04]  /*ae40*/  LDL.64 R238, [R1+0x158] ;  /* 0x0001580001ee7983 */ /* 0x000ea80000100a00 */
[----:B------:R-:W2:Y:S01]  /*ae50*/  LDG.E.U16 R198, desc[UR4][R198.64] ;  /* 0x00000004c6c67981 */ /* 0x000ea2000c1e1500 */
[----:B----4-:R-:W-:-:S05]  /*ae60*/  IMAD.WIDE R208, R3, 0x2, R208 ;  /* 0x0000000203d07825 */ /* 0x010fca00078e02d0 */
[----:B------:R0:W4:Y:S02]  /*ae70*/  LDG.E.U16 R199, desc[UR4][R208.64] ;  /* 0x00000004d0c77981 */ /* 0x000124000c1e1500 */
[----:B0-----:R-:W-:-:S04]  /*ae80*/  IMAD.WIDE R208, R3, 0x2, R210 ;  /* 0x0000000203d07825 */ /* 0x001fc800078e02d2 */
[C---:B------:R-:W-:Y:S01]  /*ae90*/  IMAD.WIDE R206, R3.reuse, 0x2, R240 ;  /* 0x0000000203ce7825 */ /* 0x040fe200078e02f0 */
[----:B------:R-:W4:Y:S04]  /*aea0*/  LDG.E.U16 R214, desc[UR4][R208.64] ;  /* 0x00000004d0d67981 */ /* 0x000f28000c1e1500 */
[----:B------:R0:W4:Y:S04]  /*aeb0*/  LDG.E.U16 R212, desc[UR4][R206.64] ;  /* 0x00000004ced47981 */ /* 0x000128000c1e1500 */
[----:B------:R-:W4:Y:S01]  /*aec0*/  LDL.64 R240, [R1+0x128] ;  /* 0x0001280001f07983 */ /* 0x000f220000100a00 */
[----:B---3--:R-:W-:-:S03]  /*aed0*/  IMAD.WIDE R210, R3, 0x2, R204 ;  /* 0x0000000203d27825 */ /* 0x008fc600078e02cc */
[----:B------:R-:W3:Y:S04]  /*aee0*/  LDL.64 R204, [R1+0x148] ;  /* 0x0001480001cc7983 */ /* 0x000ee80000100a00 */
[----:B------:R2:W4:Y:S01]  /*aef0*/  LDG.E.U16 R216, desc[UR4][R210.64] ;  /* 0x00000004d2d87981 */ /* 0x000522000c1e1500 */
[----:B0-----:R-:W-:-:S03]  /*af00*/  IMAD.WIDE R206, R3, 0x2, R234 ;  /* 0x0000000203ce7825 */ /* 0x001fc600078e02ea */
[----:B------:R-:W4:Y:S04]  /*af10*/  LDL.64 R234, [R1+0x140] ;  /* 0x0001400001ea7983 */ /* 0x000f280000100a00 */
[----:B------:R-:W4:Y:S01]  /*af20*/  LDG.E.U16 R218, desc[UR4][R206.64] ;  /* 0x00000004ceda7981 */ /* 0x000f22000c1e1500 */
[----:B------:R-:W-:-:S03]  /*af30*/  IMAD.WIDE R208, R3, 0x2, R232 ;  /* 0x0000000203d07825 */ /* 0x000fc600078e02e8 */
[----:B------:R-:W4:Y:S04]  /*af40*/  LDL.64 R232, [R1+0x138] ;  /* 0x0001380001e87983 */ /* 0x000f280000100a00 */
[----:B------:R0:W4:Y:S01]  /*af50*/  LDG.E.U16 R220, desc[UR4][R208.64] ;  /* 0x00000004d0dc7981 */ /* 0x000122000c1e1500 */
[----:B--2---:R-:W-:-:S03]  /*af60*/  IMAD.WIDE R210, R3, 0x2, R202 ;  /* 0x0000000203d27825 */ /* 0x004fc600078e02ca */
[----:B------:R-:W2:Y:S04]  /*af70*/  LDL.64 R202, [R1+0x130] ;  /* 0x0001300001ca7983 */ /* 0x000ea80000100a00 */
[----:B------:R3:W2:Y:S01]  /*af80*/  LDG.E.U16 R222, desc[UR4][R210.64] ;  /* 0x00000004d2de7981 */ /* 0x0006a2000c1e1500 */
[----:B0-----:R-:W-:-:S03]  /*af90*/  IMAD.WIDE R208, R3, 0x2, R236 ;  /* 0x0000000203d07825 */ /* 0x001fc600078e02ec */
[----:B------:R-:W2:Y:S04]  /*afa0*/  LDL.64 R236, [R1+0x118] ;  /* 0x0001180001ec7983 */ /* 0x000ea80000100a00 */
[----:B------:R-:W2:Y:S01]  /*afb0*/  LDG.E.U16 R226, desc[UR4][R208.64] ;  /* 0x00000004d0e27981 */ /* 0x000ea2000c1e1500 */
[----:B---3--:R-:W-:-:S03]  /*afc0*/  IMAD.WIDE R210, R3, 0x2, R204 ;  /* 0x0000000203d27825 */ /* 0x008fc600078e02cc */
[----:B------:R-:W3:Y:S01]  /*afd0*/  LDL.64 R204, [R1+0x100] ;  /* 0x0001000001cc7983 */ /* 0x000ee20000100a00 */
[----:B------:R-:W-:-:S03]  /*afe0*/  IMAD.WIDE R206, R3, 0x2, R238 ;  /* 0x0000000203ce7825 */ /* 0x000fc600078e02ee */
[----:B------:R-:W3:Y:S04]  /*aff0*/  LDG.E.U16 R228, desc[UR4][R210.64] ;  /* 0x00000004d2e47981 */ /* 0x000ee8000c1e1500 */
[----:B------:R4:W3:Y:S04]  /*b000*/  LDG.E.U16 R224, desc[UR4][R206.64] ;  /* 0x00000004cee07981 */ /* 0x0008e8000c1e1500 */
[----:B------:R-:W3:Y:S01]  /*b010*/  LDL.64 R238, [R1+0x120] ;  /* 0x0001200001ee7983 */ /* 0x000ee20000100a00 */
[----:B----4-:R-:W-:-:S04]  /*b020*/  IMAD.WIDE R206, R3, 0x2, R234 ;  /* 0x0000000203ce7825 */ /* 0x010fc800078e02ea */
[C---:B--2---:R-:W-:Y:S01]  /*b030*/  IMAD.WIDE R210, R3.reuse, 0x2, R202 ;  /* 0x0000000203d27825 */ /* 0x044fe200078e02ca */
[----:B------:R0:W2:Y:S04]  /*b040*/  LDG.E.U16 R230, desc[UR4][R206.64] ;  /* 0x00000004cee67981 */ /* 0x0000a8000c1e1500 */
[----:B------:R1:W4:Y:S04]  /*b050*/  LDG.E.U16 R234, desc[UR4][R210.64] ;  /* 0x00000004d2ea7981 */ /* 0x000328000c1e1500 */
[----:B------:R-:W2:Y:S01]  /*b060*/  LDL.64 R202, [R1+0xf8] ;  /* 0x0000f80001ca7983 */ /* 0x000ea20000100a00 */
[----:B0-----:R-:W-:-:S04]  /*b070*/  IMAD.WIDE R206, R3, 0x2, R240 ;  /* 0x0000000203ce7825 */ /* 0x001fc800078e02f0 */
[C---:B-1----:R-:W-:Y:S02]  /*b080*/  IMAD.WIDE R210, R3.reuse, 0x2, R236 ;  /* 0x0000000203d27825 */ /* 0x042fe400078e02ec */
[----:B------:R-:W4:Y:S04]  /*b090*/  LDG.E.U16 R236, desc[UR4][R206.64] ;  /* 0x00000004ceec7981 */ /* 0x000f28000c1e1500 */
[----:B------:R3:W4:Y:S02]  /*b0a0*/  LDG.E.U16 R240, desc[UR4][R210.64] ;  /* 0x00000004d2f07981 */ /* 0x000724000c1e1500 */
[C---:B---3--:R-:W-:Y:S02]  /*b0b0*/  IMAD.WIDE R210, R3.reuse, 0x2, R204 ;  /* 0x0000000203d27825 */ /* 0x048fe400078e02cc */
[----:B------:R-:W3:Y:S04]  /*b0c0*/  LDL.64 R204, [R1+0xf0] ;  /* 0x0000f00001cc7983 */ /* 0x000ee80000100a00 */
[----:B------:R-:W4:Y:S04]  /*b0d0*/  LDG.E.U16 R246, desc[UR4][R210.64] ;  /* 0x00000004d2f67981 */ /* 0x000f28000c1e1500 */
[----:B------:R-:W4:Y:S01]  /*b0e0*/  LDL.64 R210, [R1+0xe8] ;  /* 0x0000e80001d27983 */ /* 0x000f220000100a00 */
[----:B------:R-:W-:-:S03]  /*b0f0*/  IMAD.WIDE R208, R3, 0x2, R232 ;  /* 0x0000000203d07825 */ /* 0x000fc600078e02e8 */
[----:B------:R-:W4:Y:S04]  /*b100*/  LDL.LU R233, [R1+0x40] ;  /* 0x0000400001e97983 */ /* 0x000f280000300800 */
[----:B------:R0:W4:Y:S01]  /*b110*/  LDG.E.U16 R232, desc[UR4][R208.64] ;  /* 0x00000004d0e87981 */ /* 0x000122000c1e1500 */
[----:B------:R-:W-:-:S03]  /*b120*/  IMAD.WIDE R206, R3, 0x2, R244 ;  /* 0x0000000203ce7825 */ /* 0x000fc600078e02f4 */
[----:B------:R-:W4:Y:S04]  /*b130*/  LDL.LU R235, [R1+0x3c] ;  /* 0x00003c0001eb7983 */ /* 0x000f280000300800 */
[----:B------:R-:W4:Y:S01]  /*b140*/  LDL.LU R237, [R1+0x38] ;  /* 0x0000380001ed7983 */ /* 0x000f220000300800 */
[----:B0-----:R-:W-:-:S03]  /*b150*/  IMAD.WIDE R208, R3, 0x2, R238 ;  /* 0x0000000203d07825 */ /* 0x001fc600078e02ee */
[----:B------:R-:W4:Y:S04]  /*b160*/  LDL.LU R239, [R1+0x34] ;  /* 0x0000340001ef7983 */ /* 0x000f280000300800 */
[----:B------:R0:W4:Y:S04]  /*b170*/  LDG.E.U16 R238, desc[UR4][R208.64] ;  /* 0x00000004d0ee7981 */ /* 0x000128000c1e1500 */
[----:B------:R-:W4:Y:S01]  /*b180*/  LDL.LU R241, [R1+0x30] ;  /* 0x0000300001f17983 */ /* 0x000f220000300800 */
[----:B0-----:R-:W-:-:S03]  /*b190*/  IMAD.WIDE R208, R3, 0x2, R242 ;  /* 0x0000000203d07825 */ /* 0x001fc600078e02f2 */
[----:B------:R-:W4:Y:S04]  /*b1a0*/  LDL.LU R243, [R1+0x2c] ;  /* 0x00002c0001f37983 */ /* 0x000f280000300800 */
[----:B------:R-:W4:Y:S04]  /*b1b0*/  LDL.LU R245, [R1+0x28] ;  /* 0x0000280001f57983 */ /* 0x000f280000300800 */
[----:B------:R2:W4:Y:S04]  /*b1c0*/  LDG.E.U16 R242, desc[UR4][R206.64] ;  /* 0x00000004cef27981 */ /* 0x000528000c1e1500 */
[----:B------:R-:W4:Y:S04]  /*b1d0*/  LDL.LU R247, [R1+0x24] ;  /* 0x0000240001f77983 */ /* 0x000f280000300800 */
[----:B------:R3:W4:Y:S01]  /*b1e0*/  LDG.E.U16 R244, desc[UR4][R208.64] ;  /* 0x00000004d0f47981 */ /* 0x000722000c1e1500 */
[----:B--2---:R-:W-:-:S03]  /*b1f0*/  IMAD.WIDE R206, R3, 0x2, R202 ;  /* 0x0000000203ce7825 */ /* 0x004fc600078e02ca */
[----:B------:R-:W2:Y:S04]  /*b200*/  LDL.LU R249, [R1+0x20] ;  /* 0x0000200001f97983 */ /* 0x000ea80000300800 */
[----:B------:R-:W2:Y:S04]  /*b210*/  LDL.LU R203, [R1+0x1c] ;  /* 0x00001c0001cb7983 */ /* 0x000ea80000300800 */
[----:B------:R-:W2:Y:S04]  /*b220*/  LDL.LU R202, [R1+0x18] ;  /* 0x0000180001ca7983 */ /* 0x000ea80000300800 */
[----:B------:R-:W2:Y:S04]  /*b230*/  LDL.LU R251, [R1+0x14] ;  /* 0x0000140001fb7983 */ /* 0x000ea80000300800 */
[----:B------:R-:W2:Y:S04]  /*b240*/  LDL.LU R2, [R1+0x8] ;  /* 0x0000080001027983 */ /* 0x000ea80000300800 */
[----:B------:R0:W2:Y:S01]  /*b250*/  LDG.E.U16 R248, desc[UR4][R206.64] ;  /* 0x00000004cef87981 */ /* 0x0000a2000c1e1500 */
[----:B---3--:R-:W-:-:S03]  /*b260*/  IMAD.WIDE R208, R3, 0x2, R204 ;  /* 0x0000000203d07825 */ /* 0x008fc600078e02cc */
[----:B------:R-:W3:Y:S04]  /*b270*/  LDL.LU R205, [R1+0x4] ;  /* 0x0000040001cd7983 */ /* 0x000ee80000300800 */
[----:B------:R-:W3:Y:S04]  /*b280*/  LDL.LU R204, [R1] ;  /* 0x0000000001cc7983 */ /* 0x000ee80000300800 */
[----:B------:R1:W3:Y:S01]  /*b290*/  LDG.E.U16 R250, desc[UR4][R208.64] ;  /* 0x00000004d0fa7981 */ /* 0x0002e2000c1e1500 */
[----:B----4-:R-:W-:-:S03]  /*b2a0*/  IMAD.WIDE R210, R3, 0x2, R210 ;  /* 0x0000000203d27825 */ /* 0x010fc600078e02d2 */
[----:B------:R-:W0:Y:S04]  /*b2b0*/  LDL.64 R206, [R1+0xe0] ;  /* 0x0000e00001ce7983 */ /* 0x000e280000100a00 */
[----:B------:R4:W3:Y:S04]  /*b2c0*/  LDG.E.U16 R252, desc[UR4][R210.64] ;  /* 0x00000004d2fc7981 */ /* 0x0008e8000c1e1500 */
[----:B------:R-:W1:Y:S04]  /*b2d0*/  LDL.64 R208, [R1+0xd8] ;  /* 0x0000d80001d07983 */ /* 0x000e680000100a00 */
[----:B------:R-:W4:Y:S01]  /*b2e0*/  LDL.64 R210, [R1+0xd0] ;  /* 0x0000d00001d27983 */ /* 0x000f220000100a00 */
[----:B------:R-:W-:-:S02]  /*b2f0*/  WARPGROUP.DEPBAR.LE gsb0, 0x0 ;  /* 0x00008000000079c5 */ /* 0x000fc40000010000 */
[----:B0-----:R-:W-:-:S06]  /*b300*/  IMAD.WIDE R206, R3, 0x2, R206 ;  /* 0x0000000203ce7825 */ /* 0x001fcc00078e02ce */
[----:B------:R-:W3:Y:S01]  /*b310*/  LDG.E.U16 R206, desc[UR4][R206.64] ;  /* 0x00000004cece7981 */ /* 0x000ee2000c1e1500 */
[----:B-1----:R-:W-:-:S04]  /*b320*/  IMAD.WIDE R208, R3, 0x2, R208 ;  /* 0x0000000203d07825 */ /* 0x002fc800078e02d0 */
[----:B----4-:R-:W-:Y:S02]  /*b330*/  IMAD.WIDE R210, R3, 0x2, R210 ;  /* 0x0000000203d27825 */ /* 0x010fe400078e02d2 */
[----:B------:R0:W4:Y:S04]  /*b340*/  LDG.E.U16 R208, desc[UR4][R208.64] ;  /* 0x00000004d0d07981 */ /* 0x000128000c1e1500 */
[----:B------:R-:W4:Y:S04]  /*b350*/  LDL.LU R207, [R1+0x10] ;  /* 0x0000100001cf7983 */ /* 0x000f280000300800 */
[----:B------:R1:W4:Y:S01]  /*b360*/  LDG.E.U16 R210, desc[UR4][R210.64] ;  /* 0x00000004d2d27981 */ /* 0x000322000c1e1500 */
[----:B0-----:R-:W-:Y:S01]  /*b370*/  IMAD.IADD R209, R4, 0x1, R0 ;  /* 0x0000000104d17824 */ /* 0x001fe200078e0200 */
[----:B------:R-:W-:Y:S06]  /*b380*/  BAR.SYNC.DEFER_BLOCKING 0x0 ;  /* 0x0000000000007b1d */ /* 0x000fec0000010000 */
[----:B------:R-:W4:Y:S04]  /*b390*/  LDL.LU R211, [R1+0xc] ;  /* 0x00000c0001d37983 */ /* 0x000f280000300800 */
[----:B------:R0:W-:Y:S04]  /*b3a0*/  STS.U16 [R209+0x10000], R233 ;  /* 0x010000e9d1007388 */ /* 0x0001e80000000400 */
[----:B------:R2:W-:Y:S04]  /*b3b0*/  STS.U16 [R209+0x10400], R235 ;  /* 0x010400ebd1007388 */ /* 0x0005e80000000400 */
[----:B------:R1:W-:Y:S04]  /*b3c0*/  STS.U16 [R209+0x10800], R237 ;  /* 0x010800edd1007388 */ /* 0x0003e80000000400 */
[----:B0-----:R-:W4:Y:S04]  /*b3d0*/  LDL.LU R233, [R1+0x530] ;  /* 0x0005300001e97983 */ /* 0x001f280000300800 */
[----:B--2---:R-:W2:Y:S04]  /*b3e0*/  LDL.LU R235, [R1+0x52c] ;  /* 0x00052c0001eb7983 */ /* 0x004ea80000300800 */
[----:B-1----:R-:W2:Y:S04]  /*b3f0*/  LDL.LU R237, [R1+0x528] ;  /* 0x0005280001ed7983 */ /* 0x002ea80000300800 */
[----:B------:R0:W-:Y:S04]  /*b400*/  STS.U16 [R209+0x10c00], R239 ;  /* 0x010c00efd1007388 */ /* 0x0001e80000000400 */
[----:B------:R1:W-:Y:S04]  /*b410*/  STS.U16 [R209+0x11000], R241 ;  /* 0x011000f1d1007388 */ /* 0x0003e80000000400 */
[----:B------:R1:W-:Y:S04]  /*b420*/  STS.U16 [R209+0x11400], R243 ;  /* 0x011400f3d1007388 */ /* 0x0003e80000000400 */
[----:B0-----:R-:W2:Y:S04]  /*b430*/  LDL.LU R239, [R1+0x524] ;  /* 0x0005240001ef7983 */ /* 0x001ea80000300800 */
[----:B-1----:R-:W2:Y:S04]  /*b440*/  LDL.LU R241, [R1+0x520] ;  /* 0x0005200001f17983 */ /* 0x002ea80000300800 */
[----:B------:R-:W2:Y:S04]  /*b450*/  LDL.LU R243, [R1+0x51c] ;  /* 0x00051c0001f37983 */ /* 0x000ea80000300800 */
        /* <DEDUP_REMOVED lines=13> */
[----:B0-----:R-:W2:Y:S04]  /*b530*/  LDL.LU R2, [R1+0x50] ;  /* 0x0000500001027983 */ /* 0x001ea80000300800 */
[----:B---3--:R0:W-:Y:S04]  /*b540*/  STS.U16 [R209+0x13c00], R205 ;  /* 0x013c00cdd1007388 */ /* 0x0081e80000000400 */
[----:B------:R1:W-:Y:S04]  /*b550*/  STS.U16 [R209+0x14000], R204 ;  /* 0x014000ccd1007388 */ /* 0x0003e80000000400 */
[----:B0-----:R-:W3:Y:S04]  /*b560*/  LDL.LU R205, [R1+0x4c] ;  /* 0x00004c0001cd7983 */ /* 0x001ee80000300800 */
[----:B-1----:R-:W3:Y:S04]  /*b570*/  LDL.LU R204, [R1+0x48] ;  /* 0x0000480001cc7983 */ /* 0x002ee80000300800 */
[----:B----4-:R0:W-:Y:S02]  /*b580*/  STS.U16 [R209+0x13000], R207 ;  /* 0x013000cfd1007388 */ /* 0x0101e40000000400 */
[----:B0-----:R-:W0:Y:S02]  /*b590*/  LDC R207, c[0x0][0x238] ;  /* 0x00008e00ffcf7b82 */ /* 0x001e240000000800 */
[----:B------:R0:W-:Y:S02]  /*b5a0*/  STS.U16 [R209+0x13400], R211 ;  /* 0x013400d3d1007388 */ /* 0x0001e40000000400 */
[----:B0-----:R-:W-:-:S02]  /*b5b0*/  FMUL R211, R168, R207 ;  /* 0x000000cfa8d37220 */ /* 0x001fc40000400000 */
[----:B--2---:R0:W-:Y:S02]  /*b5c0*/  STS.U16 [R209+0x14400], R251 ;  /* 0x014400fbd1007388 */ /* 0x0041e40000000400 */
[----:B0-----:R-:W-:-:S05]  /*b5d0*/  FMUL R251, R169, R207 ;  /* 0x000000cfa9fb7220 */ /* 0x001fca0000400000 */
[----:B------:R-:W-:Y:S01]  /*b5e0*/  FMNMX R211, R211, R251, !PT ;  /* 0x000000fbd3d37209 */ /* 0x000fe20007800000 */
[----:B------:R-:W-:-:S05]  /*b5f0*/  FMUL R251, R172, R207 ;  /* 0x000000cfacfb7220 */ /* 0x000fca0000400000 */
        /* <DEDUP_REMOVED lines=25> */
[----:B------:R-:W-:Y:S02]  /*b790*/  FMUL R251, R165, R207 ;  /* 0x000000cfa5fb7220 */ /* 0x000fe40000400000 */
[----:B------:R-:W2:Y:S03]  /*b7a0*/  LDL.LU R207, [R1+0x58] ;  /* 0x0000580001cf7983 */ /* 0x000ea60000300800 */
[----:B------:R-:W-:Y:S02]  /*b7b0*/  FMNMX R211, R251, R211, !PT ;  /* 0x000000d3fbd37209 */ /* 0x000fe40007800000 */
[----:B------:R-:W4:Y:S04]  /*b7c0*/  LDL.LU R251, [R1+0x44] ;  /* 0x0000440001fb7983 */ /* 0x000f280000300800 */
[----:B------:R0:W-:Y:S04]  /*b7d0*/  STS.U16 [R209+0x14800], R2 ;  /* 0x01480002d1007388 */ /* 0x0001e80000000400 */
[----:B0-----:R-:W4:Y:S04]  /*b7e0*/  LDL.LU R2, [R1+0x500] ;  /* 0x0005000001027983 */ /* 0x001f280000300800 */
[----:B------:R-:W-:Y:S04]  /*b7f0*/  STS.U16 [R209+0x16800], R241 ;  /* 0x016800f1d1007388 */ /* 0x000fe80000000400 */
[----:B------:R-:W-:Y:S04]  /*b800*/  STS.U16 [R209+0x16c00], R237 ;  /* 0x016c00edd1007388 */ /* 0x000fe80000000400 */
[----:B---3--:R0:W-:Y:S04]  /*b810*/  STS.U16 [R209+0x14c00], R205 ;  /* 0x014c00cdd1007388 */ /* 0x0081e80000000400 */
[----:B------:R1:W-:Y:S04]  /*b820*/  STS.U16 [R209+0x15000], R204 ;  /* 0x015000ccd1007388 */ /* 0x0003e80000000400 */
[----:B------:R-:W-:Y:S04]  /*b830*/  STS.U16 [R209+0x16000], R249 ;  /* 0x016000f9d1007388 */ /* 0x000fe80000000400 */
[----:B0-----:R-:W3:Y:S04]  /*b840*/  LDL.LU R205, [R1+0x4fc] ;  /* 0x0004fc0001cd7983 */ /* 0x001ee80000300800 */
[----:B-1----:R-:W3:Y:S04]  /*b850*/  LDL.LU R204, [R1+0x4f8] ;  /* 0x0004f80001cc7983 */ /* 0x002ee80000300800 */
[----:B--2---:R0:W-:Y:S02]  /*b860*/  STS.U16 [R209+0x15c00], R207 ;  /* 0x015c00cfd1007388 */ /* 0x0041e40000000400 */
[----:B0-----:R-:W0:Y:S02]  /*b870*/  LDC R207, c[0x0][0x238] ;  /* 0x00008e00ffcf7b82 */ /* 0x001e240000000800 */
[----:B----4-:R-:W-:Y:S04]  /*b880*/  STS.U16 [R209+0x15400], R251 ;  /* 0x015400fbd1007388 */ /* 0x010fe80000000400 */
[----:B------:R-:W1:Y:S01]  /*b890*/  SHFL.BFLY PT, R251, R211, 0x2, 0x1f ;  /* 0x0c401f00d3fb7f89 */ /* 0x000e6200000e0000 */
[-C--:B0-----:R-:W-:Y:S01]  /*b8a0*/  FMUL R237, R170, R207.reuse ;  /* 0x000000cfaaed7220 */ /* 0x081fe20000400000 */
[----:B------:R-:W-:-:S05]  /*b8b0*/  FMUL R241, R171, R207 ;  /* 0x000000cfabf17220 */ /* 0x000fca0000400000 */
[----:B------:R-:W-:Y:S01]  /*b8c0*/  FMNMX R237, R237, R241, !PT ;  /* 0x000000f1eded7209 */ /* 0x000fe20007800000 */
[----:B------:R-:W-:Y:S01]  /*b8d0*/  FMUL R241, R174, R207 ;  /* 0x000000cfaef17220 */ /* 0x000fe20000400000 */
[----:B-1----:R-:W-:Y:S01]  /*b8e0*/  FMNMX R251, R211, R251, !PT ;  /* 0x000000fbd3fb7209 */ /* 0x002fe20007800000 */
[----:B------:R-:W-:-:S03]  /*b8f0*/  FMUL R211, R175, R207 ;  /* 0x000000cfafd37220 */ /* 0x000fc60000400000 */
[----:B------:R-:W-:-:S04]  /*b900*/  FMNMX R237, R241, R237, !PT ;  /* 0x000000edf1ed7209 */ /* 0x000fc80007800000 */
[----:B------:R-:W-:Y:S02]  /*b910*/  FMNMX R237, R211, R237, !PT ;  /* 0x000000edd3ed7209 */ /* 0x000fe40007800000 */
[----:B------:R-:W0:Y:S04]  /*b920*/  SHFL.BFLY PT, R211, R251, 0x1, 0x1f ;  /* 0x0c201f00fbd37f89 */ /* 0x000e2800000e0000 */
[----:B------:R1:W-:Y:S04]  /*b930*/  STS.U16 [R209+0x15800], R2 ;  /* 0x01580002d1007388 */ /* 0x0003e80000000400 */
[----:B-1----:R-:W2:Y:S04]  /*b940*/  LDL.LU R2, [R1+0x4f4] ;  /* 0x0004f40001027983 */ /* 0x002ea80000300800 */
[----:B------:R-:W4:Y:S01]  /*b950*/  LDL.LU R249, [R1+0xc4] ;  /* 0x0000c40001f97983 */ /* 0x000f220000300800 */
[----:B0-----:R-:W-:-:S03]  /*b960*/  FMNMX R211, R251, R211, !PT ;  /* 0x000000d3fbd37209 */ /* 0x001fc60007800000 */
[----:B------:R-:W3:Y:S01]  /*b970*/  LDL.LU R251, [R1+0xbc] ;  /* 0x0000bc0001fb7983 */ /* 0x000ee20000300800 */
        /* <DEDUP_REMOVED lines=20> */
[----:B------:R-:W-:Y:S01]  /*bac0*/  FMUL R241, R166, R207 ;  /* 0x000000cfa6f17220 */ /* 0x000fe20000400000 */
[----:B------:R-:W-:Y:S04]  /*bad0*/  STS.U16 [R209+0x16400], R245 ;  /* 0x016400f5d1007388 */ /* 0x000fe80000000400 */
[----:B------:R-:W-:Y:S01]  /*bae0*/  FMNMX R237, R241, R237, !PT ;  /* 0x000000edf1ed7209 */ /* 0x000fe20007800000 */
[----:B------:R-:W-:Y:S01]  /*baf0*/  FMUL R241, R167, R207 ;  /* 0x000000cfa7f17220 */ /* 0x000fe20000400000 */
        /* <DEDUP_REMOVED lines=8> */
[----:B0-----:R-:W2:Y:S04]  /*bb80*/  LDL.LU R19, [R1+0xac] ;  /* 0x0000ac0001137983 */ /* 0x001ea80000300800 */
        /* <DEDUP_REMOVED lines=10> */
[----:B---3--:R-:W-:-:S05]  /*bc30*/  FMNMX R211, R211, R251, !PT ;  /* 0x000000fbd3d37209 */ /* 0x008fca0007800000 */
[----:B------:R-:W-:Y:S01]  /*bc40*/  FFMA R245, R180, R207, -R211 ;  /* 0x000000cfb4f57223 */ /* 0x000fe200000008d3 */
[----:B------:R-:W-:-:S05]  /*bc50*/  FMNMX R180, R241, R237, !PT ;  /* 0x000000edf1b47209 */ /* 0x000fca0007800000 */
[----:B------:R-:W0:Y:S01]  /*bc60*/  SHFL.BFLY PT, R237, R180, 0x2, 0x1f ;  /* 0x0c401f00b4ed7f89 */ /* 0x000e2200000e0000 */
[----:B------:R-:W-:-:S04]  /*bc70*/  FFMA R225, R157, R207, -R211 ;  /* 0x000000cf9de17223 */ /* 0x000fc800000008d3 */
[----:B------:R-:W-:Y:S01]  /*bc80*/  FMUL R225, R225, 1.4426950216293334961 ;  /* 0x3fb8aa3be1e17820 */ /* 0x000fe20000400000 */
[----:B0-----:R-:W-:Y:S01]  /*bc90*/  FMNMX R237, R180, R237, !PT ;  /* 0x000000edb4ed7209 */ /* 0x001fe20007800000 */
[----:B------:R-:W-:-:S04]  /*bca0*/  FFMA R180, R160, R207, -R211 ;  /* 0x000000cfa0b47223 */ /* 0x000fc800000008d3 */
[----:B------:R-:W-:Y:S02]  /*bcb0*/  FMUL R221, R180, 1.4426950216293334961 ;  /* 0x3fb8aa3bb4dd7820 */ /* 0x000fe40000400000 */
[----:B------:R-:W0:Y:S01]  /*bcc0*/  SHFL.BFLY PT, R180, R237, 0x1, 0x1f ;  /* 0x0c201f00edb47f89 */ /* 0x000e2200000e0000 */
[----:B------:R1:W-:Y:S01]  /*bcd0*/  MUFU.EX2 R160, R225 ;  /* 0x000000e100a07308 */ /* 0x0003e20000000800 */
[----:B------:R-:W-:Y:S01]  /*bce0*/  FMUL R245, R245, 1.4426950216293334961 ;  /* 0x3fb8aa3bf5f57820 */ /* 0x000fe20000400000 */
[-CC-:B------:R-:W-:Y:S01]  /*bcf0*/  FFMA R241, R181, R207.reuse, -R211.reuse ;  /* 0x000000cfb5f17223 */ /* 0x180fe200000008d3 */
[-CC-:B------:R-:W-:Y:S01]  /*bd00*/  FFMA R229, R156, R207.reuse, -R211.reuse ;  /* 0x000000cf9ce57223 */ /* 0x180fe200000008d3 */
[-CC-:B------:R-:W-:Y:S01]  /*bd10*/  FFMA R213, R164, R207.reuse, -R211.reuse ;  /* 0x000000cfa4d57223 */ /* 0x180fe200000008d3 */
[-CC-:B------:R-:W-:Y:S01]  /*bd20*/  FFMA R233, R153, R207.reuse, -R211.reuse ;  /* 0x000000cf99e97223 */ /* 0x180fe200000008d3 */
[-CC-:B-1----:R-:W-:Y:S02]  /*bd30*/  FFMA R225, R161, R207.reuse, -R211.reuse ;  /* 0x000000cfa1e17223 */ /* 0x182fe400000008d3 */
[----:B------:R1:W-:Y:S02]  /*bd40*/  MUFU.EX2 R181, R245 ;  /* 0x000000f500b57308 */ /* 0x0003e40000000800 */
[----:B------:R-:W-:Y:S01]  /*bd50*/  FMUL R225, R225, 1.4426950216293334961 ;  /* 0x3fb8aa3be1e17820 */ /* 0x000fe20000400000 */
[----:B------:R-:W-:Y:S01]  /*bd60*/  FMUL R229, R229, 1.4426950216293334961 ;  /* 0x3fb8aa3be5e57820 */ /* 0x000fe20000400000 */
[----:B------:R-:W-:Y:S01]  /*bd70*/  FMUL R233, R233, 1.4426950216293334961 ;  /* 0x3fb8aa3be9e97820 */ /* 0x000fe20000400000 */
[----:B------:R-:W-:Y:S01]  /*bd80*/  FMUL R5, R213, 1.4426950216293334961 ;  /* 0x3fb8aa3bd5057820 */ /* 0x000fe20000400000 */
[----:B-1----:R-:W-:-:S02]  /*bd90*/  FFMA R245, R152, R207, -R211 ;  /* 0x000000cf98f57223 */ /* 0x002fc400000008d3 */
[----:B------:R1:W-:Y:S01]  /*bda0*/  MUFU.EX2 R164, R225 ;  /* 0x000000e100a47308 */ /* 0x0003e20000000800 */
[----:B0-----:R-:W-:Y:S01]  /*bdb0*/  FMNMX R9, R237, R180, !PT ;  /* 0x000000b4ed097209 */ /* 0x001fe20007800000 */
[----:B------:R-:W-:Y:S01]  /*bdc0*/  FMUL R245, R245, 1.4426950216293334961 ;  /* 0x3fb8aa3bf5f57820 */ /* 0x000fe20000400000 */
[----:B------:R-:W3:Y:S01]  /*bdd0*/  LDL.LU R237, [R1+0x94] ;  /* 0x0000940001ed7983 */ /* 0x000ee20000300800 */
[----:B------:R-:W-:-:S03]  /*bde0*/  FMUL R241, R241, 1.4426950216293334961 ;  /* 0x3fb8aa3bf1f17820 */ /* 0x000fc60000400000 */
[----:B------:R-:W3:Y:S01]  /*bdf0*/  LDL.LU R213, [R1+0x90] ;  /* 0x0000900001d57983 */ /* 0x000ee20000300800 */
[----:B------:R0:W-:Y:S03]  /*be00*/  MUFU.EX2 R161, R221 ;  /* 0x000000dd00a17308 */ /* 0x0001e60000000800 */
[----:B-1----:R-:W3:Y:S04]  /*be10*/  LDL.LU R225, [R1+0x8c] ;  /* 0x00008c0001e17983 */ /* 0x002ee80000300800 */
[----:B------:R-:W3:Y:S01]  /*be20*/  LDL.LU R217, [R1+0x88] ;  /* 0x0000880001d97983 */ /* 0x000ee20000300800 */
[----:B------:R1:W-:Y:S03]  /*be30*/  MUFU.EX2 R157, R229 ;  /* 0x000000e5009d7308 */ /* 0x0003e60000000800 */
[----:B0-----:R-:W3:Y:S01]  /*be40*/  LDL.LU R221, [R1+0x84] ;  /* 0x0000840001dd7983 */ /* 0x001ee20000300800 */
[----:B------:R-:W-:-:S04]  /*be50*/  FADD R11, -R211, R251 ;  /* 0x000000fbd30b7221 */ /* 0x000fc80000000100 */
[----:B------:R0:W-:Y:S01]  /*be60*/  MUFU.EX2 R156, R233 ;  /* 0x000000e9009c7308 */ /* 0x0001e20000000800 */
[----:B-1----:R-:W3:Y:S07]  /*be70*/  LDL.LU R229, [R1+0x80] ;  /* 0x0000800001e57983 */ /* 0x002eee0000300800 */
[----:B------:R1:W-:Y:S01]  /*be80*/  MUFU.EX2 R153, R245 ;  /* 0x000000f500997308 */ /* 0x0003e20000000800 */
[----:B0-----:R-:W3:Y:S07]  /*be90*/  LDL.LU R233, [R1+0x7c] ;  /* 0x00007c0001e97983 */ /* 0x001eee0000300800 */
[----:B------:R0:W3:Y:S01]  /*bea0*/  MUFU.EX2 R152, R241 ;  /* 0x000000f100987308 */ /* 0x0000e20000000800 */
[----:B-1----:R-:W3:Y:S04]  /*beb0*/  LDL.LU R245, [R1+0x78] ;  /* 0x0000780001f57983 */ /* 0x002ee80000300800 */
[----:B0-----:R-:W3:Y:S04]  /*bec0*/  LDL.LU R241, [R1+0x74] ;  /* 0x0000740001f17983 */ /* 0x001ee80000300800 */
[----:B------:R-:W3:Y:S04]  /*bed0*/  LDL.LU R251, [R1+0x70] ;  /* 0x0000700001fb7983 */ /* 0x000ee80000300800 */
        /* <DEDUP_REMOVED lines=8> */
[----:B------:R0:W-:Y:S04]  /*bf60*/  STS.U16 [R209+0x1a000], R17 ;  /* 0x01a00011d1007388 */ /* 0x0001e80000000400 */
[----:B------:R1:W-:Y:S01]  /*bf70*/  STS.U16 [R209+0x1a800], R21 ;  /* 0x01a80015d1007388 */ /* 0x0003e20000000400 */
[----:B0-----:R-:W-:-:S04]  /*bf80*/  LOP3.LUT R17, R4, 0x40, RZ, 0x3c, !PT ;  /* 0x0000004004117812 */ /* 0x001fc800078e3cff */
[----:B-1----:R-:W-:Y:S01]  /*bf90*/  IADD3 R21, R0, R17, RZ ;  /* 0x0000001100157210 */ /* 0x002fe20007ffe0ff */
        /* <DEDUP_REMOVED lines=16> */
[----:B----4-:R-:W-:-:S03]  /*c0a0*/  FMNMX R9, R9, R249, !PT ;  /* 0x000000f909097209 */ /* 0x010fc60007800000 */
        /* <DEDUP_REMOVED lines=45> */
[----:B------:R1:W-:Y:S04]  /*c380*/  STS.U16 [R21+0x12200], R23 ;  /* 0x0122001715007388 */ /* 0x0003e80000000400 */
[----:B------:R-:W-:Y:S01]  /*c390*/  STS.U16 [R21+0x11e00], R212 ;  /* 0x011e00d415007388 */ /* 0x000fe20000000400 */
[----:B0-----:R-:W0:Y:S03]  /*c3a0*/  S2R R251, SR_TID.X ;  /* 0x0000000000fb7919 */ /* 0x001e260000002100 */
        /* <DEDUP_REMOVED lines=18> */
[----:B---3--:R-:W3:Y:S01]  /*c4d0*/  FENCE.VIEW.ASYNC.S ;  /* 0x00000000000073c6 */ /* 0x008ee20000000000 */
[-CC-:B------:R-:W-:Y:S01]  /*c4e0*/  FFMA R170, R170, R207.reuse, -R9.reuse ;  /* 0x000000cfaaaa7223 */ /* 0x180fe20000000809 */
[-C--:B------:R-:W-:Y:S01]  /*c4f0*/  FFMA R171, R171, R207.reuse, -R9 ;  /* 0x000000cfabab7223 */ /* 0x080fe20000000809 */
[-CC-:B------:R-:W-:Y:S01]  /*c500*/  FFMA R165, R165, R207.reuse, -R211.reuse ;  /* 0x000000cfa5a57223 */ /* 0x180fe200000008d3 */
[-C--:B------:R-:W-:Y:S01]  /*c510*/  FFMA R168, R168, R207.reuse, -R211 ;  /* 0x000000cfa8a87223 */ /* 0x080fe200000008d3 */
[----:B------:R-:W-:Y:S01]  /*c520*/  FMUL R13, R170, 1.4426950216293334961 ;  /* 0x3fb8aa3baa0d7820 */ /* 0x000fe20000400000 */
[-C--:B------:R-:W-:Y:S01]  /*c530*/  FFMA R170, R154, R207.reuse, -R9 ;  /* 0x000000cf9aaa7223 */ /* 0x080fe20000000809 */
[----:B------:R-:W-:Y:S01]  /*c540*/  FADD R18, -R9, R249 ;  /* 0x000000f909127221 */ /* 0x000fe20000000100 */
[----:B------:R-:W-:Y:S01]  /*c550*/  FMUL R15, R171, 1.4426950216293334961 ;  /* 0x3fb8aa3bab0f7820 */ /* 0x000fe20000400000 */
[-CC-:B------:R-:W-:Y:S01]  /*c560*/  FFMA R169, R169, R207.reuse, -R211.reuse ;  /* 0x000000cfa9a97223 */ /* 0x180fe200000008d3 */
[----:B------:R-:W-:Y:S01]  /*c570*/  FMUL R170, R170, 1.4426950216293334961 ;  /* 0x3fb8aa3baaaa7820 */ /* 0x000fe20000400000 */
[-CC-:B------:R-:W-:Y:S01]  /*c580*/  FFMA R172, R172, R207.reuse, -R211.reuse ;  /* 0x000000cfacac7223 */ /* 0x180fe200000008d3 */
[-CC-:B------:R-:W-:Y:S01]  /*c590*/  FFMA R173, R173, R207.reuse, -R211.reuse ;  /* 0x000000cfadad7223 */ /* 0x180fe200000008d3 */
[-CC-:B------:R-:W-:Y:S01]  /*c5a0*/  FFMA R176, R176, R207.reuse, -R211.reuse ;  /* 0x000000cfb0b07223 */ /* 0x180fe200000008d3 */
[-C--:B------:R-:W-:Y:S01]  /*c5b0*/  FFMA R177, R177, R207.reuse, -R211 ;  /* 0x000000cfb1b17223 */ /* 0x080fe200000008d3 */
[-CC-:B------:R-:W-:Y:S01]  /*c5c0*/  FFMA R175, R175, R207.reuse, -R9.reuse ;  /* 0x000000cfafaf7223 */ /* 0x180fe20000000809 */
        /* <DEDUP_REMOVED lines=9> */
[----:B------:R4:W-:Y:S01]  /*c660*/  MUFU.EX2 R155, R170 ;  /* 0x000000aa009b7308 */ /* 0x0009e20000000800 */
[----:B------:R-:W-:Y:S01]  /*c670*/  FMUL R11, R11, 1.4426950216293334961 ;  /* 0x3fb8aa3b0b0b7820 */ /* 0x000fe20000400000 */
[-CC-:B------:R-:W-:Y:S01]  /*c680*/  FFMA R174, R174, R207.reuse, -R9.reuse ;  /* 0x000000cfaeae7223 */ /* 0x180fe20000000809 */
[-C--:B------:R-:W-:Y:S01]  /*c690*/  FFMA R183, R183, R207.reuse, -R9 ;  /* 0x000000cfb7b77223 */ /* 0x080fe20000000809 */
[----:B0-----:R-:W-:Y:S01]  /*c6a0*/  SHF.R.U32.HI R208, RZ, 0x5, R251 ;  /* 0x00000005ffd07819 */ /* 0x001fe200000116fb */
[----:B------:R-:W-:Y:S01]  /*c6b0*/  FMUL R18, R18, 1.4426950216293334961 ;  /* 0x3fb8aa3b12127820 */ /* 0x000fe20000400000 */
[----:B------:R-:W-:Y:S01]  /*c6c0*/  FMUL R7, R165, 1.4426950216293334961 ;  /* 0x3fb8aa3ba5077820 */ /* 0x000fe20000400000 */
[----:B------:R-:W-:Y:S01]  /*c6d0*/  FMUL R168, R168, 1.4426950216293334961 ;  /* 0x3fb8aa3ba8a87820 */ /* 0x000fe20000400000 */
[----:B------:R-:W-:Y:S01]  /*c6e0*/  MUFU.EX2 R5, R5 ;  /* 0x0000000500057308 */ /* 0x000fe20000000800 */
[----:B----4-:R-:W-:Y:S01]  /*c6f0*/  FFMA R170, R158, R207, -R9 ;  /* 0x000000cf9eaa7223 */ /* 0x010fe20000000809 */
[----:B------:R-:W-:Y:S01]  /*c700*/  FMUL R169, R169, 1.4426950216293334961 ;  /* 0x3fb8aa3ba9a97820 */ /* 0x000fe20000400000 */
[----:B------:R-:W-:Y:S01]  /*c710*/  FMUL R172, R172, 1.4426950216293334961 ;  /* 0x3fb8aa3bacac7820 */ /* 0x000fe20000400000 */
[----:B------:R-:W-:Y:S01]  /*c720*/  FMUL R173, R173, 1.4426950216293334961 ;  /* 0x3fb8aa3badad7820 */ /* 0x000fe20000400000 */
[----:B------:R-:W-:Y:S01]  /*c730*/  FMUL R176, R176, 1.4426950216293334961 ;  /* 0x3fb8aa3bb0b07820 */ /* 0x000fe20000400000 */
[----:B------:R-:W-:Y:S01]  /*c740*/  FMUL R177, R177, 1.4426950216293334961 ;  /* 0x3fb8aa3bb1b17820 */ /* 0x000fe20000400000 */
[----:B------:R-:W-:Y:S01]  /*c750*/  FMUL R17, R175, 1.4426950216293334961 ;  /* 0x3fb8aa3baf117820 */ /* 0x000fe20000400000 */
[----:B------:R-:W-:Y:S01]  /*c760*/  FMUL R19, R178, 1.4426950216293334961 ;  /* 0x3fb8aa3bb2137820 */ /* 0x000fe20000400000 */
[----:B-1----:R-:W-:Y:S01]  /*c770*/  FMUL R23, R179, 1.4426950216293334961 ;  /* 0x3fb8aa3bb3177820 */ /* 0x002fe20000400000 */
[----:B------:R-:W-:Y:S01]  /*c780*/  FMUL R165, R182, 1.4426950216293334961 ;  /* 0x3fb8aa3bb6a57820 */ /* 0x000fe20000400000 */
        /* <DEDUP_REMOVED lines=9> */
[----:B------:R-:W-:Y:S01]  /*c820*/  IMAD.SHL.U32 R20, R208, 0x200, RZ ;  /* 0x00000200d0147824 */ /* 0x000fe200078e00ff */
[----:B------:R-:W0:Y:S01]  /*c830*/  MUFU.EX2 R11, R11 ;  /* 0x0000000b000b7308 */ /* 0x000e220000000800 */
[----:B------:R-:W-:Y:S01]  /*c840*/  VIADD R208, R0, 0x10000 ;  /* 0x0001000000d07836 */ /* 0x000fe20000000000 */
[----:B------:R-:W-:Y:S01]  /*c850*/  UMOV UR7, 0x40000040 ;  /* 0x4000004000077882 */ /* 0x000fe20000000000 */
[----:B------:R-:W4:Y:S01]  /*c860*/  LDL.LU R2, [R1+0x4f0] ;  /* 0x0004f00001027983 */ /* 0x000f220000300800 */
[----:B------:R-:W-:-:S02]  /*c870*/  LOP3.LUT R20, R20, 0x800, RZ, 0xc0, !PT ;  /* 0x0000080014147812 */ /* 0x000fc400078ec0ff */
[----:B------:R-:W-:Y:S02]  /*c880*/  F2FP.BF16.F32.PACK_AB R190, R152, R181 ;  /* 0x000000b598be723e */ /* 0x000fe400000010ff */
[----:B------:R-:W-:Y:S01]  /*c890*/  F2FP.BF16.F32.PACK_AB R192, R156, R153 ;  /* 0x000000999cc0723e */ /* 0x000fe200000010ff */
[----:B------:R-:W1:Y:S01]  /*c8a0*/  MUFU.EX2 R18, R18 ;  /* 0x0000001200127308 */ /* 0x000e620000000800 */
[----:B------:R-:W-:Y:S02]  /*c8b0*/  LEA.HI R20, R208, R20, RZ, 0x1c ;  /* 0x00000014d0147211 */ /* 0x000fe400078fe0ff */
[----:B------:R-:W-:Y:S02]  /*c8c0*/  F2FP.BF16.F32.PACK_AB R194, R160, R157 ;  /* 0x0000009da0c2723e */ /* 0x000fe400000010ff */
[----:B------:R-:W-:Y:S01]  /*c8d0*/  F2FP.BF16.F32.PACK_AB R196, R164, R161 ;  /* 0x000000a1a4c4723e */ /* 0x000fe200000010ff */
[----:B--2---:R-:W-:Y:S02]  /*c8e0*/  IMAD.MOV.U32 R21, RZ, RZ, RZ ;  /* 0x000000ffff157224 */ /* 0x004fe400078e00ff */
[----:B------:R-:W-:Y:S08]  /*c8f0*/  MUFU.EX2 R168, R168 ;  /* 0x000000a800a87308 */ /* 0x000ff00000000800 */
[----:B------:R-:W2:Y:S08]  /*c900*/  MUFU.EX2 R169, R169 ;  /* 0x000000a900a97308 */ /* 0x000eb00000000800 */
[----:B------:R-:W-:Y:S08]  /*c910*/  MUFU.EX2 R172, R172 ;  /* 0x000000ac00ac7308 */ /* 0x000ff00000000800 */
[----:B------:R-:W-:Y:S08]  /*c920*/  MUFU.EX2 R173, R173 ;  /* 0x000000ad00ad7308 */ /* 0x000ff00000000800 */
[----:B------:R-:W-:Y:S08]  /*c930*/  MUFU.EX2 R176, R176 ;  /* 0x000000b000b07308 */ /* 0x000ff00000000800 */
[----:B------:R-:W-:Y:S08]  /*c940*/  MUFU.EX2 R177, R177 ;  /* 0x000000b100b17308 */ /* 0x000ff00000000800 */
[----:B------:R-:W-:Y:S08]  /*c950*/  MUFU.EX2 R7, R7 ;  /* 0x0000000700077308 */ /* 0x000ff00000000800 */
[----:B------:R-:W-:Y:S08]  /*c960*/  MUFU.EX2 R13, R13 ;  /* 0x0000000d000d7308 */ /* 0x000ff00000000800 */
[----:B------:R-:W3:Y:S08]  /*c970*/  MUFU.EX2 R15, R15 ;  /* 0x0000000f000f7308 */ /* 0x000ef00000000800 */
[----:B------:R-:W-:Y:S08]  /*c980*/  MUFU.EX2 R4, R174 ;  /* 0x000000ae00047308 */ /* 0x000ff00000000800 */
[----:B------:R-:W3:Y:S08]  /*c990*/  MUFU.EX2 R17, R17 ;  /* 0x0000001100117308 */ /* 0x000ef00000000800 */
[----:B------:R-:W-:Y:S08]  /*c9a0*/  MUFU.EX2 R19, R19 ;  /* 0x0000001300137308 */ /* 0x000ff00000000800 */
[----:B------:R-:W3:Y:S08]  /*c9b0*/  MUFU.EX2 R23, R23 ;  /* 0x0000001700177308 */ /* 0x000ef00000000800 */
[----:B------:R-:W-:Y:S08]  /*c9c0*/  MUFU.EX2 R165, R165 ;  /* 0x000000a500a57308 */ /* 0x000ff00000000800 */
[----:B------:R-:W3:Y:S08]  /*c9d0*/  MUFU.EX2 R154, R183 ;  /* 0x000000b7009a7308 */ /* 0x000ef00000000800 */
[----:B------:R-:W3:Y:S08]  /*c9e0*/  MUFU.EX2 R158, R171 ;  /* 0x000000ab009e7308 */ /* 0x000ef00000000800 */
[----:B------:R-:W-:Y:S08]  /*c9f0*/  MUFU.EX2 R6, R170 ;  /* 0x000000aa00067308 */ /* 0x000ff00000000800 */
[----:B------:R-:W3:Y:S08]  /*ca00*/  MUFU.EX2 R8, R8 ;  /* 0x0000000800087308 */ /* 0x000ef00000000800 */
[----:B------:R-:W-:Y:S08]  /*ca10*/  MUFU.EX2 R10, R10 ;  /* 0x0000000a000a7308 */ /* 0x000ff00000000800 */
[----:B------:R-:W3:Y:S08]  /*ca20*/  MUFU.EX2 R12, R12 ;  /* 0x0000000c000c7308 */ /* 0x000ef00000000800 */
[----:B------:R-:W-:Y:S08]  /*ca30*/  MUFU.EX2 R14, R14 ;  /* 0x0000000e000e7308 */ /* 0x000ff00000000800 */
[----:B------:R-:W3:Y:S01]  /*ca40*/  MUFU.EX2 R16, R16 ;  /* 0x0000001000107308 */ /* 0x000ee20000000800 */
[----:B------:R-:W-:Y:S01]  /*ca50*/  LOP3.LUT R20, R20, 0x3fff, RZ, 0xc0, !PT ;  /* 0x00003fff14147812 */ /* 0x000fe200078ec0ff */
[-C--:B0-----:R-:W-:Y:S01]  /*ca60*/  FMUL R24, R24, R11.reuse ;  /* 0x0000000b18187220 */ /* 0x081fe20000400000 */
[-C--:B------:R-:W-:Y:S01]  /*ca70*/  FMUL R25, R25, R11.reuse ;  /* 0x0000000b19197220 */ /* 0x080fe20000400000 */
[-C--:B------:R-:W-:Y:S01]  /*ca80*/  FMUL R28, R28, R11.reuse ;  /* 0x0000000b1c1c7220 */ /* 0x080fe20000400000 */
[----:B------:R-:W-:Y:S01]  /*ca90*/  R2UR UR6, R20 ;  /* 0x00000000140672ca */ /* 0x000fe200000e0000 */
[-C--:B------:R-:W-:Y:S01]  /*caa0*/  FMUL R29, R29, R11.reuse ;  /* 0x0000000b1d1d7220 */ /* 0x080fe20000400000 */
        /* <DEDUP_REMOVED lines=59> */
[----:B------:R-:W-:Y:S01]  /*ce60*/  FMUL R149, R149, R11 ;  /* 0x0000000b95957220 */ /* 0x000fe20000400000 */
[-C--:B-1----:R-:W-:Y:S01]  /*ce70*/  FMUL R26, R26, R18.reuse ;  /* 0x000000121a1a7220 */ /* 0x082fe20000400000 */
        /* <DEDUP_REMOVED lines=63> */
[----:B--2---:R-:W-:Y:S01]  /*d270*/  F2FP.BF16.F32.PACK_AB R184, R169, R168 ;  /* 0x000000a8a9b8723e */ /* 0x004fe200000010ff */
[----:B------:R0:W5:Y:S01]  /*d280*/  LDL.LU R204, [R1+0x4ec] ;  /* 0x0004ec0001cc7983 */ /* 0x0001620000300800 */
[----:B---3--:R-:W-:-:S02]  /*d290*/  F2FP.BF16.F32.PACK_AB R185, R15, R13 ;  /* 0x0000000d0fb9723e */ /* 0x008fc400000010ff */
[----:B------:R-:W-:Y:S01]  /*d2a0*/  F2FP.BF16.F32.PACK_AB R186, R173, R172 ;  /* 0x000000acadba723e */ /* 0x000fe200000010ff */
[----:B------:R0:W5:Y:S01]  /*d2b0*/  LDL.LU R205, [R1+0x4e8] ;  /* 0x0004e80001cd7983 */ /* 0x0001620000300800 */
[----:B------:R-:W-:Y:S02]  /*d2c0*/  F2FP.BF16.F32.PACK_AB R187, R17, R4 ;  /* 0x0000000411bb723e */ /* 0x000fe400000010ff */
[----:B------:R-:W-:Y:S01]  /*d2d0*/  F2FP.BF16.F32.PACK_AB R188, R177, R176 ;  /* 0x000000b0b1bc723e */ /* 0x000fe200000010ff */
[----:B------:R0:W5:Y:S01]  /*d2e0*/  LDL.LU R202, [R1+0x4e4] ;  /* 0x0004e40001ca7983 */ /* 0x0001620000300800 */
[----:B------:R-:W-:Y:S02]  /*d2f0*/  F2FP.BF16.F32.PACK_AB R189, R23, R19 ;  /* 0x0000001317bd723e */ /* 0x000fe400000010ff */
[----:B------:R-:W-:Y:S01]  /*d300*/  F2FP.BF16.F32.PACK_AB R191, R154, R165 ;  /* 0x000000a59abf723e */ /* 0x000fe200000010ff */
[----:B------:R0:W5:Y:S01]  /*d310*/  LDL.LU R203, [R1+0x4e0] ;  /* 0x0004e00001cb7983 */ /* 0x0001620000300800 */
[----:B------:R-:W-:-:S02]  /*d320*/  F2FP.BF16.F32.PACK_AB R193, R158, R155 ;  /* 0x0000009b9ec1723e */ /* 0x000fc400000010ff */
[----:B------:R-:W-:Y:S01]  /*d330*/  F2FP.BF16.F32.PACK_AB R195, R8, R6 ;  /* 0x0000000608c3723e */ /* 0x000fe200000010ff */
[----:B------:R-:W2:Y:S01]  /*d340*/  LDL.LU R201, [R1+0xcc] ;  /* 0x0000cc0001c97983 */ /* 0x000ea20000300800 */
[----:B------:R-:W-:Y:S02]  /*d350*/  F2FP.BF16.F32.PACK_AB R197, R12, R10 ;  /* 0x0000000a0cc5723e */ /* 0x000fe400000010ff */
[----:B------:R-:W-:Y:S01]  /*d360*/  F2FP.BF16.F32.PACK_AB R198, R7, R5 ;  /* 0x0000000507c6723e */ /* 0x000fe200000010ff */
[----:B------:R-:W3:Y:S01]  /*d370*/  LDL.LU R200, [R1+0xc8] ;  /* 0x0000c80001c87983 */ /* 0x000ee20000300800 */
[----:B------:R-:W-:Y:S01]  /*d380*/  F2FP.BF16.F32.PACK_AB R199, R16, R14 ;  /* 0x0000000e10c7723e */ /* 0x000fe200000010ff */
[----:B------:R-:W-:Y:S01]  /*d390*/  BAR.SYNC.DEFER_BLOCKING 0x0 ;  /* 0x0000000000007b1d */ /* 0x000fe20000010000 */
[----:B------:R-:W-:-:S05]  /*d3a0*/  IADD3 R20, P0, R20, 0x2, RZ ;  /* 0x0000000214147810 */ /* 0x000fca0007f1e0ff */
[----:B------:R-:W4:Y:S01]  /*d3b0*/  LDL.LU R22, [R1+0xc0] ;  /* 0x0000c00001167983 */ /* 0x000f220000300800 */
[----:B------:R-:W-:-:S06]  /*d3c0*/  WARPGROUP.ARRIVE ;  /* 0x00000000000079c5 */ /* 0x000fcc0000000000 */
[----:B------:R-:W-:Y:S01]  /*d3d0*/  HGMMA.64x256x16.F32.BF16 R24, R184, gdesc[UR4], R24 ;  /* 0x03e00004b8187df0 */ /* 0x000fe20008701818 */
[----:B------:R-:W-:Y:S02]  /*d3e0*/  IADD3.X R21, R21, 0x40000040, RZ, P0, !PT ;  /* 0x4000004015157810 */ /* 0x000fe400007fe4ff */
[----:B------:R-:W-:Y:S02]  /*d3f0*/  R2UR UR58, R20 ;  /* 0x00000000143a72ca */ /* 0x000fe400000e0000 */
[----:B------:R-:W-:-:S13]  /*d400*/  R2UR UR6, R21 ;  /* 0x00000000150672ca */ /* 0x000fda00000e0000 */
[----:B------:R-:W-:Y:S01]  /*d410*/  UMOV UR7, UR6 ;  /* 0x0000000600077c82 */ /* 0x000fe20008000000 */
[----:B------:R-:W-:-:S09]  /*d420*/  UMOV UR6, UR58 ;  /* 0x0000003a00067c82 */ /* 0x000fd20008000000 */
[----:B------:R-:W-:Y:S01]  /*d430*/  HGMMA.64x256x16.F32.BF16 R24, R188, gdesc[UR4], R24 ;  /* 0x03e00004bc187df0 */ /* 0x000fe20008701818 */
[----:B------:R-:W-:Y:S02]  /*d440*/  UIADD3.64 UR58, UR6, 0x2, URZ ;  /* 0x00000002063a7897 */ /* 0x000fe4000fffe03f */
[----:B------:R-:W-:-:S15]  /*d450*/  UIADD3.64 UR6, UR6, 0x4, URZ ;  /* 0x0000000406067897 */ /* 0x000fde000fffe03f */
[----:B------:R-:W-:-:S10]  /*d460*/  NOP ;  /* 0x0000000000007918 */ /* 0x000fd40000000000 */
[----:B------:R-:W-:Y:S01]  /*d470*/  HGMMA.64x256x16.F32.BF16 R24, R192, gdesc[UR56], R24 ;  /* 0x03e00038c0187df0 */ /* 0x000fe20008701818 */
[----:B------:R-:W-:Y:S01]  /*d480*/  FADD R168, R168, R169 ;  /* 0x000000a9a8a87221 */ /* 0x000fe20000000000 */
[----:B------:R-:W-:-:S03]  /*d490*/  FADD R13, R13, R15 ;  /* 0x0000000f0d0d7221 */ /* 0x000fc60000000000 */
        /* <DEDUP_REMOVED lines=19> */
[----:B------:R-:W-:Y:S02]  /*d5d0*/  FADD R13, R8, R13 ;  /* 0x0000000d080d7221 */ /* 0x000fe40000000000 */
[----:B------:R-:W1:Y:S01]  /*d5e0*/  LDC R8, c[0x0][0x280] ;  /* 0x0000a000ff087b82 */ /* 0x000e620000000800 */
[----:B------:R-:W-:Y:S01]  /*d5f0*/  FADD R168, R161, R168 ;  /* 0x000000a8a1a87221 */ /* 0x000fe20000000000 */
[----:B------:R-:W-:-:S03]  /*d600*/  FADD R13, R10, R13 ;  /* 0x0000000d0a0d7221 */ /* 0x000fc60000000000 */
[----:B------:R-:W-:Y:S01]  /*d610*/  FADD R168, R164, R168 ;  /* 0x000000a8a4a87221 */ /* 0x000fe20000000000 */
[----:B------:R-:W-:Y:S01]  /*d620*/  FADD R13, R12, R13 ;  /* 0x0000000d0c0d7221 */ /* 0x000fe20000000000 */
[----:B----4-:R-:W-:Y:S01]  /*d630*/  IADD3 R22, R22, 0x40, RZ ;  /* 0x0000004016167810 */ /* 0x010fe20007ffe0ff */
[----:B------:R-:W4:Y:S01]  /*d640*/  LDC R12, c[0x0][0x264] ;  /* 0x00009900ff0c7b82 */ /* 0x000f220000000800 */
[----:B------:R-:W-:Y:S01]  /*d650*/  FADD R168, R5, R168 ;  /* 0x000000a805a87221 */ /* 0x000fe20000000000 */
[----:B------:R-:W-:-:S03]  /*d660*/  FADD R13, R14, R13 ;  /* 0x0000000d0e0d7221 */ /* 0x000fc60000000000 */
[----:B------:R-:W-:Y:S01]  /*d670*/  FADD R168, R7, R168 ;  /* 0x000000a807a87221 */ /* 0x000fe20000000000 */
[----:B------:R-:W-:Y:S02]  /*d680*/  FADD R13, R16, R13 ;  /* 0x0000000d100d7221 */ /* 0x000fe40000000000 */
[----:B------:R-:W0:Y:S02]  /*d690*/  LDC R10, c[0x0][0x254] ;  /* 0x00009500ff0a7b82 */ /* 0x000e240000000800 */
[----:B------:R-:W1:Y:S04]  /*d6a0*/  SHFL.BFLY PT, R5, R168, 0x2, 0x1f ;  /* 0x0c401f00a8057f89 */ /* 0x000e6800000e0000 */
[----:B------:R-:W2:Y:S01]  /*d6b0*/  SHFL.BFLY PT, R4, R13, 0x2, 0x1f ;  /* 0x0c401f000d047f89 */ /* 0x000ea200000e0000 */
[----:B------:R-:W-:Y:S01]  /*d6c0*/  HGMMA.64x256x16.F32.BF16 R24, R196, gdesc[UR4], R24, gsb0 ;  /* 0x03e00004c4187df0 */ /* 0x000fe20008001818 */
[----:B-1----:R-:W-:Y:S01]  /*d6d0*/  FADD R5, R168, R5 ;  /* 0x00000005a8057221 */ /* 0x002fe20000000000 */
[----:B--2---:R-:W-:-:S04]  /*d6e0*/  FADD R4, R13, R4 ;  /* 0x000000040d047221 */ /* 0x004fc80000000000 */
[----:B------:R-:W1:Y:S04]  /*d6f0*/  SHFL.BFLY PT, R7, R5, 0x1, 0x1f ;  /* 0x0c201f0005077f89 */ /* 0x000e6800000e0000 */
[----:B------:R-:W2:Y:S04]  /*d700*/  SHFL.BFLY PT, R6, R4, 0x1, 0x1f ;  /* 0x0c201f0004067f89 */ /* 0x000ea800000e0000 */
[----:B------:R0:W-:Y:S01]  /*d710*/  STL [R1+0xc0], R22 ;  /* 0x0000c01601007387 */ /* 0x0001e20000100800 */
[----:B-1----:R-:W-:Y:S01]  /*d720*/  FADD R7, R5, R7 ;  /* 0x0000000705077221 */ /* 0x002fe20000000000 */
[----:B--2---:R-:W-:-:S03]  /*d730*/  FADD R6, R4, R6 ;  /* 0x0000000604067221 */ /* 0x004fc60000000000 */
[----:B------:R-:W-:Y:S01]  /*d740*/  FFMA R201, R11, R201, R7 ;  /* 0x000000c90bc97223 */ /* 0x000fe20000000007 */
[----:B---3--:R-:W-:-:S04]  /*d750*/  FFMA R200, R18, R200, R6 ;  /* 0x000000c812c87223 */ /* 0x008fc80000000006 */
[----:B------:R1:W-:Y:S04]  /*d760*/  STL [R1+0xcc], R201 ;  /* 0x0000ccc901007387 */ /* 0x0003e80000100800 */
[----:B------:R1:W-:Y:S04]  /*d770*/  STL [R1+0xc8], R200 ;  /* 0x0000c8c801007387 */ /* 0x0003e80000100800 */
[----:B------:R1:W-:Y:S04]  /*d780*/  STL [R1+0xbc], R211 ;  /* 0x0000bcd301007387 */ /* 0x0003e80000100800 */
[----:B------:R1:W-:Y:S01]  /*d790*/  STL [R1+0xc4], R9 ;  /* 0x0000c40901007387 */ /* 0x0003e20000100800 */
[----:B------:R-:W-:Y:S01]  /*d7a0*/  ISETP.GE.AND P0, PT, R22, R8, PT ;  /* 0x000000081600720c */ /* 0x000fe20003f06270 */
[----:B----4-:R-:W-:Y:S01]  /*d7b0*/  IMAD R3, R12, 0x40, R3 ;  /* 0x000000400c037824 */ /* 0x010fe200078e0203 */
[----:B------:R-:W-:Y:S01]  /*d7c0*/  MOV R4, R9 ;  /* 0x0000000900047202 */ /* 0x000fe20000000f00 */
[----:B0-----:R-:W-:-:S02]  /*d7d0*/  IMAD R2, R10, 0x40, R2 ;  /* 0x000000400a027824 */ /* 0x001fc400078e0202 */
[----:B------:R-:W-:Y:S01]  /*d7e0*/  IMAD.MOV.U32 R5, RZ, RZ, R211 ;  /* 0x000000ffff057224 */ /* 0x000fe200078e00d3 */
[----:B------:R-:W-:-:S07]  /*d7f0*/  WARPGROUP.DEPBAR.LE gsb0, 0x0 ;  /* 0x00008000000079c5 */ /* 0x000fce0000010000 */
[----:B-1----:R-:W-:Y:S05]  /*d800*/  @!P0 BRA `(.L_x_1) ;  /* 0xffffff8000dc8947 */ /* 0x002fea000383ffff */
.L_x_0:
[----:B------:R-:W2:Y:S04]  /*d810*/  LDL.LU R12, [R1+0xcc] ;  /* 0x0000cc00010c7983 */ /* 0x000ea80000300800 */
[----:B------:R-:W3:Y:S01]  /*d820*/  LDL.LU R14, [R1+0xc8] ;  /* 0x0000c800010e7983 */ /* 0x000ee20000300800 */
[----:B------:R-:W-:Y:S01]  /*d830*/  FMUL R15, R42, 0.25 ;  /* 0x3e8000002a0f7820 */ /* 0x000fe20000400000 */
[----:B------:R-:W-:Y:S01]  /*d840*/  FMUL R16, R39, 0.25 ;  /* 0x3e80000027107820 */ /* 0x000fe20000400000 */
[----:B------:R-:W-:Y:S01]  /*d850*/  FMUL R17, R30, 0.25 ;  /* 0x3e8000001e117820 */ /* 0x000fe20000400000 */
[----:B------:R-:W0:Y:S01]  /*d860*/  S2R R200, SR_TID.X ;  /* 0x0000000000c87919 */ /* 0x000e220000002100 */
[----:B------:R-:W-:Y:S01]  /*d870*/  FMUL R20, R27, 0.25 ;  /* 0x3e8000001b147820 */ /* 0x000fe20000400000 */
[----:B------:R-:W-:Y:S01]  /*d880*/  FMUL R19, R136, 0.25 ;  /* 0x3e80000088137820 */ /* 0x000fe20000400000 */
[----:B------:R-:W-:Y:S01]  /*d890*/  FMUL R21, R72, 0.25 ;  /* 0x3e80000048157820 */ /* 0x000fe20000400000 */
[----:B------:R-:W-:Y:S01]  /*d8a0*/  FMUL R22, R69, 0.25 ;  /* 0x3e80000045167820 */ /* 0x000fe20000400000 */
[----:B------:R-:W-:Y:S01]  /*d8b0*/  FMUL R23, R68, 0.25 ;  /* 0x3e80000044177820 */ /* 0x000fe20000400000 */
[----:B------:R-:W-:Y:S01]  /*d8c0*/  FMUL R156, R33, 0.25 ;  /* 0x3e800000219c7820 */ /* 0x000fe20000400000 */
[----:B------:R-:W1:Y:S01]  /*d8d0*/  S2R R236, SR_CTAID.X ;  /* 0x0000000000ec7919 */ /* 0x000e620000002500 */
[----:B------:R-:W4:Y:S01]  /*d8e0*/  S2R R238, SR_CTAID.Y ;  /* 0x0000000000ee7919 */ /* 0x000f220000002600 */
[C---:B0-----:R-:W-:Y:S01]  /*d8f0*/  LOP3.LUT R3, R200.reuse, 0xc0, RZ, 0xc0, !PT ;  /* 0x000000c0c8037812 */ /* 0x041fe200078ec0ff */
[C---:B------:R-:W-:Y:S01]  /*d900*/  IMAD.SHL.U32 R2, R200.reuse, 0x200, RZ ;  /* 0x00000200c8027824 */ /* 0x040fe200078e00ff */
[C---:B------:R-:W-:Y:S01]  /*d910*/  SHF.L.U32 R7, R200.reuse, 0xb, RZ ;  /* 0x0000000bc8077819 */ /* 0x040fe200000006ff */
[C---:B------:R-:W-:Y:S01]  /*d920*/  IMAD.SHL.U32 R6, R200.reuse, 0x8, RZ ;  /* 0x00000008c8067824 */ /* 0x040fe200078e00ff */
[----:B------:R-:W-:Y:S01]  /*d930*/  ISETP.NE.U32.AND P0, PT, R3, RZ, PT ;  /* 0x000000ff0300720c */ /* 0x000fe20003f05070 */
[C---:B------:R-:W-:Y:S01]  /*d940*/  IMAD.SHL.U32 R8, R200.reuse, 0x4, RZ ;  /* 0x00000004c8087824 */ /* 0x040fe200078e00ff */
[----:B------:R-:W-:Y:S01]  /*d950*/  LOP3.LUT R9, R7, 0x3000, RZ, 0xc0, !PT ;  /* 0x0000300007097812 */ /* 0x000fe200078ec0ff */
[----:B------:R-:W-:Y:S01]  /*d960*/  IMAD.SHL.U32 R3, R200, 0x20, RZ ;  /* 0x00000020c8037824 */ /* 0x000fe200078e00ff */
[----:B------:R-:W-:Y:S01]  /*d970*/  LOP3.LUT R2, R2, 0x3000, RZ, 0xc0, !PT ;  /* 0x0000300002027812 */ /* 0x000fe200078ec0ff */
[----:B------:R-:W-:Y:S01]  /*d980*/  IMAD.SHL.U32 R10, R200, 0x10, RZ ;  /* 0x00000010c80a7824 */ /* 0x000fe200078e00ff */
[----:B------:R-:W-:-:S02]  /*d990*/  LOP3.LUT R7, R6, 0x300, RZ, 0xc0, !PT ;  /* 0x0000030006077812 */ /* 0x000fc400078ec0ff */
[----:B------:R-:W-:Y:S02]  /*d9a0*/  LOP3.LUT R11, R6, 0x38, RZ, 0xc0, !PT ;  /* 0x00000038060b7812 */ /* 0x000fe400078ec0ff */
[----:B------:R-:W-:Y:S02]  /*d9b0*/  LOP3.LUT R6, R8, 0xc0, RZ, 0xc0, !PT ;  /* 0x000000c008067812 */ /* 0x000fe400078ec0ff */
[----:B------:R-:W-:Y:S02]  /*d9c0*/  LOP3.LUT R2, R2, 0x60, R3, 0xf8, !PT ;  /* 0x0000006002027812 */ /* 0x000fe400078ef803 */
[----:B------:R-:W-:Y:S02]  /*d9d0*/  LOP3.LUT R7, R7, 0x70, R8, 0xf8, !PT ;  /* 0x0000007007077812 */ /* 0x000fe400078ef808 */
[----:B------:R-:W-:Y:S02]  /*d9e0*/  IADD3 R13, R6, R0, R11 ;  /* 0x00000000060d7210 */ /* 0x000fe40007ffe00b */
[----:B------:R-:W-:-:S02]  /*d9f0*/  LOP3.LUT R3, R200, 0x80, RZ, 0xc0, !PT ;  /* 0x00000080c8037812 */ /* 0x000fc400078ec0ff */
[----:B------:R-:W-:Y:S02]  /*da00*/  SHF.R.U32.HI R8, RZ, 0x1, R200 ;  /* 0x00000001ff087819 */ /* 0x000fe400000116c8 */
[----:B------:R-:W-:Y:S01]  /*da10*/  LOP3.LUT R6, R2, R7, RZ, 0x3c, !PT ;  /* 0x0000000702067212 */ /* 0x000fe200078e3cff */
[----:B------:R-:W-:Y:S01]  /*da20*/  IMAD.SHL.U32 R7, R200, 0x2, RZ ;  /* 0x00000002c8077824 */ /* 0x000fe200078e00ff */
[----:B------:R-:W-:Y:S01]  /*da30*/  LOP3.LUT R9, R9, 0x7f0, R10, 0xf8, !PT ;  /* 0x000007f009097812 */ /* 0x000fe200078ef80a */
[----:B------:R-:W-:Y:S01]  /*da40*/  FMUL R10, R151, 0.25 ;  /* 0x3e800000970a7820 */ /* 0x000fe20000400000 */
[----:B------:R-:W-:Y:S02]  /*da50*/  SHF.R.U32.HI R2, RZ, 0x2, R3 ;  /* 0x00000002ff027819 */ /* 0x000fe40000011603 */
[----:B------:R-:W-:Y:S02]  /*da60*/  LOP3.LUT R8, R8, 0x4, RZ, 0xc0, !PT ;  /* 0x0000000408087812 */ /* 0x000fe400078ec0ff */
[----:B------:R-:W-:-:S02]  /*da70*/  LOP3.LUT R11, R7, 0xf8, RZ, 0xc0, !PT ;  /* 0x000000f8070b7812 */ /* 0x000fc400078ec0ff */
[----:B------:R-:W-:Y:S01]  /*da80*/  LOP3.LUT R7, R9, R2, RZ, 0x3c, !PT ;  /* 0x0000000209077212 */ /* 0x000fe200078e3cff */
[----:B------:R-:W-:Y:S01]  /*da90*/  IMAD.IADD R2, R8, 0x1, R13 ;  /* 0x0000000108027824 */ /* 0x000fe200078e020d */
[----:B------:R-:W-:Y:S01]  /*daa0*/  LEA R3, R3, R0, 0x4 ;  /* 0x0000000003037211 */ /* 0x000fe200078e20ff */
[----:B------:R-:W-:Y:S01]  /*dab0*/  FMUL R9, R150, 0.25 ;  /* 0x3e80000096097820 */ /* 0x000fe20000400000 */
[----:B------:R-:W-:Y:S01]  /*dac0*/  LOP3.LUT R13, R7, 0x40, RZ, 0x3c, !PT ;  /* 0x00000040070d7812 */ /* 0x000fe200078e3cff */
[----:B------:R-:W-:Y:S01]  /*dad0*/  IMAD.IADD R7, R0, 0x1, R7 ;  /* 0x0000000100077824 */ /* 0x000fe200078e0207 */
[----:B------:R-:W-:Y:S01]  /*dae0*/  LOP3.LUT R237, R200, 0x3f, RZ, 0xc0, !PT ;  /* 0x0000003fc8ed7812 */ /* 0x000fe200078ec0ff */
[----:B------:R-:W-:Y:S02]  /*daf0*/  IMAD.IADD R6, R6, 0x1, R3 ;  /* 0x0000000106067824 */ /* 0x000fe400078e0203 */
[----:B------:R-:W-:Y:S02]  /*db00*/  IMAD.IADD R3, R0, 0x1, R11 ;  /* 0x0000000100037824 */ /* 0x000fe400078e020b */
[----:B------:R-:W-:Y:S01]  /*db10*/  FMUL R11, R26, 0.25 ;  /* 0x3e8000001a0b7820 */ /* 0x000fe20000400000 */
[----:B------:R-:W-:-:S02]  /*db20*/  IMAD.IADD R0, R0, 0x1, R13 ;  /* 0x0000000100007824 */ /* 0x000fc400078e020d */
[----:B------:R-:W-:Y:S01]  /*db30*/  FMUL R13, R130, 0.25 ;  /* 0x3e800000820d7820 */ /* 0x000fe20000400000 */
[----:B-1----:R-:W-:Y:S01]  /*db40*/  LEA R236, R236, R237, 0x6 ;  /* 0x000000edecec7211 */ /* 0x002fe200078e30ff */
[----:B------:R-:W-:Y:S01]  /*db50*/  BAR.SYNC.DEFER_BLOCKING 0x0 ;  /* 0x0000000000007b1d */ /* 0x000fe20000010000 */
[----:B--2---:R-:W-:Y:S02]  /*db60*/  IMAD.MOV.U32 R18, RZ, RZ, R12 ;  /* 0x000000ffff127224 */ /* 0x004fe400078e000c */
[----:B------:R-:W-:Y:S01]  /*db70*/  FMUL R12, R143, 0.25 ;  /* 0x3e8000008f0c7820 */ /* 0x000fe20000400000 */
[----:B---3--:R-:W-:Y:S01]  /*db80*/  MOV R8, R14 ;  /* 0x0000000e00087202 */ /* 0x008fe20000000f00 */
[----:B------:R-:W-:-:S03]  /*db90*/  FMUL R14, R139, 0.25 ;  /* 0x3e8000008b0e7820 */ /* 0x000fc60000400000 */
[C---:B------:R-:W-:Y:S02]  /*dba0*/  FSETP.GT.AND P1, PT, |R8|.reuse, 8.50705917302346158658e+37, PT ;  /* 0x7e8000000800780b */ /* 0x040fe40003f24200 */
[----:B------:R-:W-:Y:S02]  /*dbb0*/  FSETP.GEU.AND P5, PT, |R8|, 1.175494350822287508e-38, PT ;  /* 0x008000000800780b */ /* 0x000fe40003fae200 */
[----:B------:R-:W-:Y:S01]  /*dbc0*/  FSEL R150, R9, R150, P1 ;  /* 0x0000009609967208 */ /* 0x000fe20000800000 */
[----:B------:R-:W-:Y:S01]  /*dbd0*/  FMUL R9, R146, 0.25 ;  /* 0x3e80000092097820 */ /* 0x000fe20000400000 */
        /* <DEDUP_REMOVED lines=93> */
[----:B------:R-:W-:Y:S01]  /*e1b0*/  @!P5 FMUL R127, R127, 16777216 ;  /* 0x4b8000007f7fd820 */ /* 0x000fe20000400000 */
[----:B------:R-:W-:Y:S01]  /*e1c0*/  FSEL R55, R10, R55, P1 ;  /* 0x000000370a377208 */ /* 0x000fe20000800000 */
[----:B------:R-:W-:Y:S01]  /*e1d0*/  @!P5 FMUL R122, R122, 16777216 ;  /* 0x4b8000007a7ad820 */ /* 0x000fe20000400000 */
        /* <DEDUP_REMOVED lines=14> */
[----:B------:R-:W-:Y:S01]  /*e2c0*/  MOV R50, R18 ;  /* 0x0000001200327202 */ /* 0x000fe20000000f00 */
        /* <DEDUP_REMOVED lines=9> */
[----:B------:R-:W-:Y:S01]  /*e360*/  FSETP.GT.AND P2, PT, |R50|, 8.50705917302346158658e+37, PT ;  /* 0x7e8000003200780b */ /* 0x000fe20003f44200 */
        /* <DEDUP_REMOVED lines=36> */
[----:B------:R-:W-:Y:S01]  /*e5b0*/  FMUL R37, R50, 8388608 ;  /* 0x4b00000032257820 */ /* 0x000fe20000400000 */
[----:B------:R-:W-:Y:S01]  /*e5c0*/  FSEL R137, R18, R137, P2 ;  /* 0x0000008912897208 */ /* 0x000fe20001000000 */
[----:B------:R-:W-:Y:S01]  /*e5d0*/  FMUL R18, R129, 0.25 ;  /* 0x3e80000081127820 */ /* 0x000fe20000400000 */
[----:B------:R-:W-:Y:S01]  /*e5e0*/  FSETP.GEU.AND P3, PT, R50, 1.175494350822287508e-38, PT ;  /* 0x008000003200780b */ /* 0x000fe20003f6e000 */
[----:B------:R-:W-:Y:S01]  /*e5f0*/  FMUL R35, R44, 0.25 ;  /* 0x3e8000002c237820 */ /* 0x000fe20000400000 */
[----:B------:R-:W-:Y:S01]  /*e600*/  FSEL R132, R15, R132, P2 ;  /* 0x000000840f847208 */ /* 0x000fe20001000000 */
[----:B------:R-:W-:Y:S01]  /*e610*/  FMUL R15, R124, 0.25 ;  /* 0x3e8000007c0f7820 */ /* 0x000fe20000400000 */
[----:B------:R-:W-:Y:S01]  /*e620*/  FSEL R133, R16, R133, P2 ;  /* 0x0000008510857208 */ /* 0x000fe20001000000 */
[----:B------:R-:W-:Y:S01]  /*e630*/  FMUL R16, R121, 0.25 ;  /* 0x3e80000079107820 */ /* 0x000fe20000400000 */
[----:B------:R-:W-:Y:S01]  /*e640*/  FSEL R128, R17, R128, P2 ;  /* 0x0000008011807208 */ /* 0x000fe20001000000 */
[----:B------:R-:W-:Y:S01]  /*e650*/  FMUL R17, R120, 0.25 ;  /* 0x3e80000078117820 */ /* 0x000fe20000400000 */
[----:B------:R-:W-:Y:S01]  /*e660*/  FSEL R37, R37, R50, !P3 ;  /* 0x0000003225257208 */ /* 0x000fe20005800000 */
[----:B------:R-:W-:Y:S01]  /*e670*/  FMUL R34, R65, 0.25 ;  /* 0x3e80000041227820 */ /* 0x000fe20000400000 */
[----:B------:R-:W-:Y:S01]  /*e680*/  FSEL R129, R18, R129, P2 ;  /* 0x0000008112817208 */ /* 0x000fe20001000000 */
[----:B------:R-:W-:Y:S01]  /*e690*/  FMUL R18, R117, 0.25 ;  /* 0x3e80000075127820 */ /* 0x000fe20000400000 */
[----:B------:R-:W-:Y:S01]  /*e6a0*/  FSEL R124, R15, R124, P2 ;  /* 0x0000007c0f7c7208 */ /* 0x000fe20001000000 */
[----:B------:R-:W-:Y:S01]  /*e6b0*/  FMUL R15, R112, 0.25 ;  /* 0x3e800000700f7820 */ /* 0x000fe20000400000 */
[----:B------:R-:W-:Y:S01]  /*e6c0*/  FSEL R171, R45, R32, P2 ;  /* 0x000000202dab7208 */ /* 0x000fe20001000000 */
[----:B------:R-:W-:Y:S01]  /*e6d0*/  VIADD R32, R37, 0xc0cafb0d ;  /* 0xc0cafb0d25207836 */ /* 0x000fe20000000000 */
        /* <DEDUP_REMOVED lines=14> */
[----:B------:R-:W-:Y:S01]  /*e7c0*/  LOP3.LUT R160, R32, 0xff800000, RZ, 0xc0, !PT ;  /* 0xff80000020a07812 */ /* 0x000fe200078ec0ff */
[----:B------:R-:W-:Y:S01]  /*e7d0*/  @!P5 FMUL R12, R12, 16777216 ;  /* 0x4b8000000c0cd820 */ /* 0x000fe20000400000 */
[----:B------:R-:W-:Y:S01]  /*e7e0*/  FSEL R113, R16, R113, P2 ;  /* 0x0000007110717208 */ /* 0x000fe20001000000 */
[----:B------:R-:W-:Y:S01]  /*e7f0*/  FMUL R16, R101, 0.25 ;  /* 0x3e80000065107820 */ /* 0x000fe20000400000 */
[----:B------:R-:W-:Y:S01]  /*e800*/  FSEL R32, RZ, -23, P3 ;  /* 0xc1b80000ff207808 */ /* 0x000fe20001800000 */
[----:B------:R-:W-:Y:S01]  /*e810*/  @!P5 FMUL R13, R13, 16777216 ;  /* 0x4b8000000d0dd820 */ /* 0x000fe20000400000 */
[----:B------:R-:W-:Y:S01]  /*e820*/  FSEL R108, R17, R108, P2 ;  /* 0x0000006c116c7208 */ /* 0x000fe20001000000 */
[----:B------:R-:W-:Y:S01]  /*e830*/  FMUL R17, R100, 0.25 ;  /* 0x3e80000064117820 */ /* 0x000fe20000400000 */
[----:B------:R-:W-:Y:S01]  /*e840*/  FSETP.GEU.AND P4, PT, R8, 1.175494350822287508e-38, PT ;  /* 0x008000000800780b */ /* 0x000fe20003f8e000 */
[----:B------:R-:W-:Y:S01]  /*e850*/  FMUL R46, R25, 0.25 ;  /* 0x3e800000192e7820 */ /* 0x000fe20000400000 */
[C---:B------:R-:W-:Y:S01]  /*e860*/  FSETP.GEU.AND P3, PT, |R50|.reuse, 1.175494350822287508e-38, PT ;  /* 0x008000003200780b */ /* 0x040fe20003f6e200 */
[----:B------:R-:W-:Y:S01]  /*e870*/  @P2 FMUL R50, R50, 0.25 ;  /* 0x3e80000032322820 */ /* 0x000fe20000400000 */
        /* <DEDUP_REMOVED lines=10> */
[----:B------:R-:W-:Y:S01]  /*e920*/  FSEL R36, R35, R8, !P4 ;  /* 0x0000000823247208 */ /* 0x000fe20006000000 */
        /* <DEDUP_REMOVED lines=24> */
[----:B------:R-:W0:Y:S01]  /*eab0*/  MUFU.RCP R8, R8 ;  /* 0x0000000800087308 */ /* 0x000e220000001000 */
[----:B------:R-:W-:Y:S01]  /*eac0*/  FSEL R84, R15, R84, P2 ;  /* 0x000000540f547208 */ /* 0x000fe20001000000 */
[----:B------:R-:W-:Y:S01]  /*ead0*/  FMUL R20, R73, 0.25 ;  /* 0x3e80000049147820 */ /* 0x000fe20000400000 */
[----:B------:R-:W-:Y:S01]  /*eae0*/  FSEL R15, R16, R81, P2 ;  /* 0x00000051100f7208 */ /* 0x000fe20001000000 */
[----:B------:R-:W-:Y:S01]  /*eaf0*/  @!P3 FMUL R161, R161, 16777216 ;  /* 0x4b800000a1a1b820 */ /* 0x000fe20000400000 */
[----:B------:R-:W-:Y:S01]  /*eb00*/  FSEL R16, R17, R80, P2 ;  /* 0x0000005011107208 */ /* 0x000fe20001000000 */
[----:B------:R-:W-:Y:S01]  /*eb10*/  @!P3 FMUL R163, R163, 16777216 ;  /* 0x4b800000a3a3b820 */ /* 0x000fe20000400000 */
[----:B------:R-:W-:Y:S01]  /*eb20*/  FSEL R17, R18, R77, P2 ;  /* 0x0000004d12117208 */ /* 0x000fe20001000000 */
[----:B------:R-:W1:Y:S01]  /*eb30*/  MUFU.RCP R158, R50 ;  /* 0x00000032009e7308 */ /* 0x000e620000001000 */
[----:B------:R-:W-:Y:S01]  /*eb40*/  FSEL R18, R19, R76, P2 ;  /* 0x0000004c13127208 */ /* 0x000fe20001000000 */
[----:B------:R-:W-:Y:S01]  /*eb50*/  FMUL R45, R28, 0.25 ;  /* 0x3e8000001c2d7820 */ /* 0x000fe20000400000 */
[----:B------:R-:W-:Y:S01]  /*eb60*/  FSEL R19, R20, R73, P2 ;  /* 0x0000004914137208 */ /* 0x000fe20001000000 */
[----:B------:R-:W-:Y:S01]  /*eb70*/  @!P5 FMUL R62, R62, 16777216 ;  /* 0x4b8000003e3ed820 */ /* 0x000fe20000400000 */
[----:B------:R-:W-:Y:S01]  /*eb80*/  FSEL R20, R21, R72, P2 ;  /* 0x0000004815147208 */ /* 0x000fe20001000000 */
[----:B------:R-:W-:Y:S01]  /*eb90*/  @!P5 FMUL R138, R138, 16777216 ;  /* 0x4b8000008a8ad820 */ /* 0x000fe20000400000 */
[----:B------:R-:W-:Y:S01]  /*eba0*/  FSEL R21, R22, R69, P2 ;  /* 0x0000004516157208 */ /* 0x000fe20001000000 */
[----:B------:R-:W-:Y:S01]  /*ebb0*/  @!P5 FMUL R54, R54, 16777216 ;  /* 0x4b8000003636d820 */ /* 0x000fe20000400000 */
[----:B------:R-:W-:Y:S01]  /*ebc0*/  FSEL R22, R23, R68, P2 ;  /* 0x0000004417167208 */ /* 0x000fe20001000000 */
[----:B0-----:R-:W-:Y:S01]  /*ebd0*/  FMUL R60, R8, R127 ;  /* 0x0000007f083c7220 */ /* 0x001fe20000400000 */
[----:B------:R-:W-:Y:S01]  /*ebe0*/  FSEL R23, R34, R65, P2 ;  /* 0x0000004122177208 */ /* 0x000fe20001000000 */
[----:B------:R-:W-:Y:S01]  /*ebf0*/  FMUL R34, R61, 0.25 ;  /* 0x3e8000003d227820 */ /* 0x000fe20000400000 */
[----:B------:R-:W-:Y:S01]  /*ec00*/  FSEL R156, R156, R33, P2 ;  /* 0x000000219c9c7208 */ /* 0x000fe20001000000 */
[----:B------:R-:W-:-:S02]  /*ec10*/  VIADD R33, R36, 0xc0cafb0d ;  /* 0xc0cafb0d24217836 */ /* 0x000fc40000000000 */
[C---:B------:R-:W-:Y:S01]  /*ec20*/  FMUL R127, R8.reuse, R12 ;  /* 0x0000000c087f7220 */ /* 0x040fe20000400000 */
[----:B------:R-:W-:Y:S01]  /*ec30*/  FMUL R47, R8, R139 ;  /* 0x0000008b082f7220 */ /* 0x000fe20000400000 */
[----:B------:R-:W-:Y:S01]  /*ec40*/  FSEL R153, R34, R61, P2 ;  /* 0x0000003d22997208 */ /* 0x000fe20001000000 */
[C---:B------:R-:W-:Y:S01]  /*ec50*/  FMUL R61, R8.reuse, R122 ;  /* 0x0000007a083d7220 */ /* 0x040fe20000400000 */
[----:B------:R-:W-:Y:S01]  /*ec60*/  LOP3.LUT R159, R33, 0xff800000, RZ, 0xc0, !PT ;  /* 0xff800000219f7812 */ /* 0x000fe200078ec0ff */
[----:B------:R-:W-:Y:S01]  /*ec70*/  FMUL R122, R8, R11 ;  /* 0x0000000b087a7220 */ /* 0x000fe20000400000 */
[-C--:B------:R-:W-:Y:S01]  /*ec80*/  I2FP.F32.S32 R33, R160.reuse ;  /* 0x000000a000217245 */ /* 0x080fe20000201400 */
[C---:B-1----:R-:W-:Y:S01]  /*ec90*/  FMUL R11, R158.reuse, R161 ;  /* 0x000000a19e0b7220 */ /* 0x042fe20000400000 */
[----:B------:R-:W-:Y:S01]  /*eca0*/  FMUL R12, R158, R163 ;  /* 0x000000a39e0c7220 */ /* 0x000fe20000400000 */
[----:B------:R-:W-:Y:S01]  /*ecb0*/  IADD3 R160, R37, -R160, RZ ;  /* 0x800000a025a07210 */ /* 0x000fe20007ffe0ff */
[----:B------:R-:W-:Y:S01]  /*ecc0*/  FMUL R34, R53, 0.25 ;  /* 0x3e80000035227820 */ /* 0x000fe20000400000 */
[----:B------:R-:W-:Y:S01]  /*ecd0*/  I2FP.F32.S32 R35, R159 ;  /* 0x0000009f00237245 */ /* 0x000fe20000201400 */
[----:B------:R-:W-:Y:S01]  /*ece0*/  FMUL R139, R8, R13 ;  /* 0x0000000d088b7220 */ /* 0x000fe20000400000 */
[----:B------:R-:W-:Y:S01]  /*ecf0*/  F2FP.BF16.F32.PACK_AB R11, R11, R12 ;  /* 0x0000000c0b0b723e */ /* 0x000fe200000010ff */
[----:B------:R-:W-:-:S02]  /*ed00*/  IMAD.MOV.U32 R12, RZ, RZ, 0x3dc6b27f ;  /* 0x3dc6b27fff0c7424 */ /* 0x000fc400078e00ff */
[----:B------:R-:W-:Y:S01]  /*ed10*/  FADD R160, R160, -1 ;  /* 0xbf800000a0a07421 */ /* 0x000fe20000000000 */
[----:B------:R-:W-:Y:S01]  /*ed20*/  FSEL R53, R34, R53, P2 ;  /* 0x0000003522357208 */ /* 0x000fe20001000000 */
[----:B------:R-:W-:Y:S02]  /*ed30*/  IMAD.IADD R159, R36, 0x1, -R159 ;  /* 0x00000001249f7824 */ /* 0x000fe400078e0a9f */
[----:B------:R-:W-:Y:S01]  /*ed40*/  FMUL R34, R41, 0.25 ;  /* 0x3e80000029227820 */ /* 0x000fe20000400000 */
[----:B------:R-:W-:Y:S01]  /*ed50*/  FFMA.FTZ R13, R160, R12, -0.16845393180847167969 ;  /* 0xbe2c7f30a00d7423 */ /* 0x000fe2000001000c */
[----:B------:R-:W-:Y:S01]  /*ed60*/  @!P5 FMUL R9, R9, 16777216 ;  /* 0x4b8000000909d820 */ /* 0x000fe20000400000 */
[----:B------:R-:W-:Y:S01]  /*ed70*/  FADD R159, R159, -1 ;  /* 0xbf8000009f9f7421 */ /* 0x000fe20000000000 */
[----:B------:R-:W-:Y:S01]  /*ed80*/  @!P5 FMUL R14, R14, 16777216 ;  /* 0x4b8000000e0ed820 */ /* 0x000fe20000400000 */
[----:B------:R-:W-:Y:S01]  /*ed90*/  FFMA.FTZ R13, R160, R13, 0.1716887056827545166 ;  /* 0x3e2fcf2aa00d7423 */ /* 0x000fe2000001000d */
[----:B------:R-:W-:Y:S01]  /*eda0*/  FSEL R41, R34, R41, P2 ;  /* 0x0000002922297208 */ /* 0x000fe20001000000 */
[----:B------:R-:W-:Y:S01]  /*edb0*/  @!P3 FMUL R169, R169, 16777216 ;  /* 0x4b800000a9a9b820 */ /* 0x000fe20000400000 */
[----:B------:R-:W-:Y:S01]  /*edc0*/  @!P3 FMUL R171, R171, 16777216 ;  /* 0x4b800000ababb820 */ /* 0x000fe20000400000 */
[----:B------:R-:W-:Y:S01]  /*edd0*/  FMUL R72, R8, R115 ;  /* 0x0000007308487220 */ /* 0x000fe20000400000 */
[----:B------:R-:W-:Y:S01]  /*ede0*/  FSEL R34, RZ, -23, P4 ;  /* 0xc1b80000ff227808 */ /* 0x000fe20002000000 */
[----:B------:R-:W-:Y:S01]  /*edf0*/  @!P5 FMUL R107, R107, 16777216 ;  /* 0x4b8000006b6bd820 */ /* 0x000fe20000400000 */
[----:B------:R-:W-:Y:S01]  /*ee00*/  FSEL R157, R46, R25, P2 ;  /* 0x000000192e9d7208 */ /* 0x000fe20001000000 */
[----:B------:R-:W-:Y:S01]  /*ee10*/  FMUL R115, R8, R62 ;  /* 0x0000003e08737220 */ /* 0x000fe20000400000 */
[----:B------:R-:W-:Y:S01]  /*ee20*/  FSEL R173, R45, R28, P2 ;  /* 0x0000001c2dad7208 */ /* 0x000fe20001000000 */
[----:B------:R-:W-:Y:S01]  /*ee30*/  @!P5 FMUL R74, R74, 16777216 ;  /* 0x4b8000004a4ad820 */ /* 0x000fe20000400000 */
[C---:B------:R-:W-:Y:S01]  /*ee40*/  FMUL R46, R8.reuse, R138 ;  /* 0x0000008a082e7220 */ /* 0x040fe20000400000 */
[C---:B------:R-:W-:Y:S01]  /*ee50*/  FMUL R62, R8.reuse, R54 ;  /* 0x00000036083e7220 */ /* 0x040fe20000400000 */
[----:B------:R-:W-:Y:S01]  /*ee60*/  FFMA.FTZ R12, R159, R12, -0.16845393180847167969 ;  /* 0xbe2c7f309f0c7423 */ /* 0x000fe2000001000c */
[----:B------:R-:W-:Y:S01]  /*ee70*/  @!P5 FMUL R147, R147, 16777216 ;  /* 0x4b8000009393d820 */ /* 0x000fe20000400000 */
[----:B------:R-:W-:Y:S01]  /*ee80*/  @!P5 FMUL R67, R67, 16777216 ;  /* 0x4b8000004343d820 */ /* 0x000fe20000400000 */
[C---:B------:R-:W-:Y:S01]  /*ee90*/  FMUL R54, R8.reuse, R9 ;  /* 0x0000000908367220 */ /* 0x040fe20000400000 */
[----:B------:R-:W-:Y:S01]  /*eea0*/  FMUL R138, R8, R14 ;  /* 0x0000000e088a7220 */ /* 0x000fe20000400000 */
[----:B------:R-:W-:Y:S01]  /*eeb0*/  FFMA.FTZ R13, R160, R13, -0.17900948226451873779 ;  /* 0xbe374e43a00d7423 */ /* 0x000fe2000001000d */
[----:B------:R-:W-:Y:S01]  /*eec0*/  FMUL R51, R56, 0.25 ;  /* 0x3e80000038337820 */ /* 0x000fe20000400000 */
[----:B------:R-:W-:Y:S01]  /*eed0*/  FMUL R44, R29, 0.25 ;  /* 0x3e8000001d2c7820 */ /* 0x000fe20000400000 */
[----:B------:R-:W-:Y:S01]  /*eee0*/  @!P5 FMUL R99, R99, 16777216 ;  /* 0x4b8000006363d820 */ /* 0x000fe20000400000 */
[----:B------:R-:W-:Y:S01]  /*eef0*/  @!P5 FMUL R66, R66, 16777216 ;  /* 0x4b8000004242d820 */ /* 0x000fe20000400000 */
[----:B------:R-:W-:Y:S01]  /*ef00*/  @!P5 FMUL R27, R27, 16777216 ;  /* 0x4b8000001b1bd820 */ /* 0x000fe20000400000 */
[C---:B------:R-:W-:Y:S01]  /*ef10*/  FMUL R9, R158.reuse, R169 ;  /* 0x000000a99e097220 */ /* 0x040fe20000400000 */
[----:B------:R-:W-:Y:S01]  /*ef20*/  FMUL R14, R158, R171 ;  /* 0x000000ab9e0e7220 */ /* 0x000fe20000400000 */
[----:B------:R-:W-:Y:S01]  /*ef30*/  @!P5 FMUL R63, R63, 16777216 ;  /* 0x4b8000003f3fd820 */ /* 0x000fe20000400000 */
[----:B------:R-:W-:Y:S01]  /*ef40*/  FMUL R76, R8, R107 ;  /* 0x0000006b084c7220 */ /* 0x000fe20000400000 */
[----:B------:R-:W-:Y:S01]  /*ef50*/  @!P3 FMUL R120, R120, 16777216 ;  /* 0x4b8000007878b820 */ /* 0x000fe20000400000 */
[----:B------:R-:W-:Y:S01]  /*ef60*/  @!P3 FMUL R84, R84, 16777216 ;  /* 0x4b8000005454b820 */ /* 0x000fe20000400000 */
[----:B------:R-:W-:Y:S01]  /*ef70*/  FFMA.FTZ R28, R35, 1.1920928955078125e-07, R34 ;  /* 0x34000000231c7823 */ /* 0x000fe20000010022 */
[----:B------:R-:W-:Y:S01]  /*ef80*/  @!P5 FMUL R10, R10, 16777216 ;  /* 0x4b8000000a0ad820 */ /* 0x000fe20000400000 */
[----:B------:R-:W-:Y:S01]  /*ef90*/  FMUL R107, R8, R74 ;  /* 0x0000004a086b7220 */ /* 0x000fe20000400000 */
[----:B------:R-:W-:Y:S01]  /*efa0*/  @!P3 FMUL R113, R113, 16777216 ;  /* 0x4b8000007171b820 */ /* 0x000fe20000400000 */
[----:B------:R-:W-:Y:S01]  /*efb0*/  @!P3 FMUL R15, R15, 16777216 ;  /* 0x4b8000000f0fb820 */ /* 0x000fe20000400000 */
[----:B------:R-:W-:Y:S01]  /*efc0*/  FFMA.FTZ R12, R159, R12, 0.1716887056827545166 ;  /* 0x3e2fcf2a9f0c7423 */ /* 0x000fe2000001000c */
[----:B------:R-:W-:Y:S01]  /*efd0*/  @!P3 FMUL R24, R24, 16777216 ;  /* 0x4b8000001818b820 */ /* 0x000fe20000400000 */
[----:B------:R-:W-:Y:S01]  /*efe0*/  @!P3 FMUL R165, R165, 16777216 ;  /* 0x4b800000a5a5b820 */ /* 0x000fe20000400000 */
[----:B------:R-:W-:Y:S01]  /*eff0*/  @!P3 FMUL R167, R167, 16777216 ;  /* 0x4b800000a7a7b820 */ /* 0x000fe20000400000 */
[----:B------:R-:W-:Y:S01]  /*f000*/  @!P3 FMUL R173, R173, 16777216 ;  /* 0x4b800000adadb820 */ /* 0x000fe20000400000 */
[C---:B------:R-:W-:Y:S01]  /*f010*/  FMUL R35, R8.reuse, R147 ;  /* 0x0000009308237220 */ /* 0x040fe20000400000 */
[----:B------:R-:W-:Y:S01]  /*f020*/  FMUL R74, R8, R67 ;  /* 0x00000043084a7220 */ /* 0x000fe20000400000 */
[----:B------:R-:W-:Y:S01]  /*f030*/  @!P3 FMUL R112, R112, 16777216 ;  /* 0x4b8000007070b820 */ /* 0x000fe20000400000 */
[----:B------:R-:W-:Y:S01]  /*f040*/  FFMA.FTZ R13, R160, R13, 0.20512372255325317383 ;  /* 0x3e520bf4a00d7423 */ /* 0x000fe2000001000d */
[C---:B------:R-:W-:Y:S01]  /*f050*/  FMUL R80, R8.reuse, R99 ;  /* 0x0000006308507220 */ /* 0x040fe20000400000 */
[C---:B------:R-:W-:Y:S01]  /*f060*/  FMUL R67, R8.reuse, R66 ;  /* 0x0000004208437220 */ /* 0x040fe20000400000 */
[C---:B------:R-:W-:Y:S01]  /*f070*/  FMUL R147, R8.reuse, R27 ;  /* 0x0000001b08937220 */ /* 0x040fe20000400000 */
[----:B------:R-:W-:Y:S01]  /*f080*/  @!P3 FMUL R105, R105, 16777216 ;  /* 0x4b8000006969b820 */ /* 0x000fe20000400000 */
[----:B------:R-:W-:Y:S01]  /*f090*/  FSEL R56, R51, R56, P2 ;  /* 0x0000003833387208 */ /* 0x000fe20001000000 */
[----:B------:R-:W-:Y:S01]  /*f0a0*/  FMUL R66, R8, R63 ;  /* 0x0000003f08427220 */ /* 0x000fe20000400000 */
[----:B------:R-:W-:Y:S01]  /*f0b0*/  FSEL R29, R44, R29, P2 ;  /* 0x0000001d2c1d7208 */ /* 0x000fe20001000000 */
[----:B------:R-:W-:Y:S01]  /*f0c0*/  @!P3 FMUL R104, R104, 16777216 ;  /* 0x4b8000006868b820 */ /* 0x000fe20000400000 */
[----:B------:R-:W-:Y:S01]  /*f0d0*/  F2FP.BF16.F32.PACK_AB R9, R9, R14 ;  /* 0x0000000e0909723e */ /* 0x000fe200000010ff */
[C---:B------:R-:W-:Y:S01]  /*f0e0*/  FMUL R99, R158.reuse, R120 ;  /* 0x000000789e637220 */ /* 0x040fe20000400000 */
[----:B------:R-:W-:Y:S01]  /*f0f0*/  FMUL R27, R158, R84 ;  /* 0x000000549e1b7220 */ /* 0x000fe20000400000 */
[----:B------:R-:W-:Y:S01]  /*f100*/  @!P5 FMUL R146, R146, 16777216 ;  /* 0x4b8000009292d820 */ /* 0x000fe20000400000 */
        /* <DEDUP_REMOVED lines=12> */
[----:B------:R-:W-:Y:S01]  /*f1d0*/  FMUL R63, R8, R10 ;  /* 0x0000000a083f7220 */ /* 0x000fe20000400000 */
[----:B------:R-:W-:Y:S01]  /*f1e0*/  @!P3 FMUL R97, R97, 16777216 ;  /* 0x4b8000006161b820 */ /* 0x000fe20000400000 */
[C---:B------:R-:W-:Y:S01]  /*f1f0*/  FMUL R120, R158.reuse, R113 ;  /* 0x000000719e787220 */ /* 0x040fe20000400000 */
[----:B------:R-:W-:Y:S01]  /*f200*/  FMUL R84, R158, R15 ;  /* 0x0000000f9e547220 */ /* 0x000fe20000400000 */
[----:B------:R-:W-:Y:S01]  /*f210*/  FFMA.FTZ R14, R159, R12, -0.17900948226451873779 ;  /* 0xbe374e439f0e7423 */ /* 0x000fe2000001000c */
        /* <DEDUP_REMOVED lines=30> */
[C---:B------:R-:W-:Y:S01]  /*f400*/  FMUL R10, R158.reuse, R165 ;  /* 0x000000a59e0a7220 */ /* 0x040fe20000400000 */
[C---:B------:R-:W-:Y:S01]  /*f410*/  FMUL R173, R158.reuse, R173 ;  /* 0x000000ad9ead7220 */ /* 0x040fe20000400000 */
[C---:B------:R-:W-:Y:S01]  /*f420*/  FMUL R24, R158.reuse, R24 ;  /* 0x000000189e187220 */ /* 0x040fe20000400000 */
[----:B------:R-:W-:Y:S01]  /*f430*/  FMUL R167, R158, R167 ;  /* 0x000000a79ea77220 */ /* 0x000fe20000400000 */
[----:B------:R-:W-:Y:S01]  /*f440*/  @!P3 FMUL R96, R96, 16777216 ;  /* 0x4b8000006060b820 */ /* 0x000fe20000400000 */
[----:B------:R-:W-:Y:S01]  /*f450*/  FMUL R113, R158, R112 ;  /* 0x000000709e717220 */ /* 0x000fe20000400000 */
[----:B------:R-:W-:Y:S01]  /*f460*/  FFMA.FTZ R15, R160, R13, -0.24046532809734344482 ;  /* 0xbe763c8ba00f7423 */ /* 0x000fe2000001000d */
[----:B------:R-:W-:Y:S01]  /*f470*/  @!P3 FMUL R128, R128, 16777216 ;  /* 0x4b8000008080b820 */ /* 0x000fe20000400000 */
[----:B------:R-:W-:Y:S01]  /*f480*/  @!P3 FMUL R89, R89, 16777216 ;  /* 0x4b8000005959b820 */ /* 0x000fe20000400000 */
[----:B------:R-:W-:Y:S01]  /*f490*/  FMUL R112, R158, R105 ;  /* 0x000000699e707220 */ /* 0x000fe20000400000 */
[----:B------:R-:W-:Y:S01]  /*f4a0*/  @!P3 FMUL R121, R121, 16777216 ;  /* 0x4b8000007979b820 */ /* 0x000fe20000400000 */
[----:B------:R-:W-:Y:S01]  /*f4b0*/  @!P3 FMUL R88, R88, 16777216 ;  /* 0x4b8000005858b820 */ /* 0x000fe20000400000 */
[----:B------:R-:W-:Y:S01]  /*f4c0*/  @!P3 FMUL R85, R85, 16777216 ;  /* 0x4b8000005555b820 */ /* 0x000fe20000400000 */
[----:B------:R-:W-:Y:S01]  /*f4d0*/  @!P3 FMUL R17, R17, 16777216 ;  /* 0x4b8000001111b820 */ /* 0x000fe20000400000 */
[----:B------:R-:W-:Y:S01]  /*f4e0*/  @!P3 FMUL R18, R18, 16777216 ;  /* 0x4b8000001212b820 */ /* 0x000fe20000400000 */
[----:B------:R-:W-:Y:S01]  /*f4f0*/  @!P3 FMUL R57, R57, 16777216 ;  /* 0x4b8000003939b820 */ /* 0x000fe20000400000 */
[----:B------:R-:W-:Y:S01]  /*f500*/  FMUL R105, R158, R104 ;  /* 0x000000689e697220 */ /* 0x000fe20000400000 */
[----:B------:R-:W-:Y:S01]  /*f510*/  FFMA.FTZ R25, R33, 1.1920928955078125e-07, R32 ;  /* 0x3400000021197823 */ /* 0x000fe20000010020 */
[C---:B------:R-:W-:Y:S01]  /*f520*/  FMUL R34, R8.reuse, R146 ;  /* 0x0000009208227220 */ /* 0x040fe20000400000 */
        /* <DEDUP_REMOVED lines=51> */
[----:B------:R-:W-:Y:S01]  /*f860*/  FFMA.FTZ R14, R159, R14, 0.20512372255325317383 ;  /* 0x3e520bf49f0e7423 */ /* 0x000fe2000001000e */
        /* <DEDUP_REMOVED lines=31> */
[----:B------:R-:W-:Y:S01]  /*fa60*/  FMUL R97, R158, R96 ;  /* 0x000000609e617220 */ /* 0x000fe20000400000 */
[----:B------:R-:W-:Y:S01]  /*fa70*/  FFMA.FTZ R15, R160, R15, 0.28857114911079406738 ;  /* 0x3e93bf99a00f7423 */ /* 0x000fe2000001000f */
[----:B------:R-:W-:Y:S01]  /*fa80*/  F2FP.BF16.F32.PACK_AB R8, R173, R24 ;  /* 0x00000018ad08723e */ /* 0x000fe200000010ff */
[----:B------:R-:W-:Y:S01]  /*fa90*/  FMUL R83, R158, R128 ;  /* 0x000000809e537220 */ /* 0x000fe20000400000 */
[----:B------:R-:W-:Y:S01]  /*faa0*/  F2FP.BF16.F32.PACK_AB R10, R10, R167 ;  /* 0x000000a70a0a723e */ /* 0x000fe200000010ff */
        /* <DEDUP_REMOVED lines=45> */
[----:B------:R-:W-:Y:S01]  /*fd80*/  FFMA.FTZ R14, R159, R14, -0.24046532809734344482 ;  /* 0xbe763c8b9f0e7423 */ /* 0x000fe2000001000e */
[----:B------:R-:W-:Y:S01]  /*fd90*/  FMUL R158, R158, R157 ;  /* 0x0000009d9e9e7220 */ /* 0x000fe20000400000 */
[----:B------:R-:W-:Y:S01]  /*fda0*/  FFMA.FTZ R15, R160, R15, -0.36067417263984680176 ;  /* 0xbeb8aa49a00f7423 */ /* 0x000fe2000001000f */
[----:B------:R0:W-:Y:S01]  /*fdb0*/  STS.128 [R6], R8 ;  /* 0x0000000806007388 */ /* 0x0001e20000000c00 */
[----:B------:R-:W-:-:S02]  /*fdc0*/  F2FP.BF16.F32.PACK_AB R13, R40, R17 ;  /* 0x00000011280d723e */ /* 0x000fc400000010ff */
[----:B------:R-:W-:Y:S02]  /*fdd0*/  F2FP.BF16.F32.PACK_AB R12, R29, R158 ;  /* 0x0000009e1d0c723e */ /* 0x000fe400000010ff */
[----:B------:R-:W-:Y:S02]  /*fde0*/  F2FP.BF16.F32.PACK_AB R16, R143, R146 ;  /* 0x000000928f10723e */ /* 0x000fe400000010ff */
[----:B------:R-:W-:Y:S02]  /*fdf0*/  F2FP.BF16.F32.PACK_AB R20, R142, R147 ;  /* 0x000000938e14723e */ /* 0x000fe400000010ff */
[----:B------:R-:W-:Y:S02]  /*fe00*/  F2FP.BF16.F32.PACK_AB R17, R135, R138 ;  /* 0x0000008a8711723e */ /* 0x000fe400000010ff */
[----:B------:R-:W-:Y:S02]  /*fe10*/  F2FP.BF16.F32.PACK_AB R21, R134, R139 ;  /* 0x0000008b8615723e */ /* 0x000fe400000010ff */
[----:B------:R-:W-:-:S02]  /*fe20*/  F2FP.BF16.F32.PACK_AB R22, R122, R131 ;  /* 0x000000837a16723e */ /* 0x000fc400000010ff */
[----:B------:R-:W-:Y:S01]  /*fe30*/  F2FP.BF16.F32.PACK_AB R19, R62, R63 ;  /* 0x0000003f3e13723e */ /* 0x000fe200000010ff */
[----:B0-----:R-:W-:Y:S01]  /*fe40*/  FFMA.FTZ R8, R159, R14, 0.28857114911079406738 ;  /* 0x3e93bf999f087423 */ /* 0x001fe2000001000e */
[----:B------:R-:W-:Y:S01]  /*fe50*/  F2FP.BF16.F32.PACK_AB R14, R155, R18 ;  /* 0x000000129b0e723e */ /* 0x000fe200000010ff */
[C---:B------:R-:W-:Y:S01]  /*fe60*/  FFMA.FTZ R9, R160.reuse, R15, 0.48089820146560668945 ;  /* 0x3ef6384aa0097423 */ /* 0x040fe2000001000f */
[----:B------:R-:W-:Y:S01]  /*fe70*/  F2FP.BF16.F32.PACK_AB R18, R127, R130 ;  /* 0x000000827f12723e */ /* 0x000fe200000010ff */
[----:B------:R-:W-:Y:S01]  /*fe80*/  FFMA.FTZ R8, R159, R8, -0.36067417263984680176 ;  /* 0xbeb8aa499f087423 */ /* 0x000fe20000010008 */
[----:B------:R-:W-:Y:S01]  /*fe90*/  F2FP.BF16.F32.PACK_AB R15, R53, R52 ;  /* 0x00000034350f723e */ /* 0x000fe200000010ff */
[C---:B------:R-:W-:Y:S01]  /*fea0*/  FFMA.FTZ R9, R160.reuse, R9, -0.72134751081466674805 ;  /* 0xbf38aa3ba0097423 */ /* 0x040fe20000010009 */
[----:B------:R-:W-:Y:S01]  /*feb0*/  F2FP.BF16.F32.PACK_AB R23, R55, R54 ;  /* 0x000000363717723e */ /* 0x000fe200000010ff */
[----:B------:R-:W-:Y:S01]  /*fec0*/  STS.128 [R6+0x80], R16 ;  /* 0x0000801006007388 */ /* 0x000fe20000000c00 */
[----:B------:R-:W-:Y:S01]  /*fed0*/  FFMA.FTZ R8, R159, R8, 0.48089820146560668945 ;  /* 0x3ef6384a9f087423 */ /* 0x000fe20000010008 */
[----:B------:R-:W-:Y:S01]  /*fee0*/  ISETP.GE.U32.AND P2, PT, R37, 0x7f800000, PT ;  /* 0x7f8000002500780c */ /* 0x000fe20003f46070 */
[----:B------:R-:W-:Y:S01]  /*fef0*/  FMUL R9, R160, R9 ;  /* 0x00000009a0097220 */ /* 0x000fe20000400000 */
[----:B------:R-:W-:Y:S01]  /*ff00*/  STS.128 [R6+0x400], R12 ;  /* 0x0004000c06007388 */ /* 0x000fe20000000c00 */
[C---:B------:R-:W-:Y:S01]  /*ff10*/  FFMA.FTZ R8, R159.reuse, R8, -0.72134751081466674805 ;  /* 0xbf38aa3b9f087423 */ /* 0x040fe20000010008 */
[----:B------:R-:W-:Y:S01]  /*ff20*/  ISETP.GE.U32.AND P3, PT, R36, 0x7f800000, PT ;  /* 0x7f8000002400780c */ /* 0x000fe20003f66070 */
[C---:B------:R-:W-:Y:S01]  /*ff30*/  FMUL R9, R160.reuse, R9 ;  /* 0x00000009a0097220 */ /* 0x040fe20000400000 */
[----:B------:R-:W-:Y:S01]  /*ff40*/  STS.128 [R6+0x480], R20 ;  /* 0x0004801406007388 */ /* 0x000fe20000000c00 */
[----:B------:R-:W-:Y:S01]  /*ff50*/  FMUL R8, R159, R8 ;  /* 0x000000089f087220 */ /* 0x000fe20000400000 */
[----:B------:R-:W-:Y:S01]  /*ff60*/  FSETP.NEU.AND P1, PT, R37, RZ, PT ;  /* 0x000000ff2500720b */ /* 0x000fe20003f2d000 */
[----:B------:R-:W-:Y:S01]  /*ff70*/  FFMA.FTZ R160, R160, 1.4426950216293334961, R9 ;  /* 0x3fb8aa3ba0a07823 */ /* 0x000fe20000010009 */
[----:B------:R-:W-:Y:S01]  /*ff80*/  BAR.SYNC.DEFER_BLOCKING 0x0 ;  /* 0x0000000000007b1d */ /* 0x000fe20000010000 */
[----:B------:R-:W-:Y:S01]  /*ff90*/  FMUL R8, R159, R8 ;  /* 0x000000089f087220 */ /* 0x000fe20000400000 */
[----:B------:R-:W-:Y:S01]  /*ffa0*/  F2FP.BF16.F32.PACK_AB R29, R38, R85 ;  /* 0x00000055261d723e */ /* 0x000fe200000010ff */
[----:B------:R-:W-:Y:S01]  /*ffb0*/  FADD R63, R25, R160 ;  /* 0x000000a0193f7221 */ /* 0x000fe20000000000 */
[----:B------:R-:W-:Y:S01]  /*ffc0*/  F2FP.BF16.F32.PACK_AB R25, R42, R121 ;  /* 0x000000792a19723e */ /* 0x000fe200000010ff */
[----:B------:R-:W-:Y:S01]  /*ffd0*/  FFMA.FTZ R159, R159, 1.4426950216293334961, R8 ;  /* 0x3fb8aa3b9f9f7823 */ /* 0x000fe20000010008 */
[----:B------:R-:W-:Y:S01]  /*ffe0*/  @P2 IMAD.MOV.U32 R8, RZ, RZ, 0x7f800000 ;  /* 0x7f800000ff082424 */ /* 0x000fe200078e00ff */
[----:B------:R-:W-:Y:S01]  /*fff0*/  F2FP.BF16.F32.PACK_AB R26, R26, R43 ;  /* 0x0000002b1a1a723e */ /* 0x000fe200000010ff */
[----:B------:R-:W-:-:S02]  /*10000*/  @P3 IMAD.MOV.U32 R9, RZ, RZ, 0x7f800000 ;  /* 0x7f800000ff093424 */ /* 0x000fc400078e00ff */
[----:B------:R-:W-:Y:S01]  /*10010*/  FADD R62, R28, R159 ;  /* 0x0000009f1c3e7221 */ /* 0x000fe20000000000 */
[----:B------:R-:W-:Y:S01]  /*10020*/  @P2 FFMA.FTZ R63, R37, R8, +INF ;  /* 0x7f800000253f2423 */ /* 0x000fe20000010008 */
[C---:B------:R-:W-:Y:S01]  /*10030*/  FSETP.NEU.AND P2, PT, R36.reuse, RZ, PT ;  /* 0x000000ff2400720b */ /* 0x040fe20003f4d000 */
[----:B------:R-:W-:Y:S01]  /*10040*/  @P3 FFMA.FTZ R62, R36, R9, +INF ;  /* 0x7f800000243e3423 */ /* 0x000fe20000010009 */
[----:B------:R-:W-:Y:S02]  /*10050*/  F2FP.BF16.F32.PACK_AB R30, R30, R39 ;  /* 0x000000271e1e723e */ /* 0x000fe400000010ff */
[----:B------:R-:W-:Y:S02]  /*10060*/  F2FP.BF16.F32.PACK_AB R24, R24, R57 ;  /* 0x000000391818723e */ /* 0x000fe400000010ff */
[----:B------:R-:W-:Y:S02]  /*10070*/  F2FP.BF16.F32.PACK_AB R28, R153, R128 ;  /* 0x00000080991c723e */ /* 0x000fe400000010ff */
[----:B------:R-:W-:-:S02]  /*10080*/  F2FP.BF16.F32.PACK_AB R36, R115, R58 ;  /* 0x0000003a7324723e */ /* 0x000fc400000010ff */
[----:B------:R-:W-:Y:S02]  /*10090*/  F2FP.BF16.F32.PACK_AB R40, R66, R59 ;  /* 0x0000003b4228723e */ /* 0x000fe400000010ff */
[----:B------:R-:W-:Y:S01]  /*100a0*/  F2FP.BF16.F32.PACK_AB R37, R70, R67 ;  /* 0x000000434625723e */ /* 0x000fe200000010ff */
[----:B------:R-:W0:Y:S01]  /*100b0*/  LDS.128 R8, [R7] ;  /* 0x0000000007087984 */ /* 0x000e220000000c00 */
[----:B------:R-:W-:Y:S01]  /*100c0*/  F2FP.BF16.F32.PACK_AB R41, R71, R74 ;  /* 0x0000004a4729723e */ /* 0x000fe200000010ff */
[----:B------:R-:W4:Y:S01]  /*100d0*/  LDC.64 R66, c[0x0][0x270] ;  /* 0x00009c00ff427b82 */ /* 0x000f220000000a00 */
[----:B------:R-:W-:Y:S01]  /*100e0*/  F2FP.BF16.F32.PACK_AB R38, R106, R107 ;  /* 0x0000006b6a26723e */ /* 0x000fe200000010ff */
[----:B------:R-:W-:Y:S01]  /*100f0*/  LDS.128 R12, [R7+0x800] ;  /* 0x00080000070c7984 */ /* 0x000fe20000000c00 */
[----:B------:R-:W-:Y:S02]  /*10100*/  F2FP.BF16.F32.PACK_AB R42, R103, R114 ;  /* 0x00000072672a723e */ /* 0x000fe400000010ff */
[----:B------:R-:W-:Y:S01]  /*10110*/  F2FP.BF16.F32.PACK_AB R27, R27, R88 ;  /* 0x000000581b1b723e */ /* 0x000fe200000010ff */
[----:B------:R-:W1:Y:S01]  /*10120*/  LDS.128 R16, [R0] ;  /* 0x0000000000107984 */ /* 0x000e620000000c00 */
[----:B------:R-:W-:Y:S01]  /*10130*/  F2FP.BF16.F32.PACK_AB R31, R31, R84 ;  /* 0x000000541f1f723e */ /* 0x000fe200000010ff */
[----:B------:R-:W2:Y:S01]  /*10140*/  LDC R74, c[0x0][0x278] ;  /* 0x00009e00ff4a7b82 */ /* 0x000ea20000000800 */
[----:B------:R-:W-:Y:S01]  /*10150*/  F2FP.BF16.F32.PACK_AB R39, R95, R102 ;  /* 0x000000665f27723e */ /* 0x000fe200000010ff */
[----:B------:R-:W-:Y:S01]  /*10160*/  LDS.128 R20, [R0+0x800] ;  /* 0x0008000000147984 */ /* 0x000fe20000000c00 */
[----:B------:R-:W-:-:S02]  /*10170*/  F2FP.BF16.F32.PACK_AB R43, R87, R94 ;  /* 0x0000005e572b723e */ /* 0x000fc400000010ff */
[----:B------:R-:W-:-:S03]  /*10180*/  F2FP.BF16.F32.PACK_AB R56, R93, R96 ;  /* 0x000000605d38723e */ /* 0x000fc600000010ff */
[----:B------:R-:W-:Y:S01]  /*10190*/  BAR.SYNC.DEFER_BLOCKING 0x0 ;  /* 0x0000000000007b1d */ /* 0x000fe20000010000 */
[----:B------:R-:W-:Y:S02]  /*101a0*/  SHF.R.U32.HI R93, RZ, 0x6, R200 ;  /* 0x00000006ff5d7819 */ /* 0x000fe400000116c8 */
[----:B------:R-:W-:Y:S02]  /*101b0*/  F2FP.BF16.F32.PACK_AB R52, R92, R89 ;  /* 0x000000595c34723e */ /* 0x000fe400000010ff */
[----:B------:R-:W-:Y:S02]  /*101c0*/  SGXT.U32 R93, R93, 0x2 ;  /* 0x000000025d5d781a */ /* 0x000fe40000000000 */
[----:B------:R-:W-:Y:S02]  /*101d0*/  F2FP.BF16.F32.PACK_AB R53, R100, R97 ;  /* 0x000000616435723e */ /* 0x000fe400000010ff */
[----:B------:R-:W-:Y:S01]  /*101e0*/  F2FP.BF16.F32.PACK_AB R57, R101, R104 ;  /* 0x000000686539723e */ /* 0x000fe200000010ff */
[----:B----4-:R-:W-:Y:S01]  /*101f0*/  IMAD R88, R238, R66, RZ ;  /* 0x00000042ee587224 */ /* 0x010fe200078e02ff */
[----:B------:R-:W-:Y:S01]  /*10200*/  F2FP.BF16.F32.PACK_AB R54, R108, R105 ;  /* 0x000000696c36723e */ /* 0x000fe200000010ff */
[----:B------:R-:W-:Y:S01]  /*10210*/  IMAD R89, R236, R67, RZ ;  /* 0x00000043ec597224 */ /* 0x000fe200078e02ff */
[----:B------:R-:W-:Y:S01]  /*10220*/  F2FP.BF16.F32.PACK_AB R58, R109, R112 ;  /* 0x000000706d3a723e */ /* 0x000fe200000010ff */
[----:B------:R-:W3:Y:S01]  /*10230*/  LDC.64 R104, c[0x0][0x228] ;  /* 0x00008a00ff687b82 */ /* 0x000ee20000000a00 */
[----:B------:R-:W-:-:S02]  /*10240*/  F2FP.BF16.F32.PACK_AB R55, R116, R113 ;  /* 0x000000717437723e */ /* 0x000fc400000010ff */
[----:B------:R-:W-:Y:S01]  /*10250*/  F2FP.BF16.F32.PACK_AB R59, R117, R120 ;  /* 0x00000078753b723e */ /* 0x000fe200000010ff */
[----:B--2---:R-:W-:Y:S01]  /*10260*/  IMAD R93, R93, R74, RZ ;  /* 0x0000004a5d5d7224 */ /* 0x004fe200078e02ff */
[----:B------:R-:W-:Y:S02]  /*10270*/  F2FP.BF16.F32.PACK_AB R64, R64, R81 ;  /* 0x000000514040723e */ /* 0x000fe400000010ff */
[----:B------:R-:W-:Y:S01]  /*10280*/  F2FP.BF16.F32.PACK_AB R68, R68, R91 ;  /* 0x0000005b4444723e */ /* 0x000fe200000010ff */
[C---:B------:R-:W-:Y:S01]  /*10290*/  IMAD R95, R74.reuse, 0x4, R93 ;  /* 0x000000044a5f7824 */ /* 0x040fe200078e025d */
[----:B------:R-:W-:Y:S01]  /*102a0*/  F2FP.BF16.F32.PACK_AB R65, R65, R98 ;  /* 0x000000624141723e */ /* 0x000fe200000010ff */
[----:B------:R-:W-:Y:S01]  /*102b0*/  STS.128 [R6], R24 ;  /* 0x0000001806007388 */ /* 0x000fe20000000c00 */
[----:B------:R-:W-:Y:S01]  /*102c0*/  F2FP.BF16.F32.PACK_AB R69, R69, R80 ;  /* 0x000000504545723e */ /* 0x000fe200000010ff */
[----:B------:R-:W-:Y:S01]  /*102d0*/  IMAD R91, R74, 0x4, R95 ;  /* 0x000000044a5b7824 */ /* 0x000fe200078e025f */
[----:B------:R-:W-:Y:S01]  /*102e0*/  F2FP.BF16.F32.PACK_AB R66, R110, R77 ;  /* 0x0000004d6e42723e */ /* 0x000fe200000010ff */
[----:B------:R-:W-:Y:S01]  /*102f0*/  STS.128 [R6+0x400], R28 ;  /* 0x0004001c06007388 */ /* 0x000fe20000000c00 */
[----:B------:R-:W-:Y:S01]  /*10300*/  F2FP.BF16.F32.PACK_AB R70, R111, R76 ;  /* 0x0000004c6f46723e */ /* 0x000fe200000010ff */
[----:B------:R-:W-:Y:S01]  /*10310*/  IMAD R77, R74, 0x4, R91 ;  /* 0x000000044a4d7824 */ /* 0x000fe200078e025b */
[----:B------:R-:W-:Y:S01]  /*10320*/  F2FP.BF16.F32.PACK_AB R67, R118, R73 ;  /* 0x000000497643723e */ /* 0x000fe200000010ff */
[----:B------:R-:W-:Y:S01]  /*10330*/  STS.128 [R6+0x80], R36 ;  /* 0x0000802406007388 */ /* 0x000fe20000000c00 */
[----:B------:R-:W-:Y:S01]  /*10340*/  F2FP.BF16.F32.PACK_AB R71, R119, R72 ;  /* 0x000000487747723e */ /* 0x000fe200000010ff */
[C---:B------:R-:W-:Y:S01]  /*10350*/  IMAD.SHL.U32 R72, R89.reuse, 0x2, RZ ;  /* 0x0000000259487824 */ /* 0x040fe200078e00ff */
[----:B------:R-:W-:Y:S01]  /*10360*/  LEA R97, R74, R77, 0x2 ;  /* 0x0000004d4a617211 */ /* 0x000fe200078e10ff */
[----:B------:R-:W-:Y:S01]  /*10370*/  STS.128 [R6+0x480], R40 ;  /* 0x0004802806007388 */ /* 0x000fe20000000c00 */
[----:B------:R-:W-:Y:S01]  /*10380*/  F2FP.BF16.F32.PACK_AB R84, R124, R99 ;  /* 0x000000637c54723e */ /* 0x000fe200000010ff */
[----:B------:R-:W-:Y:S01]  /*10390*/  IMAD.HI R73, R89, 0x2, RZ ;  /* 0x0000000259497827 */ /* 0x000fe200078e02ff */
[----:B------:R-:W-:Y:S01]  /*103a0*/  F2FP.BF16.F32.PACK_AB R87, R148, R75 ;  /* 0x0000004b9457723e */ /* 0x000fe200000010ff */
[----:B------:R-:W-:Y:S01]  /*103b0*/  BAR.SYNC.DEFER_BLOCKING 0x0 ;  /* 0x0000000000007b1d */ /* 0x000fe20000010000 */
[----:B------:R-:W-:Y:S01]  /*103c0*/  F2FP.BF16.F32.PACK_AB R81, R133, R86 ;  /* 0x000000568551723e */ /* 0x000fe200000010ff */
[----:B------:R-:W-:Y:S01]  /*103d0*/  IMAD R101, R74, 0x4, R97 ;  /* 0x000000044a657824 */ /* 0x000fe200078e0261 */
[----:B------:R-:W-:-:S02]  /*103e0*/  F2FP.BF16.F32.PACK_AB R86, R140, R79 ;  /* 0x0000004f8c56723e */ /* 0x000fc400000010ff */
[----:B------:R-:W-:Y:S02]  /*103f0*/  F2FP.BF16.F32.PACK_AB R85, R132, R83 ;  /* 0x000000538455723e */ /* 0x000fe400000010ff */
[C---:B------:R-:W-:Y:S02]  /*10400*/  LEA R99, R74.reuse, R101, 0x2 ;  /* 0x000000654a637211 */ /* 0x040fe400078e10ff */
[----:B------:R-:W-:Y:S02]  /*10410*/  F2FP.BF16.F32.PACK_AB R80, R125, R90 ;  /* 0x0000005a7d50723e */ /* 0x000fe400000010ff */
[----:B------:R-:W-:Y:S01]  /*10420*/  F2FP.BF16.F32.PACK_AB R82, R141, R82 ;  /* 0x000000528d52723e */ /* 0x000fe200000010ff */
[----:B------:R-:W-:Y:S01]  /*10430*/  IMAD R103, R74, 0x4, R99 ;  /* 0x000000044a677824 */ /* 0x000fe200078e0263 */
[----:B------:R-:W-:Y:S02]  /*10440*/  F2FP.BF16.F32.PACK_AB R83, R149, R78 ;  /* 0x0000004e9553723e */ /* 0x000fe400000010ff */
[----:B------:R-:W-:Y:S01]  /*10450*/  F2FP.BF16.F32.PACK_AB R109, R48, R51 ;  /* 0x00000033306d723e */ /* 0x000fe200000010ff */
[----:B------:R-:W-:Y:S01]  /*10460*/  IMAD R75, R74, 0x4, R103 ;  /* 0x000000044a4b7824 */ /* 0x000fe200078e0267 */
[----:B------:R-:W-:-:S02]  /*10470*/  F2FP.BF16.F32.PACK_AB R108, R60, R123 ;  /* 0x0000007b3c6c723e */ /* 0x000fc400000010ff */
[----:B------:R-:W-:Y:S01]  /*10480*/  F2FP.BF16.F32.PACK_AB R106, R45, R46 ;  /* 0x0000002e2d6a723e */ /* 0x000fe200000010ff */
[----:B------:R-:W-:Y:S01]  /*10490*/  IMAD R79, R74, 0x4, R75 ;  /* 0x000000044a4f7824 */ /* 0x000fe200078e024b */
[----:B------:R-:W-:Y:S02]  /*104a0*/  F2FP.BF16.F32.PACK_AB R107, R33, R34 ;  /* 0x00000022216b723e */ /* 0x000fe400000010ff */
[----:B------:R-:W-:Y:S01]  /*104b0*/  F2FP.BF16.F32.PACK_AB R110, R44, R47 ;  /* 0x0000002f2c6e723e */ /* 0x000fe200000010ff */
[----:B------:R-:W2:Y:S01]  /*104c0*/  LDS.128 R36, [R7] ;  /* 0x0000000007247984 */ /* 0x000ea20000000c00 */
[----:B------:R-:W-:Y:S02]  /*104d0*/  LEA R89, R74, R79, 0x2 ;  /* 0x0000004f4a597211 */ /* 0x000fe400078e10ff */
[----:B------:R-:W-:Y:S01]  /*104e0*/  F2FP.BF16.F32.PACK_AB R111, R32, R35 ;  /* 0x00000023206f723e */ /* 0x000fe200000010ff */
[----:B------:R-:W-:Y:S04]  /*104f0*/  LDS.128 R28, [R7+0x800] ;  /* 0x00080000071c7984 */ /* 0x000fe80000000c00 */
[----:B------:R-:W4:Y:S04]  /*10500*/  LDS.128 R40, [R0] ;  /* 0x0000000000287984 */ /* 0x000f280000000c00 */
[----:B------:R-:W-:Y:S01]  /*10510*/  LDS.128 R24, [R0+0x800] ;  /* 0x0008000000187984 */ /* 0x000fe20000000c00 */
[----:B------:R-:W-:Y:S06]  /*10520*/  BAR.SYNC.DEFER_BLOCKING 0x0 ;  /* 0x0000000000007b1d */ /* 0x000fec0000010000 */
[----:B------:R0:W-:Y:S04]  /*10530*/  STS.128 [R6], R52 ;  /* 0x0000003406007388 */ /* 0x0001e80000000c00 */
[----:B------:R-:W-:Y:S04]  /*10540*/  STS.128 [R6+0x400], R56 ;  /* 0x0004003806007388 */ /* 0x000fe80000000c00 */
[----:B------:R-:W-:Y:S04]  /*10550*/  STS.128 [R6+0x80], R64 ;  /* 0x0000804006007388 */ /* 0x000fe80000000c00 */
[----:B------:R-:W-:Y:S01]  /*10560*/  STS.128 [R6+0x480], R68 ;  /* 0x0004804406007388 */ /* 0x000fe20000000c00 */
[----:B------:R-:W-:Y:S01]  /*10570*/  BAR.SYNC.DEFER_BLOCKING 0x0 ;  /* 0x0000000000007b1d */ /* 0x000fe20000010000 */
[----:B0-----:R-:W-:-:S02]  /*10580*/  IMAD.SHL.U32 R53, R88, 0x2, RZ ;  /* 0x0000000258357824 */ /* 0x001fc400078e00ff */
[----:B------:R-:W-:-:S03]  /*10590*/  IMAD.HI R88, R88, 0x2, RZ ;  /* 0x0000000258587827 */ /* 0x000fc600078e02ff */
[----:B---3--:R-:W-:Y:S02]  /*105a0*/  IADD3 R72, P3, P4, R72, R104, R53 ;  /* 0x0000006848487210 */ /* 0x008fe40007c7e035 */
[----:B------:R-:W-:Y:S01]  /*105b0*/  F2FP.BF16.F32.PACK_AB R104, R126, R61 ;  /* 0x0000003d7e68723e */ /* 0x000fe200000010ff */
[C---:B------:R-:W-:Y:S01]  /*105c0*/  IMAD R61, R74.reuse, 0x4, R89 ;  /* 0x000000044a3d7824 */ /* 0x040fe200078e0259 */
[----:B------:R-:W-:Y:S02]  /*105d0*/  IADD3.X R73, R73, R105, R88, P3, P4 ;  /* 0x0000006949497210 */ /* 0x000fe40001fe8458 */
[----:B------:R-:W-:Y:S01]  /*105e0*/  F2FP.BF16.F32.PACK_AB R105, R49, R50 ;  /* 0x000000323169723e */ /* 0x000fe200000010ff */
[----:B------:R-:W-:Y:S01]  /*105f0*/  IMAD R51, R74, 0x4, R61 ;  /* 0x000000044a337824 */ /* 0x000fe200078e023d */
[-C--:B------:R-:W-:Y:S02]  /*10600*/  LEA R32, P3, R93, R72.reuse, 0x1 ;  /* 0x000000485d207211 */ /* 0x080fe400078608ff */
[----:B------:R-:W-:-:S02]  /*10610*/  LEA R34, P4, R95, R72, 0x1 ;  /* 0x000000485f227211 */ /* 0x000fc400078808ff */
[-C--:B------:R-:W-:Y:S02]  /*10620*/  LEA.HI.X.SX32 R33, R93, R73.reuse, 0x1, P3 ;  /* 0x000000495d217211 */ /* 0x080fe400018f0eff */
[-C--:B------:R-:W-:Y:S02]  /*10630*/  LEA R44, P3, R91, R72.reuse, 0x1 ;  /* 0x000000485b2c7211 */ /* 0x080fe400078608ff */
[-C--:B------:R-:W-:Y:S01]  /*10640*/  LEA.HI.X.SX32 R35, R95, R73.reuse, 0x1, P4 ;  /* 0x000000495f237211 */ /* 0x080fe200020f0eff */
[----:B------:R-:W0:Y:S01]  /*10650*/  LDS.128 R52, [R7] ;  /* 0x0000000007347984 */ /* 0x000e220000000c00 */
[-C--:B------:R-:W-:Y:S02]  /*10660*/  LEA.HI.X.SX32 R45, R91, R73.reuse, 0x1, P3 ;  /* 0x000000495b2d7211 */ /* 0x080fe400018f0eff */
[CC--:B------:R-:W-:Y:S01]  /*10670*/  LEA R46, P3, R77.reuse, R72.reuse, 0x1 ;  /* 0x000000484d2e7211 */ /* 0x0c0fe200078608ff */
[----:B------:R-:W-:Y:S03]  /*10680*/  LDS.128 R64, [R7+0x800] ;  /* 0x0008000007407984 */ /* 0x000fe60000000c00 */
[----:B------:R-:W-:Y:S01]  /*10690*/  LEA.HI.X.SX32 R47, R77, R73, 0x1, P3 ;  /* 0x000000494d2f7211 */ /* 0x000fe200018f0eff */
[----:B------:R-:W3:Y:S01]  /*106a0*/  LDS.128 R68, [R0] ;  /* 0x0000000000447984 */ /* 0x000ee20000000c00 */
[----:B------:R-:W-:-:S03]  /*106b0*/  LEA R48, P3, R97, R72, 0x1 ;  /* 0x0000004861307211 */ /* 0x000fc600078608ff */
[----:B------:R-:W-:Y:S01]  /*106c0*/  LDS.128 R56, [R0+0x800] ;  /* 0x0008000000387984 */ /* 0x000fe20000000c00 */
[----:B------:R-:W-:Y:S01]  /*106d0*/  LEA.HI.X.SX32 R49, R97, R73, 0x1, P3 ;  /* 0x0000004961317211 */ /* 0x000fe200018f0eff */
[----:B------:R-:W-:Y:S06]  /*106e0*/  BAR.SYNC.DEFER_BLOCKING 0x0 ;  /* 0x0000000000007b1d */ /* 0x000fec0000010000 */
[----:B------:R1:W-:Y:S04]  /*106f0*/  STS.128 [R6+0x400], R80 ;  /* 0x0004005006007388 */ /* 0x0003e80000000c00 */
[----:B------:R2:W-:Y:S04]  /*10700*/  STS.128 [R6], R84 ;  /* 0x0000005406007388 */ /* 0x0005e80000000c00 */
[----:B------:R-:W-:Y:S04]  /*10710*/  STS.128 [R6+0x80], R104 ;  /* 0x0000806806007388 */ /* 0x000fe80000000c00 */
[----:B------:R4:W-:Y:S01]  /*10720*/  STS.128 [R6+0x480], R108 ;  /* 0x0004806c06007388 */ /* 0x0009e20000000c00 */
[C---:B-1----:R-:W-:Y:S01]  /*10730*/  IMAD R81, R74.reuse, 0x4, R51 ;  /* 0x000000044a517824 */ /* 0x042fe200078e0233 */
[----:B------:R-:W-:Y:S04]  /*10740*/  BAR.SYNC.DEFER_BLOCKING 0x0 ;  /* 0x0000000000007b1d */ /* 0x000fe80000010000 */
[----:B------:R-:W-:-:S05]  /*10750*/  LEA R83, R74, R81, 0x2 ;  /* 0x000000514a537211 */ /* 0x000fca00078e10ff */
[----:B--2---:R-:W-:Y:S01]  /*10760*/  IMAD R85, R74, 0x4, R83 ;  /* 0x000000044a557824 */ /* 0x004fe200078e0253 */
[----:B----4-:R-:W-:-:S03]  /*10770*/  PRMT R6, R8, 0x7632, R6 ;  /* 0x0000763208067816 */ /* 0x010fc60000000006 */
[----:B------:R-:W-:-:S04]  /*10780*/  IMAD R87, R74, 0x4, R85 ;  /* 0x000000044a577824 */ /* 0x000fc800078e0255 */
[----:B------:R-:W-:-:S05]  /*10790*/  IMAD R91, R74, 0x4, R87 ;  /* 0x000000044a5b7824 */ /* 0x000fca00078e0257 */
[C---:B------:R-:W-:Y:S01]  /*107a0*/  LEA R93, R74.reuse, R91, 0x2 ;  /* 0x0000005b4a5d7211 */ /* 0x040fe200078e10ff */
[----:B------:R1:W-:Y:S04]  /*107b0*/  STG.E.U16 desc[UR4][R32.64], R8 ;  /* 0x0000000820007986 */ /* 0x0003e8000c101504 */
[C---:B------:R-:W-:Y:S01]  /*107c0*/  IMAD R77, R74.reuse, 0x4, R93 ;  /* 0x000000044a4d7824 */ /* 0x040fe200078e025d */
[----:B------:R2:W-:Y:S03]  /*107d0*/  STG.E.U16 desc[UR4][R34.64], R16 ;  /* 0x0000001022007986 */ /* 0x0005e6000c101504 */
[C---:B------:R-:W-:Y:S01]  /*107e0*/  IMAD R95, R74.reuse, 0x4, R77 ;  /* 0x000000044a5f7824 */ /* 0x040fe200078e024d */
[----:B------:R4:W-:Y:S03]  /*107f0*/  STG.E.U16 desc[UR4][R44.64], R6 ;  /* 0x000000062c007986 */ /* 0x0009e6000c101504 */
[----:B------:R-:W-:Y:S01]  /*10800*/  IMAD R97, R74, 0x4, R95 ;  /* 0x000000044a617824 */ /* 0x000fe200078e025f */
[----:B-1----:R-:W-:-:S02]  /*10810*/  LEA R32, P3, R101, R72, 0x1 ;  /* 0x0000004865207211 */ /* 0x002fc400078608ff */
[----:B------:R-:W-:Y:S02]  /*10820*/  PRMT R8, R16, 0x7632, R8 ;  /* 0x0000763210087816 */ /* 0x000fe40000000008 */
[----:B------:R-:W-:Y:S02]  /*10830*/  LEA.HI.X.SX32 R33, R101, R73, 0x1, P3 ;  /* 0x0000004965217211 */ /* 0x000fe400018f0eff */
[CC--:B--2---:R-:W-:Y:S01]  /*10840*/  LEA R34, P3, R99.reuse, R72.reuse, 0x1 ;  /* 0x0000004863227211 */ /* 0x0c4fe200078608ff */
[----:B------:R1:W-:Y:S01]  /*10850*/  STG.E.U16 desc[UR4][R46.64], R8 ;  /* 0x000000082e007986 */ /* 0x0003e2000c101504 */
[C---:B------:R-:W-:Y:S02]  /*10860*/  LEA R101, R74.reuse, R97, 0x2 ;  /* 0x000000614a657211 */ /* 0x040fe400078e10ff */
[-C--:B------:R-:W-:Y:S01]  /*10870*/  LEA.HI.X.SX32 R35, R99, R73.reuse, 0x1, P3 ;  /* 0x0000004963237211 */ /* 0x080fe200018f0eff */
[----:B------:R2:W-:Y:S01]  /*10880*/  STG.E.U16 desc[UR4][R48.64], R9 ;  /* 0x0000000930007986 */ /* 0x0005e2000c101504 */
[-C--:B----4-:R-:W-:Y:S01]  /*10890*/  LEA R44, P3, R103, R72.reuse, 0x1 ;  /* 0x00000048672c7211 */ /* 0x090fe200078608ff */
[C---:B------:R-:W-:Y:S01]  /*108a0*/  IMAD R99, R74.reuse, 0x4, R101 ;  /* 0x000000044a637824 */ /* 0x040fe200078e0265 */
[----:B------:R-:W-:Y:S01]  /*108b0*/  PRMT R6, R9, 0x7632, R6 ;  /* 0x0000763209067816 */ /* 0x000fe20000000006 */
[----:B------:R-:W-:Y:S01]  /*108c0*/  STG.E.U16 desc[UR4][R32.64], R17 ;  /* 0x0000001120007986 */ /* 0x000fe2000c101504 */
[----:B------:R-:W-:Y:S01]  /*108d0*/  LEA.HI.X.SX32 R45, R103, R73, 0x1, P3 ;  /* 0x00000049672d7211 */ /* 0x000fe200018f0eff */
[C---:B------:R-:W-:Y:S01]  /*108e0*/  IMAD R105, R74.reuse, 0x4, R99 ;  /* 0x000000044a697824 */ /* 0x040fe200078e0263 */
[-C--:B-1----:R-:W-:Y:S01]  /*108f0*/  LEA R46, P4, R75, R72.reuse, 0x1 ;  /* 0x000000484b2e7211 */ /* 0x082fe200078808ff */
[----:B------:R1:W-:Y:S02]  /*10900*/  STG.E.U16 desc[UR4][R34.64], R6 ;  /* 0x0000000622007986 */ /* 0x0003e4000c101504 */
[----:B------:R-:W-:Y:S01]  /*10910*/  IMAD R107, R74, 0x4, R105 ;  /* 0x000000044a6b7824 */ /* 0x000fe200078e0269 */
[----:B------:R-:W-:-:S02]  /*10920*/  LEA R8, P3, R79, R72, 0x1 ;  /* 0x000000484f087211 */ /* 0x000fc400078608ff */
[----:B--2---:R-:W-:Y:S02]  /*10930*/  PRMT R9, R17, 0x7632, R9 ;  /* 0x0000763211097816 */ /* 0x004fe40000000009 */
[C---:B------:R-:W-:Y:S02]  /*10940*/  LEA R49, R74.reuse, R107, 0x2 ;  /* 0x0000006b4a317211 */ /* 0x040fe400078e10ff */
[-C--:B------:R-:W-:Y:S01]  /*10950*/  LEA.HI.X.SX32 R47, R75, R73.reuse, 0x1, P4 ;  /* 0x000000494b2f7211 */ /* 0x080fe200020f0eff */
[----:B------:R2:W-:Y:S02]  /*10960*/  STG.E.U16 desc[UR4][R44.64], R9 ;  /* 0x000000092c007986 */ /* 0x0005e4000c101504 */
[----:B------:R-:W-:Y:S01]  /*10970*/  IMAD R75, R74, 0x4, R49 ;  /* 0x000000044a4b7824 */ /* 0x000fe200078e0231 */
[----:B-1----:R-:W-:Y:S01]  /*10980*/  PRMT R6, R10, 0x7632, R6 ;  /* 0x000076320a067816 */ /* 0x002fe20000000006 */
[----:B------:R-:W-:Y:S01]  /*10990*/  STG.E.U16 desc[UR4][R46.64], R10 ;  /* 0x0000000a2e007986 */ /* 0x000fe2000c101504 */
[----:B--2---:R-:W-:Y:S01]  /*109a0*/  LEA.HI.X.SX32 R9, R79, R73, 0x1, P3 ;  /* 0x000000494f097211 */ /* 0x004fe200018f0eff */
[----:B------:R-:W-:Y:S01]  /*109b0*/  IMAD R79, R74, 0x4, R75 ;  /* 0x000000044a4f7824 */ /* 0x000fe200078e024b */
[----:B------:R-:W-:-:S03]  /*109c0*/  LEA R16, P3, R89, R72, 0x1 ;  /* 0x0000004859107211 */ /* 0x000fc600078608ff */
[----:B------:R1:W-:Y:S01]  /*109d0*/  STG.E.U16 desc[UR4][R8.64], R18 ;  /* 0x0000001208007986 */ /* 0x0003e2000c101504 */
[----:B------:R-:W-:Y:S01]  /*109e0*/  LEA.HI.X.SX32 R17, R89, R73, 0x1, P3 ;  /* 0x0000004959117211 */ /* 0x000fe200018f0eff */
[----:B------:R-:W-:Y:S01]  /*109f0*/  IMAD R89, R74, 0x4, R79 ;  /* 0x000000044a597824 */ /* 0x000fe200078e024f */
[----:B------:R-:W-:-:S03]  /*10a00*/  LEA R32, P3, R61, R72, 0x1 ;  /* 0x000000483d207211 */ /* 0x000fc600078608ff */
[----:B------:R2:W-:Y:S01]  /*10a10*/  STG.E.U16 desc[UR4][R16.64], R6 ;  /* 0x0000000610007986 */ /* 0x0005e2000c101504 */
[C---:B------:R-:W-:Y:S02]  /*10a20*/  LEA R103, R74.reuse, R89, 0x2 ;  /* 0x000000594a677211 */ /* 0x040fe400078e10ff */
[-C--:B------:R-:W-:Y:S02]  /*10a30*/  LEA.HI.X.SX32 R33, R61, R73.reuse, 0x1, P3 ;  /* 0x000000493d217211 */ /* 0x080fe400018f0eff */
[CC--:B------:R-:W-:Y:S01]  /*10a40*/  LEA R34, P3, R51.reuse, R72.reuse, 0x1 ;  /* 0x0000004833227211 */ /* 0x0c0fe200078608ff */
[----:B------:R-:W-:Y:S01]  /*10a50*/  IMAD R61, R74, 0x4, R103 ;  /* 0x000000044a3d7824 */ /* 0x000fe200078e0267 */
[----:B-1----:R-:W-:Y:S02]  /*10a60*/  PRMT R9, R18, 0x7632, R9 ;  /* 0x0000763212097816 */ /* 0x002fe40000000009 */
[-C--:B------:R-:W-:Y:S01]  /*10a70*/  LEA.HI.X.SX32 R35, R51, R73.reuse, 0x1, P3 ;  /* 0x0000004933237211 */ /* 0x080fe200018f0eff */
[C---:B------:R-:W-:Y:S01]  /*10a80*/  IMAD R47, R74.reuse, 0x4, R61 ;  /* 0x000000044a2f7824 */ /* 0x040fe200078e023d */
[----:B------:R-:W-:Y:S01]  /*10a90*/  LEA R8, P3, R81, R72, 0x1 ;  /* 0x0000004851087211 */ /* 0x000fe200078608ff */
[----:B------:R1:W-:Y:S01]  /*10aa0*/  STG.E.U16 desc[UR4][R32.64], R9 ;  /* 0x0000000920007986 */ /* 0x0003e2000c101504 */
[----:B------:R-:W-:Y:S01]  /*10ab0*/  PRMT R18, R11, 0x7632, R18 ;  /* 0x000076320b127816 */ /* 0x000fe20000000012 */
[----:B------:R-:W-:Y:S01]  /*10ac0*/  IMAD R51, R74, 0x4, R47 ;  /* 0x000000044a337824 */ /* 0x000fe200078e022f */
[----:B--2---:R-:W-:Y:S01]  /*10ad0*/  PRMT R6, R19, 0x7632, R6 ;  /* 0x0000763213067816 */ /* 0x004fe20000000006 */
[----:B------:R2:W-:Y:S01]  /*10ae0*/  STG.E.U16 desc[UR4][R34.64], R11 ;  /* 0x0000000b22007986 */ /* 0x0005e2000c101504 */
[----:B-1----:R-:W-:-:S02]  /*10af0*/  LEA.HI.X.SX32 R9, R81, R73, 0x1, P3 ;  /* 0x0000004951097211 */ /* 0x002fc400018f0eff */
[C---:B------:R-:W-:Y:S02]  /*10b00*/  LEA R81, R74.reuse, R51, 0x2 ;  /* 0x000000334a517211 */ /* 0x040fe400078e10ff */
[-C--:B------:R-:W-:Y:S01]  /*10b10*/  LEA R44, P3, R83, R72.reuse, 0x1 ;  /* 0x00000048532c7211 */ /* 0x080fe200078608ff */
[----:B------:R1:W-:Y:S01]  /*10b20*/  STG.E.U16 desc[UR4][R8.64], R19 ;  /* 0x0000001308007986 */ /* 0x0003e2000c101504 */
[-C--:B------:R-:W-:Y:S01]  /*10b30*/  LEA R32, P4, R87, R72.reuse, 0x1 ;  /* 0x0000004857207211 */ /* 0x080fe200078808ff */
[C---:B------:R-:W-:Y:S01]  /*10b40*/  IMAD R109, R74.reuse, 0x4, R81 ;  /* 0x000000044a6d7824 */ /* 0x040fe200078e0251 */
[-C--:B------:R-:W-:Y:S02]  /*10b50*/  LEA.HI.X.SX32 R45, R83, R73.reuse, 0x1, P3 ;  /* 0x00000049532d7211 */ /* 0x080fe400018f0eff */
[-C--:B------:R-:W-:Y:S01]  /*10b60*/  LEA R16, P3, R85, R72.reuse, 0x1 ;  /* 0x0000004855107211 */ /* 0x080fe200078608ff */
[C---:B------:R-:W-:Y:S01]  /*10b70*/  IMAD R83, R74.reuse, 0x4, R109 ;  /* 0x000000044a537824 */ /* 0x040fe200078e026d */
[-C--:B------:R-:W-:Y:S01]  /*10b80*/  LEA.HI.X.SX32 R33, R87, R73.reuse, 0x1, P4 ;  /* 0x0000004957217211 */ /* 0x080fe200020f0eff */
[----:B------:R4:W-:Y:S01]  /*10b90*/  STG.E.U16 desc[UR4][R44.64], R18 ;  /* 0x000000122c007986 */ /* 0x0009e2000c101504 */
[----:B------:R-:W-:Y:S01]  /*10ba0*/  LEA.HI.X.SX32 R17, R85, R73, 0x1, P3 ;  /* 0x0000004955117211 */ /* 0x000fe200018f0eff */
[----:B------:R-:W-:Y:S01]  /*10bb0*/  IMAD R111, R74, 0x4, R83 ;  /* 0x000000044a6f7824 */ /* 0x000fe200078e0253 */
[----:B------:R-:W-:-:S03]  /*10bc0*/  LEA R10, P3, R91, R72, 0x1 ;  /* 0x000000485b0a7211 */ /* 0x000fc600078608ff */
[----:B------:R0:W-:Y:S01]  /*10bd0*/  STG.E.U16 desc[UR4][R16.64], R6 ;  /* 0x0000000610007986 */ /* 0x0001e2000c101504 */
[C---:B--2---:R-:W-:Y:S02]  /*10be0*/  LEA R35, R74.reuse, R111, 0x2 ;  /* 0x0000006f4a237211 */ /* 0x044fe400078e10ff */
[-C--:B------:R-:W-:Y:S01]  /*10bf0*/  LEA.HI.X.SX32 R11, R91, R73.reuse, 0x1, P3 ;  /* 0x000000495b0b7211 */ /* 0x080fe200018f0eff */
[----:B------:R-:W-:Y:S01]  /*10c00*/  STG.E.U16 desc[UR4][R32.64], R36 ;  /* 0x0000002420007986 */ /* 0x000fe2000c101504 */
[CC--:B-1----:R-:W-:Y:S01]  /*10c10*/  LEA R8, P3, R93.reuse, R72.reuse, 0x1 ;  /* 0x000000485d087211 */ /* 0x0c2fe200078608ff */
[C---:B------:R-:W-:Y:S02]  /*10c20*/  IMAD R85, R74.reuse, 0x4, R35 ;  /* 0x000000044a557824 */ /* 0x040fe400078e0223 */
[----:B------:R1:W-:Y:S01]  /*10c30*/  STG.E.U16 desc[UR4][R10.64], R40 ;  /* 0x000000280a007986 */ /* 0x0003e2000c101504 */
[----:B------:R-:W-:Y:S01]  /*10c40*/  LEA.HI.X.SX32 R9, R93, R73, 0x1, P3 ;  /* 0x000000495d097211 */ /* 0x000fe200018f0eff */
[----:B------:R-:W-:Y:S01]  /*10c50*/  IMAD R87, R74, 0x4, R85 ;  /* 0x000000044a577824 */ /* 0x000fe200078e0255 */
[----:B----4-:R-:W-:-:S02]  /*10c60*/  LEA R18, P3, R77, R72, 0x1 ;  /* 0x000000484d127211 */ /* 0x010fc400078608ff */
[----:B0-----:R-:W-:Y:S01]  /*10c70*/  PRMT R6, R37, 0x7632, R6 ;  /* 0x0000763225067816 */ /* 0x001fe20000000006 */
[C---:B------:R-:W-:Y:S01]  /*10c80*/  IMAD R91, R74.reuse, 0x4, R87 ;  /* 0x000000044a5b7824 */ /* 0x040fe200078e0257 */
[----:B------:R-:W-:Y:S02]  /*10c90*/  LEA.HI.X.SX32 R19, R77, R73, 0x1, P3 ;  /* 0x000000494d137211 */ /* 0x000fe400018f0eff */
[CC--:B------:R-:W-:Y:S02]  /*10ca0*/  LEA R16, P3, R95.reuse, R72.reuse, 0x1 ;  /* 0x000000485f107211 */ /* 0x0c0fe400078608ff */
[----:B------:R-:W-:Y:S02]  /*10cb0*/  LEA R93, R74, R91, 0x2 ;  /* 0x0000005b4a5d7211 */ /* 0x000fe400078e10ff */
[----:B------:R-:W-:Y:S02]  /*10cc0*/  LEA.HI.X.SX32 R17, R95, R73, 0x1, P3 ;  /* 0x000000495f117211 */ /* 0x000fe400018f0eff */
[----:B-1----:R-:W-:Y:S01]  /*10cd0*/  PRMT R11, R36, 0x7632, R11 ;  /* 0x00007632240b7816 */ /* 0x002fe2000000000b */
[----:B------:R-:W-:Y:S01]  /*10ce0*/  IMAD R77, R74, 0x4, R93 ;  /* 0x000000044a4d7824 */ /* 0x000fe200078e025d */
[----:B------:R-:W-:-:S03]  /*10cf0*/  LEA R10, P3, R97, R72, 0x1 ;  /* 0x00000048610a7211 */ /* 0x000fc600078608ff */
[C---:B------:R-:W-:Y:S01]  /*10d00*/  IMAD R95, R74.reuse, 0x4, R77 ;  /* 0x000000044a5f7824 */ /* 0x040fe200078e024d */
[----:B------:R0:W-:Y:S03]  /*10d10*/  STG.E.U16 desc[UR4][R8.64], R11 ;  /* 0x0000000b08007986 */ /* 0x0001e6000c101504 */
[C---:B------:R-:W-:Y:S01]  /*10d20*/  IMAD R113, R74.reuse, 0x4, R95 ;  /* 0x000000044a717824 */ /* 0x040fe200078e025f */
[----:B0-----:R-:W-:Y:S02]  /*10d30*/  LEA.HI.X.SX32 R11, R97, R73, 0x1, P3 ;  /* 0x00000049610b7211 */ /* 0x001fe400018f0eff */
[C---:B------:R-:W-:Y:S02]  /*10d40*/  LEA R32, P3, R101.reuse, R72, 0x1 ;  /* 0x0000004865207211 */ /* 0x040fe400078608ff */
[----:B------:R-:W-:Y:S02]  /*10d50*/  LEA R97, R74, R113, 0x2 ;  /* 0x000000714a617211 */ /* 0x000fe400078e10ff */
[----:B------:R-:W-:-:S02]  /*10d60*/  LEA.HI.X.SX32 R33, R101, R73, 0x1, P3 ;  /* 0x0000004965217211 */ /* 0x000fc400018f0eff */
[----:B------:R-:W-:Y:S01]  /*10d70*/  PRMT R9, R40, 0x7632, R9 ;  /* 0x0000763228097816 */ /* 0x000fe20000000009 */
[----:B------:R-:W-:Y:S01]  /*10d80*/  IMAD R101, R74, 0x4, R97 ;  /* 0x000000044a657824 */ /* 0x000fe200078e0261 */
[----:B------:R-:W-:-:S03]  /*10d90*/  LEA R8, P3, R99, R72, 0x1 ;  /* 0x0000004863087211 */ /* 0x000fc600078608ff */
[C---:B------:R-:W-:Y:S01]  /*10da0*/  IMAD R115, R74.reuse, 0x4, R101 ;  /* 0x000000044a737824 */ /* 0x040fe200078e0265 */
[----:B------:R0:W-:Y:S03]  /*10db0*/  STG.E.U16 desc[UR4][R18.64], R9 ;  /* 0x0000000912007986 */ /* 0x0001e6000c101504 */
[----:B------:R-:W-:Y:S01]  /*10dc0*/  IMAD R117, R74, 0x4, R115 ;  /* 0x000000044a757824 */ /* 0x000fe200078e0273 */
[----:B------:R1:W-:Y:S04]  /*10dd0*/  STG.E.U16 desc[UR4][R16.64], R37 ;  /* 0x0000002510007986 */ /* 0x0003e8000c101504 */
[----:B------:R2:W-:Y:S01]  /*10de0*/  STG.E.U16 desc[UR4][R10.64], R41 ;  /* 0x000000290a007986 */ /* 0x0005e2000c101504 */
[----:B0-----:R-:W-:-:S03]  /*10df0*/  LEA R18, P4, R105, R72, 0x1 ;  /* 0x0000004869127211 */ /* 0x001fc600078808ff */
[----:B------:R0:W-:Y:S01]  /*10e00*/  STG.E.U16 desc[UR4][R32.64], R6 ;  /* 0x0000000620007986 */ /* 0x0001e2000c101504 */
[----:B------:R-:W-:Y:S02]  /*10e10*/  LEA.HI.X.SX32 R9, R99, R73, 0x1, P3 ;  /* 0x0000004963097211 */ /* 0x000fe400018f0eff */
[C---:B-1----:R-:W-:Y:S02]  /*10e20*/  LEA R37, R74.reuse, R117, 0x2 ;  /* 0x000000754a257211 */ /* 0x042fe400078e10ff */
[-C--:B------:R-:W-:Y:S02]  /*10e30*/  LEA.HI.X.SX32 R19, R105, R73.reuse, 0x1, P4 ;  /* 0x0000004969137211 */ /* 0x080fe400020f0eff */
[-C--:B------:R-:W-:Y:S01]  /*10e40*/  LEA R16, P3, R107, R72.reuse, 0x1 ;  /* 0x000000486b107211 */ /* 0x080fe200078608ff */
[C---:B------:R-:W-:Y:S01]  /*10e50*/  IMAD R99, R74.reuse, 0x4, R37 ;  /* 0x000000044a637824 */ /* 0x040fe200078e0225 */
[----:B--2---:R-:W-:Y:S02]  /*10e60*/  PRMT R11, R41, 0x7632, R11 ;  /* 0x00007632290b7816 */ /* 0x004fe4000000000b */
[----:B------:R-:W-:Y:S01]  /*10e70*/  LEA.HI.X.SX32 R17, R107, R73, 0x1, P3 ;  /* 0x000000496b117211 */ /* 0x000fe200018f0eff */
[----:B------:R-:W-:Y:S01]  /*10e80*/  IMAD R105, R74, 0x4, R99 ;  /* 0x000000044a697824 */ /* 0x000fe200078e0263 */
[----:B------:R-:W-:Y:S01]  /*10e90*/  LEA R10, P3, R49, R72, 0x1 ;  /* 0x00000048310a7211 */ /* 0x000fe200078608ff */
[----:B------:R1:W-:Y:S01]  /*10ea0*/  STG.E.U16 desc[UR4][R8.64], R11 ;  /* 0x0000000b08007986 */ /* 0x0003e2000c101504 */
[----:B0-----:R-:W-:Y:S01]  /*10eb0*/  PRMT R6, R38, 0x7632, R6 ;  /* 0x0000763226067816 */ /* 0x001fe20000000006 */
[----:B------:R-:W-:-:S02]  /*10ec0*/  IMAD R107, R74, 0x4, R105 ;  /* 0x000000044a6b7824 */ /* 0x000fc400078e0269 */
[----:B------:R-:W-:Y:S03]  /*10ed0*/  STG.E.U16 desc[UR4][R18.64], R38 ;  /* 0x0000002612007986 */ /* 0x000fe6000c101504 */
[----:B------:R-:W-:Y:S01]  /*10ee0*/  LEA R119, R74, R107, 0x2 ;  /* 0x0000006b4a777211 */ /* 0x000fe200078e10ff */
[----:B------:R0:W-:Y:S01]  /*10ef0*/  STG.E.U16 desc[UR4][R16.64], R42 ;  /* 0x0000002a10007986 */ /* 0x0001e2000c101504 */
[----:B-1----:R-:W-:Y:S02]  /*10f00*/  LEA.HI.X.SX32 R11, R49, R73, 0x1, P3 ;  /* 0x00000049310b7211 */ /* 0x002fe400018f0eff */
[----:B------:R-:W-:-:S03]  /*10f10*/  LEA R32, P3, R75, R72, 0x1 ;  /* 0x000000484b207211 */ /* 0x000fc600078608ff */
[----:B------:R1:W-:Y:S01]  /*10f20*/  STG.E.U16 desc[UR4][R10.64], R6 ;  /* 0x000000060a007986 */ /* 0x0003e2000c101504 */
[----:B------:R-:W-:Y:S01]  /*10f30*/  LEA.HI.X.SX32 R33, R75, R73, 0x1, P3 ;  /* 0x000000494b217211 */ /* 0x000fe200018f0eff */
[----:B------:R-:W-:Y:S01]  /*10f40*/  IMAD R75, R74, 0x4, R119 ;  /* 0x000000044a4b7824 */ /* 0x000fe200078e0277 */
[----:B------:R-:W-:-:S03]  /*10f50*/  LEA R8, P3, R79, R72, 0x1 ;  /* 0x000000484f087211 */ /* 0x000fc600078608ff */
[C---:B------:R-:W-:Y:S01]  /*10f60*/  IMAD R121, R74.reuse, 0x4, R75 ;  /* 0x000000044a797824 */ /* 0x040fe200078e024b */
[-C--:B------:R-:W-:Y:S02]  /*10f70*/  LEA.HI.X.SX32 R9, R79, R73.reuse, 0x1, P3 ;  /* 0x000000494f097211 */ /* 0x080fe400018f0eff */
[CC--:B0-----:R-:W-:Y:S01]  /*10f80*/  LEA R16, P3, R89.reuse, R72.reuse, 0x1 ;  /* 0x0000004859107211 */ /* 0x0c1fe200078608ff */
[----:B------:R-:W-:Y:S01]  /*10f90*/  IMAD R123, R74, 0x4, R121 ;  /* 0x000000044a7b7824 */ /* 0x000fe200078e0279 */
[----:B-1----:R-:W-:Y:S02]  /*10fa0*/  PRMT R11, R42, 0x7632, R11 ;  /* 0x000076322a0b7816 */ /* 0x002fe4000000000b */
[----:B------:R-:W-:Y:S02]  /*10fb0*/  LEA.HI.X.SX32 R17, R89, R73, 0x1, P3 ;  /* 0x0000004959117211 */ /* 0x000fe400018f0eff */
[----:B------:R-:W-:Y:S01]  /*10fc0*/  LEA R125, R74, R123, 0x2 ;  /* 0x0000007b4a7d7211 */ /* 0x000fe200078e10ff */
[----:B------:R0:W-:Y:S01]  /*10fd0*/  STG.E.U16 desc[UR4][R32.64], R11 ;  /* 0x0000000b20007986 */ /* 0x0001e2000c101504 */
[----:B------:R-:W-:-:S02]  /*10fe0*/  LEA R18, P3, R103, R72, 0x1 ;  /* 0x0000004867127211 */ /* 0x000fc400078608ff */
[----:B------:R-:W-:Y:S01]  /*10ff0*/  PRMT R6, R43, 0x7632, R6 ;  /* 0x000076322b067816 */ /* 0x000fe20000000006 */
[C---:B------:R-:W-:Y:S01]  /*11000*/  IMAD R127, R74.reuse, 0x4, R125 ;  /* 0x000000044a7f7824 */ /* 0x040fe200078e027d */
[----:B------:R-:W-:Y:S01]  /*11010*/  LEA.HI.X.SX32 R19, R103, R73, 0x1, P3 ;  /* 0x0000004967137211 */ /* 0x000fe200018f0eff */
[----:B------:R1:W-:Y:S01]  /*11020*/  STG.E.U16 desc[UR4][R8.64], R39 ;  /* 0x0000002708007986 */ /* 0x0003e2000c101504 */
[-C--:B------:R-:W-:Y:S01]  /*11030*/  LEA R10, P3, R61, R72.reuse, 0x1 ;  /* 0x000000483d0a7211 */ /* 0x080fe200078608ff */
[C---:B------:R-:W-:Y:S01]  /*11040*/  IMAD R129, R74.reuse, 0x4, R127 ;  /* 0x000000044a817824 */ /* 0x040fe200078e027f */
[----:B------:R-:W-:Y:S01]  /*11050*/  LEA R42, P5, R85, R72, 0x1 ;  /* 0x00000048552a7211 */ /* 0x000fe200078a08ff */
[----:B------:R2:W-:Y:S02]  /*11060*/  STG.E.U16 desc[UR4][R16.64], R43 ;  /* 0x0000002b10007986 */ /* 0x0005e4000c101504 */
[----:B------:R-:W-:Y:S01]  /*11070*/  IMAD R131, R74, 0x4, R129 ;  /* 0x000000044a837824 */ /* 0x000fe200078e0281 */
[----:B0-----:R-:W-:-:S02]  /*11080*/  PRMT R33, R39, 0x7632, R33 ;  /* 0x0000763227217816 */ /* 0x001fc40000000021 */
[----:B------:R-:W-:Y:S02]  /*11090*/  LEA.HI.X.SX32 R11, R61, R73, 0x1, P3 ;  /* 0x000000493d0b7211 */ /* 0x000fe400018f0eff */
[C---:B------:R-:W-:Y:S01]  /*110a0*/  LEA R133, R74.reuse, R131, 0x2 ;  /* 0x000000834a857211 */ /* 0x040fe200078e10ff */
[----:B------:R0:W-:Y:S01]  /*110b0*/  STG.E.U16 desc[UR4][R18.64], R33 ;  /* 0x0000002112007986 */ /* 0x0001e2000c101504 */
[-C--:B------:R-:W-:Y:S02]  /*110c0*/  LEA R32, P4, R47, R72.reuse, 0x1 ;  /* 0x000000482f207211 */ /* 0x080fe400078808ff */
[----:B-1----:R-:W-:Y:S01]  /*110d0*/  LEA R8, P3, R51, R72, 0x1 ;  /* 0x0000004833087211 */ /* 0x002fe200078608ff */
[C---:B------:R-:W-:Y:S01]  /*110e0*/  IMAD R135, R74.reuse, 0x4, R133 ;  /* 0x000000044a877824 */ /* 0x040fe200078e0285 */
[----:B------:R1:W-:Y:S01]  /*110f0*/  STG.E.U16 desc[UR4][R10.64], R6 ;  /* 0x000000060a007986 */ /* 0x0003e2000c101504 */
[-C--:B--2---:R-:W-:Y:S02]  /*11100*/  LEA.HI.X.SX32 R43, R85, R73.reuse, 0x1, P5 ;  /* 0x00000049552b7211 */ /* 0x084fe400028f0eff */
[----:B------:R-:W-:Y:S01]  /*11110*/  IMAD R137, R74, 0x4, R135 ;  /* 0x000000044a897824 */ /* 0x000fe200078e0287 */
[----:B------:R-:W-:-:S02]  /*11120*/  LEA.HI.X.SX32 R9, R51, R73, 0x1, P3 ;  /* 0x0000004933097211 */ /* 0x000fc400018f0eff */
[-C--:B------:R-:W-:Y:S01]  /*11130*/  LEA R16, P3, R81, R72.reuse, 0x1 ;  /* 0x0000004851107211 */ /* 0x080fe200078608ff */
[C---:B------:R-:W-:Y:S01]  /*11140*/  IMAD R139, R74.reuse, 0x4, R137 ;  /* 0x000000044a8b7824 */ /* 0x040fe200078e0289 */
[-C--:B0-----:R-:W-:Y:S02]  /*11150*/  LEA.HI.X.SX32 R33, R47, R73.reuse, 0x1, P4 ;  /* 0x000000492f217211 */ /* 0x081fe400020f0eff */
[----:B------:R-:W-:Y:S02]  /*11160*/  LEA.HI.X.SX32 R17, R81, R73, 0x1, P3 ;  /* 0x0000004951117211 */ /* 0x000fe400018f0eff */
[----:B-1----:R-:W-:Y:S01]  /*11170*/  LEA R11, R74, R139, 0x2 ;  /* 0x0000008b4a0b7211 */ /* 0x002fe200078e10ff */
[----:B------:R0:W-:Y:S01]  /*11180*/  STG.E.U16 desc[UR4][R32.64], R52 ;  /* 0x0000003420007986 */ /* 0x0001e2000c101504 */
[C---:B------:R-:W-:Y:S02]  /*11190*/  LEA R18, P3, R109.reuse, R72, 0x1 ;  /* 0x000000486d127211 */ /* 0x040fe400078608ff */
[----:B---3--:R-:W-:Y:S01]  /*111a0*/  PRMT R6, R68, 0x7632, R6 ;  /* 0x0000763244067816 */ /* 0x008fe20000000006 */
[----:B------:R-:W-:Y:S01]  /*111b0*/  IMAD R141, R74, 0x4, R11 ;  /* 0x000000044a8d7824 */ /* 0x000fe200078e020b */
[----:B------:R1:W-:Y:S01]  /*111c0*/  STG.E.U16 desc[UR4][R8.64], R68 ;  /* 0x0000004408007986 */ /* 0x0003e2000c101504 */
[----:B------:R-:W-:-:S02]  /*111d0*/  LEA.HI.X.SX32 R19, R109, R73, 0x1, P3 ;  /* 0x000000496d137211 */ /* 0x000fc400018f0eff */
[-C--:B------:R-:W-:Y:S02]  /*111e0*/  LEA R40, P4, R35, R72.reuse, 0x1 ;  /* 0x0000004823287211 */ /* 0x080fe400078808ff */
[-C--:B------:R-:W-:Y:S02]  /*111f0*/  LEA R48, P5, R93, R72.reuse, 0x1 ;  /* 0x000000485d307211 */ /* 0x080fe400078a08ff */
[----:B0-----:R-:W-:Y:S02]  /*11200*/  PRMT R33, R52, 0x7632, R33 ;  /* 0x0000763234217816 */ /* 0x001fe40000000021 */
[----:B------:R-:W-:Y:S02]  /*11210*/  LEA.HI.X.SX32 R41, R35, R73, 0x1, P4 ;  /* 0x0000004923297211 */ /* 0x000fe400020f0eff */
[-C--:B------:R-:W-:Y:S01]  /*11220*/  LEA R32, P3, R83, R72.reuse, 0x1 ;  /* 0x0000004853207211 */ /* 0x080fe200078608ff */
[----:B-1----:R-:W-:Y:S01]  /*11230*/  IMAD R9, R74, 0x4, R141 ;  /* 0x000000044a097824 */ /* 0x002fe200078e028d */
[----:B------:R0:W-:Y:S01]  /*11240*/  STG.E.U16 desc[UR4][R16.64], R33 ;  /* 0x0000002110007986 */ /* 0x0001e2000c101504 */
[----:B------:R-:W-:-:S02]  /*11250*/  LEA R46, P4, R91, R72, 0x1 ;  /* 0x000000485b2e7211 */ /* 0x000fc400078808ff */
[C---:B------:R-:W-:Y:S01]  /*11260*/  IMAD R143, R74.reuse, 0x4, R9 ;  /* 0x000000044a8f7824 */ /* 0x040fe200078e0209 */
[----:B------:R1:W-:Y:S01]  /*11270*/  STG.E.U16 desc[UR4][R18.64], R6 ;  /* 0x0000000612007986 */ /* 0x0003e2000c101504 */
[----:B------:R-:W-:Y:S02]  /*11280*/  LEA.HI.X.SX32 R47, R91, R73, 0x1, P4 ;  /* 0x000000495b2f7211 */ /* 0x000fe400020f0eff */
[CC--:B------:R-:W-:Y:S02]  /*11290*/  LEA R60, P4, R95.reuse, R72.reuse, 0x1 ;  /* 0x000000485f3c7211 */ /* 0x0c0fe400078808ff */
[C---:B------:R-:W-:Y:S02]  /*112a0*/  LEA R145, R74.reuse, R143, 0x2 ;  /* 0x0000008f4a917211 */ /* 0x040fe400078e10ff */
[-C--:B------:R-:W-:Y:S02]  /*112b0*/  LEA.HI.X.SX32 R61, R95, R73.reuse, 0x1, P4 ;  /* 0x000000495f3d7211 */ /* 0x080fe400020f0eff */
[----:B0-----:R-:W-:Y:S01]  /*112c0*/  LEA.HI.X.SX32 R33, R83, R73, 0x1, P3 ;  /* 0x0000004953217211 */ /* 0x001fe200018f0eff */
[----:B------:R-:W-:Y:S01]  /*112d0*/  IMAD R17, R74, 0x4, R145 ;  /* 0x000000044a117824 */ /* 0x000fe200078e0291 */
[----:B------:R-:W-:-:S02]  /*112e0*/  LEA R38, P3, R111, R72, 0x1 ;  /* 0x000000486f267211 */ /* 0x000fc400078608ff */
[-C--:B------:R-:W-:Y:S01]  /*112f0*/  LEA R80, P4, R101, R72.reuse, 0x1 ;  /* 0x0000004865507211 */ /* 0x080fe200078808ff */
[C---:B-1----:R-:W-:Y:S01]  /*11300*/  IMAD R19, R74.reuse, 0x4, R17 ;  /* 0x000000044a137824 */ /* 0x042fe200078e0211 */
[-C--:B------:R-:W-:Y:S01]  /*11310*/  LEA.HI.X.SX32 R39, R111, R73.reuse, 0x1, P3 ;  /* 0x000000496f277211 */ /* 0x080fe200018f0eff */
[----:B------:R0:W-:Y:S01]  /*11320*/  STG.E.U16 desc[UR4][R32.64], R53 ;  /* 0x0000003520007986 */ /* 0x0001e2000c101504 */
[----:B------:R-:W-:Y:S01]  /*11330*/  LEA R44, P3, R87, R72, 0x1 ;  /* 0x00000048572c7211 */ /* 0x000fe200078608ff */
[C---:B------:R-:W-:Y:S01]  /*11340*/  IMAD R35, R74.reuse, 0x4, R19 ;  /* 0x000000044a237824 */ /* 0x040fe200078e0213 */
[-C--:B------:R-:W-:Y:S01]  /*11350*/  LEA.HI.X.SX32 R81, R101, R73.reuse, 0x1, P4 ;  /* 0x0000004965517211 */ /* 0x080fe200020f0eff */
[----:B------:R1:W-:Y:S01]  /*11360*/  STG.E.U16 desc[UR4][R38.64], R69 ;  /* 0x0000004526007986 */ /* 0x0003e2000c101504 */
[----:B------:R-:W-:Y:S02]  /*11370*/  LEA.HI.X.SX32 R45, R87, R73, 0x1, P3 ;  /* 0x00000049572d7211 */ /* 0x000fe400018f0eff */
[----:B------:R-:W-:-:S02]  /*11380*/  LEA R147, R74, R35, 0x2 ;  /* 0x000000234a937211 */ /* 0x000fc400078e10ff */
[-C--:B------:R-:W-:Y:S02]  /*11390*/  LEA R50, P3, R77, R72.reuse, 0x1 ;  /* 0x000000484d327211 */ /* 0x080fe400078608ff */
[-C--:B------:R-:W-:Y:S01]  /*113a0*/  LEA R86, P4, R37, R72.reuse, 0x1 ;  /* 0x0000004825567211 */ /* 0x080fe200078808ff */
[C---:B------:R-:W-:Y:S01]  /*113b0*/  IMAD R149, R74.reuse, 0x4, R147 ;  /* 0x000000044a957824 */ /* 0x040fe200078e0293 */
[-C--:B------:R-:W-:Y:S02]  /*113c0*/  LEA.HI.X.SX32 R51, R77, R73.reuse, 0x1, P3 ;  /* 0x000000494d337211 */ /* 0x080fe400018f0eff */
[----:B------:R-:W-:Y:S01]  /*113d0*/  LEA R78, P3, R97, R72, 0x1 ;  /* 0x00000048614e7211 */ /* 0x000fe200078608ff */
[----:B------:R-:W-:Y:S01]  /*113e0*/  IMAD R151, R74, 0x4, R149 ;  /* 0x000000044a977824 */ /* 0x000fe200078e0295 */
[-C--:B------:R-:W-:Y:S02]  /*113f0*/  LEA.HI.X.SX32 R87, R37, R73.reuse, 0x1, P4 ;  /* 0x0000004925577211 */ /* 0x080fe400020f0eff */
[----:B------:R-:W-:-:S02]  /*11400*/  LEA.HI.X.SX32 R79, R97, R73, 0x1, P3 ;  /* 0x00000049614f7211 */ /* 0x000fc400018f0eff */
[C---:B------:R-:W-:Y:S02]  /*11410*/  LEA R153, R74.reuse, R151, 0x2 ;  /* 0x000000974a997211 */ /* 0x040fe400078e10ff */
[-C--:B------:R-:W-:Y:S02]  /*11420*/  LEA R84, P3, R117, R72.reuse, 0x1 ;  /* 0x0000004875547211 */ /* 0x080fe400078608ff */
[-C--:B------:R-:W-:Y:S01]  /*11430*/  LEA.HI.X.SX32 R49, R93, R73.reuse, 0x1, P5 ;  /* 0x000000495d317211 */ /* 0x080fe200028f0eff */
[C---:B------:R-:W-:Y:S01]  /*11440*/  IMAD R155, R74.reuse, 0x4, R153 ;  /* 0x000000044a9b7824 */ /* 0x040fe200078e0299 */
[----:B------:R-:W-:Y:S02]  /*11450*/  LEA.HI.X.SX32 R85, R117, R73, 0x1, P3 ;  /* 0x0000004975557211 */ /* 0x000fe400018f0eff */
[-C--:B------:R-:W-:Y:S01]  /*11460*/  LEA R90, P3, R105, R72.reuse, 0x1 ;  /* 0x00000048695a7211 */ /* 0x080fe200078608ff */
[----:B------:R-:W-:Y:S01]  /*11470*/  IMAD R37, R74, 0x4, R155 ;  /* 0x000000044a257824 */ /* 0x000fe200078e029b */
[----:B------:R-:W-:-:S02]  /*11480*/  LEA R76, P5, R113, R72, 0x1 ;  /* 0x00000048714c7211 */ /* 0x000fc400078a08ff */
[----:B------:R-:W-:Y:S02]  /*11490*/  LEA.HI.X.SX32 R91, R105, R73, 0x1, P3 ;  /* 0x00000049695b7211 */ /* 0x000fe400018f0eff */
[C---:B------:R-:W-:Y:S02]  /*114a0*/  LEA R157, R74.reuse, R37, 0x2 ;  /* 0x000000254a9d7211 */ /* 0x040fe400078e10ff */
[-C--:B------:R-:W-:Y:S02]  /*114b0*/  LEA R96, P3, R75, R72.reuse, 0x1 ;  /* 0x000000484b607211 */ /* 0x080fe400078608ff */
[-C--:B------:R-:W-:Y:S01]  /*114c0*/  LEA.HI.X.SX32 R77, R113, R73.reuse, 0x1, P5 ;  /* 0x00000049714d7211 */ /* 0x080fe200028f0eff */
[C---:B------:R-:W-:Y:S01]  /*114d0*/  IMAD R159, R74.reuse, 0x4, R157 ;  /* 0x000000044a9f7824 */ /* 0x040fe200078e029d */
[----:B------:R-:W-:Y:S02]  /*114e0*/  LEA R82, P5, R115, R72, 0x1 ;  /* 0x0000004873527211 */ /* 0x000fe400078a08ff */
[-C--:B------:R-:W-:Y:S01]  /*114f0*/  LEA.HI.X.SX32 R97, R75, R73.reuse, 0x1, P3 ;  /* 0x000000494b617211 */ /* 0x080fe200018f0eff */
[----:B------:R-:W-:Y:S01]  /*11500*/  IMAD R75, R74, 0x4, R159 ;  /* 0x000000044a4b7824 */ /* 0x000fe200078e029f */
[----:B------:R-:W-:-:S02]  /*11510*/  LEA.HI.X.SX32 R83, R115, R73, 0x1, P5 ;  /* 0x0000004973537211 */ /* 0x000fc400028f0eff */
[CC--:B------:R-:W-:Y:S02]  /*11520*/  LEA R88, P5, R99.reuse, R72.reuse, 0x1 ;  /* 0x0000004863587211 */ /* 0x0c0fe400078a08ff */
[C---:B------:R-:W-:Y:S02]  /*11530*/  LEA R161, R74.reuse, R75, 0x2 ;  /* 0x0000004b4aa17211 */ /* 0x040fe400078e10ff */
[-C--:B------:R-:W-:Y:S02]  /*11540*/  LEA.HI.X.SX32 R89, R99, R73.reuse, 0x1, P5 ;  /* 0x0000004963597211 */ /* 0x080fe400028f0eff */
[-C--:B------:R-:W-:Y:S01]  /*11550*/  LEA R94, P5, R119, R72.reuse, 0x1 ;  /* 0x00000048775e7211 */ /* 0x080fe200078a08ff */
[C---:B------:R-:W-:Y:S01]  /*11560*/  IMAD R163, R74.reuse, 0x4, R161 ;  /* 0x000000044aa37824 */ /* 0x040fe200078e02a1 */
[-C--:B------:R-:W-:Y:S02]  /*11570*/  LEA R92, P4, R107, R72.reuse, 0x1 ;  /* 0x000000486b5c7211 */ /* 0x080fe400078808ff */
[----:B------:R-:W-:Y:S01]  /*11580*/  LEA.HI.X.SX32 R95, R119, R73, 0x1, P5 ;  /* 0x00000049775f7211 */ /* 0x000fe200028f0eff */
[----:B------:R-:W-:Y:S01]  /*11590*/  IMAD R165, R74, 0x4, R163 ;  /* 0x000000044aa57824 */ /* 0x000fe200078e02a3 */
[----:B------:R-:W-:-:S02]  /*115a0*/  LEA R100, P5, R123, R72, 0x1 ;  /* 0x000000487b647211 */ /* 0x000fc400078a08ff */
[-C--:B------:R-:W-:Y:S02]  /*115b0*/  LEA.HI.X.SX32 R93, R107, R73.reuse, 0x1, P4 ;  /* 0x000000496b5d7211 */ /* 0x080fe400020f0eff */
[-C--:B------:R-:W-:Y:S02]  /*115c0*/  LEA R98, P4, R121, R72.reuse, 0x1 ;  /* 0x0000004879627211 */ /* 0x080fe400078808ff */
[----:B------:R-:W-:Y:S02]  /*115d0*/  LEA.HI.X.SX32 R101, R123, R73, 0x1, P5 ;  /* 0x000000497b657211 */ /* 0x000fe400028f0eff */
[----:B------:R-:W-:Y:S02]  /*115e0*/  LEA R106, P5, R129, R72, 0x1 ;  /* 0x00000048816a7211 */ /* 0x000fe400078a08ff */
[----:B------:R-:W-:Y:S02]  /*115f0*/  LEA R167, R74, R165, 0x2 ;  /* 0x000000a54aa77211 */ /* 0x000fe400078e10ff */
[----:B------:R-:W-:-:S02]  /*11600*/  LEA.HI.X.SX32 R99, R121, R73, 0x1, P4 ;  /* 0x0000004979637211 */ /* 0x000fc400020f0eff */
[-C--:B------:R-:W-:Y:S01]  /*11610*/  LEA R104, P4, R127, R72.reuse, 0x1 ;  /* 0x000000487f687211 */ /* 0x080fe200078808ff */
[C---:B------:R-:W-:Y:S01]  /*11620*/  IMAD R169, R74.reuse, 0x4, R167 ;  /* 0x000000044aa97824 */ /* 0x040fe200078e02a7 */
[-C--:B------:R-:W-:Y:S02]  /*11630*/  LEA.HI.X.SX32 R107, R129, R73.reuse, 0x1, P5 ;  /* 0x00000049816b7211 */ /* 0x080fe400028f0eff */
[-C--:B------:R-:W-:Y:S01]  /*11640*/  LEA R112, P5, R135, R72.reuse, 0x1 ;  /* 0x0000004887707211 */ /* 0x080fe200078a08ff */
[----:B------:R-:W-:Y:S01]  /*11650*/  IMAD R171, R74, 0x4, R169 ;  /* 0x000000044aab7824 */ /* 0x000fe200078e02a9 */
[-C--:B------:R-:W-:Y:S02]  /*11660*/  LEA.HI.X.SX32 R105, R127, R73.reuse, 0x1, P4 ;  /* 0x000000497f697211 */ /* 0x080fe400020f0eff */
[----:B------:R-:W-:Y:S02]  /*11670*/  LEA R110, P4, R133, R72, 0x1 ;  /* 0x00000048856e7211 */ /* 0x000fe400078808ff */
[----:B------:R-:W-:-:S02]  /*11680*/  LEA.HI.X.SX32 R113, R135, R73, 0x1, P5 ;  /* 0x0000004987717211 */ /* 0x000fc400028f0eff */
[-C--:B------:R-:W-:Y:S02]  /*11690*/  LEA R118, P5, R11, R72.reuse, 0x1 ;  /* 0x000000480b767211 */ /* 0x080fe400078a08ff */
[-C--:B------:R-:W-:Y:S02]  /*116a0*/  LEA R102, P3, R125, R72.reuse, 0x1 ;  /* 0x000000487d667211 */ /* 0x080fe400078608ff */
[-C--:B------:R-:W-:Y:S02]  /*116b0*/  LEA.HI.X.SX32 R111, R133, R73.reuse, 0x1, P4 ;  /* 0x00000049856f7211 */ /* 0x080fe400020f0eff */
[----:B------:R-:W-:Y:S02]  /*116c0*/  LEA R116, P4, R139, R72, 0x1 ;  /* 0x000000488b747211 */ /* 0x000fe400078808ff */
[----:B------:R-:W-:Y:S02]  /*116d0*/  LEA.HI.X.SX32 R119, R11, R73, 0x1, P5 ;  /* 0x000000490b777211 */ /* 0x000fe400028f0eff */
[----:B------:R-:W-:-:S02]  /*116e0*/  LEA R11, R74, R171, 0x2 ;  /* 0x000000ab4a0b7211 */ /* 0x000fc400078e10ff */
[-C--:B------:R-:W-:Y:S02]  /*116f0*/  LEA.HI.X.SX32 R103, R125, R73.reuse, 0x1, P3 ;  /* 0x000000497d677211 */ /* 0x080fe400018f0eff */
[-C--:B------:R-:W-:Y:S01]  /*11700*/  LEA R108, P3, R131, R72.reuse, 0x1 ;  /* 0x00000048836c7211 */ /* 0x080fe200078608ff */
[----:B------:R-:W-:Y:S01]  /*11710*/  IMAD R173, R74, 0x4, R11 ;  /* 0x000000044aad7824 */ /* 0x000fe200078e020b */
[-C--:B------:R-:W-:Y:S02]  /*11720*/  LEA.HI.X.SX32 R117, R139, R73.reuse, 0x1, P4 ;  /* 0x000000498b757211 */ /* 0x080fe400020f0eff */
[-C--:B------:R-:W-:Y:S02]  /*11730*/  LEA R122, P4, R9, R72.reuse, 0x1 ;  /* 0x00000048097a7211 */ /* 0x080fe400078808ff */
[----:B------:R-:W-:Y:S02]  /*11740*/  LEA.HI.X.SX32 R109, R131, R73, 0x1, P3 ;  /* 0x00000049836d7211 */ /* 0x000fe400018f0eff */
[----:B------:R-:W-:-:S02]  /*11750*/  LEA R114, P3, R137, R72, 0x1 ;  /* 0x0000004889727211 */ /* 0x000fc400078608ff */
[-C--:B------:R-:W-:Y:S01]  /*11760*/  LEA.HI.X.SX32 R123, R9, R73.reuse, 0x1, P4 ;  /* 0x00000049097b7211 */ /* 0x080fe200020f0eff */
[C---:B------:R-:W-:Y:S01]  /*11770*/  IMAD R9, R74.reuse, 0x4, R173 ;  /* 0x000000044a097824 */ /* 0x040fe200078e02ad */
[----:B------:R-:W-:Y:S02]  /*11780*/  LEA.HI.X.SX32 R115, R137, R73, 0x1, P3 ;  /* 0x0000004989737211 */ /* 0x000fe400018f0eff */
[-C--:B------:R-:W-:Y:S02]  /*11790*/  LEA R120, P3, R141, R72.reuse, 0x1 ;  /* 0x000000488d787211 */ /* 0x080fe400078608ff */
[-C--:B------:R-:W-:Y:S02]  /*117a0*/  LEA R124, P5, R143, R72.reuse, 0x1 ;  /* 0x000000488f7c7211 */ /* 0x080fe400078a08ff */
[----:B------:R-:W-:Y:S02]  /*117b0*/  LEA R128, P4, R17, R72, 0x1 ;  /* 0x0000004811807211 */ /* 0x000fe400078808ff */
[----:B------:R-:W-:-:S02]  /*117c0*/  LEA R175, R74, R9, 0x2 ;  /* 0x000000094aaf7211 */ /* 0x000fc400078e10ff */
[-C--:B------:R-:W-:Y:S02]  /*117d0*/  LEA.HI.X.SX32 R121, R141, R73.reuse, 0x1, P3 ;  /* 0x000000498d797211 */ /* 0x080fe400018f0eff */
[-C--:B------:R-:W-:Y:S02]  /*117e0*/  LEA.HI.X.SX32 R125, R143, R73.reuse, 0x1, P5 ;  /* 0x000000498f7d7211 */ /* 0x080fe400028f0eff */
[-C--:B------:R-:W-:Y:S02]  /*117f0*/  LEA R126, P3, R145, R72.reuse, 0x1 ;  /* 0x00000048917e7211 */ /* 0x080fe400078608ff */
[----:B------:R-:W-:Y:S02]  /*11800*/  LEA R130, P5, R19, R72, 0x1 ;  /* 0x0000004813827211 */ /* 0x000fe400078a08ff */
[-C--:B------:R-:W-:Y:S01]  /*11810*/  LEA.HI.X.SX32 R129, R17, R73.reuse, 0x1, P4 ;  /* 0x0000004911817211 */ /* 0x080fe200020f0eff */
[----:B------:R-:W-:Y:S01]  /*11820*/  IMAD R17, R74, 0x4, R175 ;  /* 0x000000044a117824 */ /* 0x000fe200078e02af */
[----:B------:R-:W-:-:S02]  /*11830*/  LEA.HI.X.SX32 R127, R145, R73, 0x1, P3 ;  /* 0x00000049917f7211 */ /* 0x000fc400018f0eff */
[-C--:B------:R-:W-:Y:S01]  /*11840*/  LEA.HI.X.SX32 R131, R19, R73.reuse, 0x1, P5 ;  /* 0x0000004913837211 */ /* 0x080fe200028f0eff */
[C---:B------:R-:W-:Y:S01]  /*11850*/  IMAD R19, R74.reuse, 0x4, R17 ;  /* 0x000000044a137824 */ /* 0x040fe200078e0211 */
[-C--:B------:R-:W-:Y:S02]  /*11860*/  LEA R132, P3, R35, R72.reuse, 0x1 ;  /* 0x0000004823847211 */ /* 0x080fe400078608ff */
[-C--:B------:R-:W-:Y:S02]  /*11870*/  LEA R134, P4, R147, R72.reuse, 0x1 ;  /* 0x0000004893867211 */ /* 0x080fe400078808ff */
[----:B------:R-:W-:Y:S02]  /*11880*/  LEA.HI.X.SX32 R133, R35, R73, 0x1, P3 ;  /* 0x0000004923857211 */ /* 0x000fe400018f0eff */
[----:B------:R-:W-:Y:S02]  /*11890*/  LEA R35, R74, R19, 0x2 ;  /* 0x000000134a237211 */ /* 0x000fe400078e10ff */
[----:B------:R-:W-:-:S02]  /*118a0*/  LEA R138, P3, R151, R72, 0x1 ;  /* 0x00000048978a7211 */ /* 0x000fc400078608ff */
[-C--:B------:R-:W-:Y:S01]  /*118b0*/  LEA R136, P5, R149, R72.reuse, 0x1 ;  /* 0x0000004895887211 */ /* 0x080fe200078a08ff */
[C---:B------:R-:W-:Y:S01]  /*118c0*/  IMAD R179, R74.reuse, 0x4, R35 ;  /* 0x000000044ab37824 */ /* 0x040fe200078e0223 */
[-C--:B------:R-:W-:Y:S02]  /*118d0*/  LEA.HI.X.SX32 R139, R151, R73.reuse, 0x1, P3 ;  /* 0x00000049978b7211 */ /* 0x080fe400018f0eff */
[----:B------:R-:W-:Y:S01]  /*118e0*/  LEA R144, P3, R37, R72, 0x1 ;  /* 0x0000004825907211 */ /* 0x000fe200078608ff */
[C---:B------:R-:W-:Y:S01]  /*118f0*/  IMAD R181, R74.reuse, 0x4, R179 ;  /* 0x000000044ab57824 */ /* 0x040fe200078e02b3 */
[-C--:B------:R-:W-:Y:S02]  /*11900*/  LEA.HI.X.SX32 R135, R147, R73.reuse, 0x1, P4 ;  /* 0x0000004993877211 */ /* 0x080fe400020f0eff */
[----:B------:R-:W-:Y:S02]  /*11910*/  LEA.HI.X.SX32 R145, R37, R73, 0x1, P3 ;  /* 0x0000004925917211 */ /* 0x000fe400018f0eff */
[----:B------:R-:W-:-:S02]  /*11920*/  LEA R37, R74, R181, 0x2 ;  /* 0x000000b54a257211 */ /* 0x000fc400078e10ff */
[-C--:B------:R-:W-:Y:S02]  /*11930*/  LEA R150, P3, R75, R72.reuse, 0x1 ;  /* 0x000000484b967211 */ /* 0x080fe400078608ff */
[-C--:B------:R-:W-:Y:S01]  /*11940*/  LEA R140, P4, R153, R72.reuse, 0x1 ;  /* 0x00000048998c7211 */ /* 0x080fe200078808ff */
[C---:B------:R-:W-:Y:S01]  /*11950*/  IMAD R185, R74.reuse, 0x4, R37 ;  /* 0x000000044ab97824 */ /* 0x040fe200078e0225 */
[-C--:B------:R-:W-:Y:S02]  /*11960*/  LEA.HI.X.SX32 R151, R75, R73.reuse, 0x1, P3 ;  /* 0x000000494b977211 */ /* 0x080fe400018f0eff */
[-C--:B------:R-:W-:Y:S01]  /*11970*/  LEA.HI.X.SX32 R137, R149, R73.reuse, 0x1, P5 ;  /* 0x0000004995897211 */ /* 0x080fe200028f0eff */
[----:B------:R-:W-:Y:S01]  /*11980*/  IMAD R75, R74, 0x4, R185 ;  /* 0x000000044a4b7824 */ /* 0x000fe200078e02b9 */
[----:B------:R-:W-:Y:S02]  /*11990*/  LEA R142, P5, R155, R72, 0x1 ;  /* 0x000000489b8e7211 */ /* 0x000fe400078a08ff */
[----:B------:R-:W-:-:S02]  /*119a0*/  LEA.HI.X.SX32 R141, R153, R73, 0x1, P4 ;  /* 0x00000049998d7211 */ /* 0x000fc400020f0eff */
[-C--:B------:R-:W-:Y:S02]  /*119b0*/  LEA R146, P4, R157, R72.reuse, 0x1 ;  /* 0x000000489d927211 */ /* 0x080fe400078808ff */
[C---:B------:R-:W-:Y:S02]  /*119c0*/  LEA R189, R74.reuse, R75, 0x2 ;  /* 0x0000004b4abd7211 */ /* 0x040fe400078e10ff */
[-C--:B------:R-:W-:Y:S02]  /*119d0*/  LEA.HI.X.SX32 R143, R155, R73.reuse, 0x1, P5 ;  /* 0x000000499b8f7211 */ /* 0x080fe400028f0eff */
[-C--:B------:R-:W-:Y:S01]  /*119e0*/  LEA R148, P5, R159, R72.reuse, 0x1 ;  /* 0x000000489f947211 */ /* 0x080fe200078a08ff */
[C---:B------:R-:W-:Y:S01]  /*119f0*/  IMAD R191, R74.reuse, 0x4, R189 ;  /* 0x000000044abf7824 */ /* 0x040fe200078e02bd */
[-C--:B------:R-:W-:Y:S02]  /*11a00*/  LEA.HI.X.SX32 R147, R157, R73.reuse, 0x1, P4 ;  /* 0x000000499d937211 */ /* 0x080fe400020f0eff */
[----:B------:R-:W-:Y:S01]  /*11a10*/  LEA R152, P4, R161, R72, 0x1 ;  /* 0x00000048a1987211 */ /* 0x000fe200078808ff */
[----:B------:R-:W-:Y:S01]  /*11a20*/  IMAD R193, R74, 0x4, R191 ;  /* 0x000000044ac17824 */ /* 0x000fe200078e02bf */
[----:B------:R-:W-:-:S02]  /*11a30*/  LEA.HI.X.SX32 R149, R159, R73, 0x1, P5 ;  /* 0x000000499f957211 */ /* 0x000fc400028f0eff */
[-C--:B------:R-:W-:Y:S02]  /*11a40*/  LEA R154, P5, R163, R72.reuse, 0x1 ;  /* 0x00000048a39a7211 */ /* 0x080fe400078a08ff */
[-C--:B------:R-:W-:Y:S02]  /*11a50*/  LEA.HI.X.SX32 R153, R161, R73.reuse, 0x1, P4 ;  /* 0x00000049a1997211 */ /* 0x080fe400020f0eff */
[-C--:B------:R-:W-:Y:S02]  /*11a60*/  LEA R156, P3, R165, R72.reuse, 0x1 ;  /* 0x00000048a59c7211 */ /* 0x080fe400078608ff */
[----:B------:R-:W-:Y:S02]  /*11a70*/  LEA R158, P4, R167, R72, 0x1 ;  /* 0x00000048a79e7211 */ /* 0x000fe400078808ff */
[-C--:B------:R-:W-:Y:S02]  /*11a80*/  LEA.HI.X.SX32 R155, R163, R73.reuse, 0x1, P5 ;  /* 0x00000049a39b7211 */ /* 0x080fe400028f0eff */
[----:B------:R-:W-:-:S02]  /*11a90*/  LEA.HI.X.SX32 R157, R165, R73, 0x1, P3 ;  /* 0x00000049a59d7211 */ /* 0x000fc400018f0eff */
[-C--:B------:R-:W-:Y:S02]  /*11aa0*/  LEA R160, P5, R169, R72.reuse, 0x1 ;  /* 0x00000048a9a07211 */ /* 0x080fe400078a08ff */
[----:B------:R-:W-:Y:S02]  /*11ab0*/  LEA.HI.X.SX32 R159, R167, R73, 0x1, P4 ;  /* 0x00000049a79f7211 */ /* 0x000fe400020f0eff */
[-C--:B------:R-:W-:Y:S02]  /*11ac0*/  LEA R162, P3, R171, R72.reuse, 0x1 ;  /* 0x00000048aba27211 */ /* 0x080fe400078608ff */
[----:B------:R-:W-:Y:S02]  /*11ad0*/  LEA R164, P4, R11, R72, 0x1 ;  /* 0x000000480ba47211 */ /* 0x000fe400078808ff */
[----:B------:R-:W-:Y:S02]  /*11ae0*/  LEA R195, R74, R193, 0x2 ;  /* 0x000000c14ac37211 */ /* 0x000fe400078e10ff */
[----:B------:R-:W-:-:S02]  /*11af0*/  LEA.HI.X.SX32 R161, R169, R73, 0x1, P5 ;  /* 0x00000049a9a17211 */ /* 0x000fc400028f0eff */
[-C--:B------:R-:W-:Y:S02]  /*11b00*/  LEA.HI.X.SX32 R163, R171, R73.reuse, 0x1, P3 ;  /* 0x00000049aba37211 */ /* 0x080fe400018f0eff */
[-C--:B------:R-:W-:Y:S02]  /*11b10*/  LEA R166, P5, R173, R72.reuse, 0x1 ;  /* 0x00000048ada67211 */ /* 0x080fe400078a08ff */
[-C--:B------:R-:W-:Y:S01]  /*11b20*/  LEA.HI.X.SX32 R165, R11, R73.reuse, 0x1, P4 ;  /* 0x000000490ba57211 */ /* 0x080fe200020f0eff */
[C---:B------:R-:W-:Y:S01]  /*11b30*/  IMAD R11, R74.reuse, 0x4, R195 ;  /* 0x000000044a0b7824 */ /* 0x040fe200078e02c3 */
[-C--:B------:R-:W-:Y:S02]  /*11b40*/  LEA R168, P3, R9, R72.reuse, 0x1 ;  /* 0x0000004809a87211 */ /* 0x080fe400078608ff */
[-C--:B------:R-:W-:Y:S02]  /*11b50*/  LEA.HI.X.SX32 R167, R173, R73.reuse, 0x1, P5 ;  /* 0x00000049ada77211 */ /* 0x080fe400028f0eff */
[----:B------:R-:W-:Y:S01]  /*11b60*/  LEA.HI.X.SX32 R169, R9, R73, 0x1, P3 ;  /* 0x0000004909a97211 */ /* 0x000fe200018f0eff */
[----:B------:R-:W-:Y:S01]  /*11b70*/  IMAD R9, R74, 0x4, R11 ;  /* 0x000000044a097824 */ /* 0x000fe200078e020b */
[----:B------:R-:W-:-:S02]  /*11b80*/  LEA R172, P5, R17, R72, 0x1 ;  /* 0x0000004811ac7211 */ /* 0x000fc400078a08ff */
[-C--:B------:R-:W-:Y:S02]  /*11b90*/  LEA R170, P4, R175, R72.reuse, 0x1 ;  /* 0x00000048afaa7211 */ /* 0x080fe400078808ff */
[----:B------:R-:W-:Y:S02]  /*11ba0*/  LEA.HI.X.SX32 R173, R17, R73, 0x1, P5 ;  /* 0x0000004911ad7211 */ /* 0x000fe400028f0eff */
[-C--:B------:R-:W-:Y:S02]  /*11bb0*/  LEA R174, P3, R19, R72.reuse, 0x1 ;  /* 0x0000004813ae7211 */ /* 0x080fe400078608ff */
[----:B------:R-:W-:Y:S02]  /*11bc0*/  LEA R17, R74, R9, 0x2 ;  /* 0x000000094a117211 */ /* 0x000fe400078e10ff */
[----:B------:R-:W-:Y:S02]  /*11bd0*/  LEA.HI.X.SX32 R171, R175, R73, 0x1, P4 ;  /* 0x00000049afab7211 */ /* 0x000fe400020f0eff */
[----:B------:R-:W-:-:S02]  /*11be0*/  LEA R176, P4, R35, R72, 0x1 ;  /* 0x0000004823b07211 */ /* 0x000fc400078808ff */
[-C--:B------:R-:W-:Y:S01]  /*11bf0*/  LEA.HI.X.SX32 R175, R19, R73.reuse, 0x1, P3 ;  /* 0x0000004913af7211 */ /* 0x080fe200018f0eff */
[C---:B------:R-:W-:Y:S01]  /*11c00*/  IMAD R19, R74.reuse, 0x4, R17 ;  /* 0x000000044a137824 */ /* 0x040fe200078e0211 */
[----:B------:R-:W-:Y:S02]  /*11c10*/  LEA.HI.X.SX32 R177, R35, R73, 0x1, P4 ;  /* 0x0000004923b17211 */ /* 0x000fe400020f0eff */
[-C--:B------:R-:W-:Y:S01]  /*11c20*/  LEA R180, P3, R181, R72.reuse, 0x1 ;  /* 0x00000048b5b47211 */ /* 0x080fe200078608ff */
[C---:B------:R-:W-:Y:S01]  /*11c30*/  IMAD R35, R74.reuse, 0x4, R19 ;  /* 0x000000044a237824 */ /* 0x040fe200078e0213 */
[-C--:B------:R-:W-:Y:S02]  /*11c40*/  LEA R182, P4, R37, R72.reuse, 0x1 ;  /* 0x0000004825b67211 */ /* 0x080fe400078808ff */
[----:B------:R-:W-:Y:S02]  /*11c50*/  LEA R178, P5, R179, R72, 0x1 ;  /* 0x00000048b3b27211 */ /* 0x000fe400078a08ff */
[----:B------:R-:W-:-:S02]  /*11c60*/  LEA R207, R74, R35, 0x2 ;  /* 0x000000234acf7211 */ /* 0x000fc400078e10ff */
[-C--:B------:R-:W-:Y:S02]  /*11c70*/  LEA.HI.X.SX32 R181, R181, R73.reuse, 0x1, P3 ;  /* 0x00000049b5b57211 */ /* 0x080fe400018f0eff */
[-C--:B------:R-:W-:Y:S01]  /*11c80*/  LEA.HI.X.SX32 R183, R37, R73.reuse, 0x1, P4 ;  /* 0x0000004925b77211 */ /* 0x080fe200020f0eff */
[C---:B------:R-:W-:Y:S01]  /*11c90*/  IMAD R37, R74.reuse, 0x4, R207 ;  /* 0x000000044a257824 */ /* 0x040fe200078e02cf */
[-C--:B------:R-:W-:Y:S02]  /*11ca0*/  LEA R186, P3, R75, R72.reuse, 0x1 ;  /* 0x000000484bba7211 */ /* 0x080fe400078608ff */
[-C--:B------:R-:W-:Y:S02]  /*11cb0*/  LEA.HI.X.SX32 R179, R179, R73.reuse, 0x1, P5 ;  /* 0x00000049b3b37211 */ /* 0x080fe400028f0eff */
[----:B------:R-:W-:Y:S02]  /*11cc0*/  LEA R184, P5, R185, R72, 0x1 ;  /* 0x00000048b9b87211 */ /* 0x000fe400078a08ff */
[-C--:B------:R-:W-:Y:S01]  /*11cd0*/  LEA.HI.X.SX32 R187, R75, R73.reuse, 0x1, P3 ;  /* 0x000000494bbb7211 */ /* 0x080fe200018f0eff */
[----:B------:R-:W-:Y:S01]  /*11ce0*/  IMAD R75, R74, 0x4, R37 ;  /* 0x000000044a4b7824 */ /* 0x000fe200078e0225 */
[----:B------:R-:W-:-:S02]  /*11cf0*/  LEA.HI.X.SX32 R185, R185, R73, 0x1, P5 ;  /* 0x00000049b9b97211 */ /* 0x000fc400028f0eff */
[CC--:B------:R-:W-:Y:S02]  /*11d00*/  LEA R190, P5, R191.reuse, R72.reuse, 0x1 ;  /* 0x00000048bfbe7211 */ /* 0x0c0fe400078a08ff */
[C---:B------:R-:W-:Y:S02]  /*11d10*/  LEA R213, R74.reuse, R75, 0x2 ;  /* 0x0000004b4ad57211 */ /* 0x040fe400078e10ff */
[----:B------:R-:W-:Y:S02]  /*11d20*/  LEA.HI.X.SX32 R191, R191, R73, 0x1, P5 ;  /* 0x00000049bfbf7211 */ /* 0x000fe400028f0eff */
[-C--:B------:R-:W-:Y:S01]  /*11d30*/  LEA R188, P4, R189, R72.reuse, 0x1 ;  /* 0x00000048bdbc7211 */ /* 0x080fe200078808ff */
[----:B------:R-:W-:Y:S01]  /*11d40*/  IMAD R215, R74, 0x4, R213 ;  /* 0x000000044ad77824 */ /* 0x000fe200078e02d5 */
[-C--:B------:R-:W-:Y:S02]  /*11d50*/  LEA R192, P3, R193, R72.reuse, 0x1 ;  /* 0x00000048c1c07211 */ /* 0x080fe400078608ff */
[----:B------:R-:W-:-:S02]  /*11d60*/  LEA R196, P5, R11, R72, 0x1 ;  /* 0x000000480bc47211 */ /* 0x000fc400078a08ff */
[-C--:B------:R-:W-:Y:S02]  /*11d70*/  LEA.HI.X.SX32 R189, R189, R73.reuse, 0x1, P4 ;  /* 0x00000049bdbd7211 */ /* 0x080fe400020f0eff */
[-C--:B------:R-:W-:Y:S02]  /*11d80*/  LEA.HI.X.SX32 R193, R193, R73.reuse, 0x1, P3 ;  /* 0x00000049c1c17211 */ /* 0x080fe400018f0eff */
[-C--:B------:R-:W-:Y:S01]  /*11d90*/  LEA.HI.X.SX32 R197, R11, R73.reuse, 0x1, P5 ;  /* 0x000000490bc57211 */ /* 0x080fe200028f0eff */
[----:B------:R-:W-:Y:S01]  /*11da0*/  IMAD R11, R74, 0x4, R215 ;  /* 0x000000044a0b7824 */ /* 0x000fe200078e02d7 */
[-C--:B------:R-:W-:Y:S02]  /*11db0*/  LEA R194, P4, R195, R72.reuse, 0x1 ;  /* 0x00000048c3c27211 */ /* 0x080fe400078808ff */
[----:B------:R-:W-:Y:S02]  /*11dc0*/  LEA R198, P3, R9, R72, 0x1 ;  /* 0x0000004809c67211 */ /* 0x000fe400078608ff */
[----:B------:R-:W-:-:S02]  /*11dd0*/  LEA.HI.X.SX32 R195, R195, R73, 0x1, P4 ;  /* 0x00000049c3c37211 */ /* 0x000fc400020f0eff */
[----:B------:R-:W-:Y:S02]  /*11de0*/  LEA.HI.X.SX32 R199, R9, R73, 0x1, P3 ;  /* 0x0000004909c77211 */ /* 0x000fe400018f0eff */
[-C--:B------:R-:W-:Y:S02]  /*11df0*/  LEA R200, P4, R17, R72.reuse, 0x1 ;  /* 0x0000004811c87211 */ /* 0x080fe400078808ff */
[C---:B------:R-:W-:Y:S02]  /*11e00*/  LEA R9, R74.reuse, R11, 0x2 ;  /* 0x0000000b4a097211 */ /* 0x040fe400078e10ff */
[----:B-----5:R-:W-:Y:S02]  /*11e10*/  LEA R202, P5, R19, R72, 0x1 ;  /* 0x0000004813ca7211 */ /* 0x020fe400078a08ff */
[-C--:B------:R-:W-:Y:S01]  /*11e20*/  LEA.HI.X.SX32 R201, R17, R73.reuse, 0x1, P4 ;  /* 0x0000004911c97211 */ /* 0x080fe200020f0eff */
[----:B------:R-:W-:Y:S01]  /*11e30*/  IMAD R17, R74, 0x4, R9 ;  /* 0x000000044a117824 */ /* 0x000fe200078e0209 */
[----:B------:R-:W-:-:S02]  /*11e40*/  LEA.HI.X.SX32 R203, R19, R73, 0x1, P5 ;  /* 0x0000004913cb7211 */ /* 0x000fc400028f0eff */
[-C--:B------:R-:W-:Y:S01]  /*11e50*/  LEA R204, P3, R35, R72.reuse, 0x1 ;  /* 0x0000004823cc7211 */ /* 0x080fe200078608ff */
[C---:B------:R-:W-:Y:S01]  /*11e60*/  IMAD R19, R74.reuse, 0x4, R17 ;  /* 0x000000044a137824 */ /* 0x040fe200078e0211 */
[-C--:B------:R-:W-:Y:S02]  /*11e70*/  LEA R208, P5, R37, R72.reuse, 0x1 ;  /* 0x0000004825d07211 */ /* 0x080fe400078a08ff */
[----:B------:R-:W-:Y:S02]  /*11e80*/  LEA.HI.X.SX32 R205, R35, R73, 0x1, P3 ;  /* 0x0000004923cd7211 */ /* 0x000fe400018f0eff */
[C---:B------:R-:W-:Y:S02]  /*11e90*/  LEA R35, R74.reuse, R19, 0x2 ;  /* 0x000000134a237211 */ /* 0x040fe400078e10ff */
[-C--:B------:R-:W-:Y:S02]  /*11ea0*/  LEA R206, P4, R207, R72.reuse, 0x1 ;  /* 0x00000048cfce7211 */ /* 0x080fe400078808ff */
[----:B------:R-:W-:Y:S01]  /*11eb0*/  LEA.HI.X.SX32 R209, R37, R73, 0x1, P5 ;  /* 0x0000004925d17211 */ /* 0x000fe200028f0eff */
[----:B------:R-:W-:Y:S01]  /*11ec0*/  IMAD R37, R74, 0x4, R35 ;  /* 0x000000044a257824 */ /* 0x000fe200078e0223 */
[----:B------:R-:W-:-:S02]  /*11ed0*/  LEA R210, P3, R75, R72, 0x1 ;  /* 0x000000484bd27211 */ /* 0x000fc400078608ff */
[-C--:B------:R-:W-:Y:S02]  /*11ee0*/  LEA.HI.X.SX32 R207, R207, R73.reuse, 0x1, P4 ;  /* 0x00000049cfcf7211 */ /* 0x080fe400020f0eff */
[-C--:B------:R-:W-:Y:S01]  /*11ef0*/  LEA.HI.X.SX32 R211, R75, R73.reuse, 0x1, P3 ;  /* 0x000000494bd37211 */ /* 0x080fe200018f0eff */
[----:B------:R-:W-:Y:S01]  /*11f00*/  IMAD R75, R74, 0x4, R37 ;  /* 0x000000044a4b7824 */ /* 0x000fe200078e0225 */
[-C--:B------:R-:W-:Y:S02]  /*11f10*/  LEA R212, P4, R213, R72.reuse, 0x1 ;  /* 0x00000048d5d47211 */ /* 0x080fe400078808ff */
[-C--:B------:R-:W-:Y:S02]  /*11f20*/  LEA R214, P5, R215, R72.reuse, 0x1 ;  /* 0x00000048d7d67211 */ /* 0x080fe400078a08ff */
[----:B------:R-:W-:Y:S02]  /*11f30*/  LEA R216, P3, R11, R72, 0x1 ;  /* 0x000000480bd87211 */ /* 0x000fe400078608ff */
[----:B------:R-:W-:-:S02]  /*11f40*/  LEA.HI.X.SX32 R213, R213, R73, 0x1, P4 ;  /* 0x00000049d5d57211 */ /* 0x000fc400020f0eff */
[-C--:B------:R-:W-:Y:S02]  /*11f50*/  LEA.HI.X.SX32 R215, R215, R73.reuse, 0x1, P5 ;  /* 0x00000049d7d77211 */ /* 0x080fe400028f0eff */
[----:B------:R-:W-:Y:S02]  /*11f60*/  LEA.HI.X.SX32 R217, R11, R73, 0x1, P3 ;  /* 0x000000490bd97211 */ /* 0x000fe400018f0eff */
[-C--:B------:R-:W-:Y:S02]  /*11f70*/  LEA R218, P4, R9, R72.reuse, 0x1 ;  /* 0x0000004809da7211 */ /* 0x080fe400078808ff */
[----:B------:R-:W-:Y:S02]  /*11f80*/  LEA R220, P5, R17, R72, 0x1 ;  /* 0x0000004811dc7211 */ /* 0x000fe400078a08ff */
[----:B------:R-:W-:Y:S02]  /*11f90*/  LEA R11, R74, R75, 0x2 ;  /* 0x0000004b4a0b7211 */ /* 0x000fe400078e10ff */
[----:B------:R-:W-:-:S02]  /*11fa0*/  LEA.HI.X.SX32 R219, R9, R73, 0x1, P4 ;  /* 0x0000004909db7211 */ /* 0x000fc400020f0eff */
[-C--:B------:R-:W-:Y:S01]  /*11fb0*/  LEA.HI.X.SX32 R221, R17, R73.reuse, 0x1, P5 ;  /* 0x0000004911dd7211 */ /* 0x080fe200028f0eff */
[C---:B------:R-:W-:Y:S01]  /*11fc0*/  IMAD R9, R74.reuse, 0x4, R11 ;  /* 0x000000044a097824 */ /* 0x040fe200078e020b */
[-C--:B------:R-:W-:Y:S02]  /*11fd0*/  LEA R224, P4, R35, R72.reuse, 0x1 ;  /* 0x0000004823e07211 */ /* 0x080fe400078808ff */
[-C--:B------:R-:W-:Y:S01]  /*11fe0*/  LEA R226, P5, R37, R72.reuse, 0x1 ;  /* 0x0000004825e27211 */ /* 0x080fe200078a08ff */
[----:B------:R-:W-:Y:S01]  /*11ff0*/  IMAD R235, R74, 0x4, R9 ;  /* 0x000000044aeb7824 */ /* 0x000fe200078e0209 */
[-C--:B------:R-:W-:Y:S02]  /*12000*/  LEA.HI.X.SX32 R225, R35, R73.reuse, 0x1, P4 ;  /* 0x0000004923e17211 */ /* 0x080fe400020f0eff */
[----:B------:R-:W-:Y:S02]  /*12010*/  LEA.HI.X.SX32 R227, R37, R73, 0x1, P5 ;  /* 0x0000004925e37211 */ /* 0x000fe400028f0eff */
[----:B------:R-:W-:-:S02]  /*12020*/  LEA R230, P4, R11, R72, 0x1 ;  /* 0x000000480be67211 */ /* 0x000fc400078808ff */
[-C--:B------:R-:W-:Y:S02]  /*12030*/  LEA R232, P5, R9, R72.reuse, 0x1 ;  /* 0x0000004809e87211 */ /* 0x080fe400078a08ff */
[----:B------:R-:W-:Y:S02]  /*12040*/  LEA R222, P3, R19, R72, 0x1 ;  /* 0x0000004813de7211 */ /* 0x000fe400078608ff */
[-C--:B------:R-:W-:Y:S02]  /*12050*/  LEA.HI.X.SX32 R231, R11, R73.reuse, 0x1, P4 ;  /* 0x000000490be77211 */ /* 0x080fe400020f0eff */
[-C--:B------:R-:W-:Y:S02]  /*12060*/  LEA.HI.X.SX32 R233, R9, R73.reuse, 0x1, P5 ;  /* 0x0000004909e97211 */ /* 0x080fe400028f0eff */
[----:B------:R-:W-:Y:S01]  /*12070*/  LEA.HI.X.SX32 R223, R19, R73, 0x1, P3 ;  /* 0x0000004913df7211 */ /* 0x000fe200018f0eff */
[----:B------:R-:W2:Y:S01]  /*12080*/  LDS.128 R8, [R7] ;  /* 0x0000000007087984 */ /* 0x000ea20000000c00 */
[----:B------:R-:W-:-:S02]  /*12090*/  PRMT R6, R53, 0x7632, R6 ;  /* 0x0000763235067816 */ /* 0x000fc40000000006 */
[----:B0-----:R-:W-:Y:S01]  /*120a0*/  PRMT R33, R69, 0x7632, R33 ;  /* 0x0000763245217816 */ /* 0x001fe20000000021 */
[----:B------:R-:W0:Y:S01]  /*120b0*/  LDS.128 R16, [R0] ;  /* 0x0000000000107984 */ /* 0x000e220000000c00 */
[----:B-1----:R-:W-:Y:S02]  /*120c0*/  PRMT R39, R54, 0x7632, R39 ;  /* 0x0000763236277816 */ /* 0x002fe40000000027 */
[----:B------:R-:W-:Y:S01]  /*120d0*/  PRMT R32, R55, 0x7632, R32 ;  /* 0x0000763237207816 */ /* 0x000fe20000000020 */
[----:B------:R1:W-:Y:S01]  /*120e0*/  STG.E.U16 desc[UR4][R40.64], R6 ;  /* 0x0000000628007986 */ /* 0x0003e2000c101504 */
[----:B------:R-:W-:Y:S02]  /*120f0*/  PRMT R38, R71, 0x7632, R38 ;  /* 0x0000763247267816 */ /* 0x000fe40000000026 */
[----:B------:R-:W-:Y:S01]  /*12100*/  PRMT R68, R22, 0x7632, R68 ;  /* 0x0000763216447816 */ /* 0x000fe20000000044 */
[----:B------:R2:W-:Y:S01]  /*12110*/  STG.E.U16 desc[UR4][R42.64], R33 ;  /* 0x000000212a007986 */ /* 0x0005e2000c101504 */
[----:B------:R-:W-:-:S02]  /*12120*/  LEA R228, P3, R75, R72, 0x1 ;  /* 0x000000484be47211 */ /* 0x000fc400078608ff */
[----:B------:R-:W-:Y:S01]  /*12130*/  LEA R35, R74, R235, 0x2 ;  /* 0x000000eb4a237211 */ /* 0x000fe200078e10ff */
[----:B------:R-:W-:Y:S01]  /*12140*/  STG.E.U16 desc[UR4][R44.64], R54 ;  /* 0x000000362c007986 */ /* 0x000fe2000c101504 */
[-C--:B------:R-:W-:Y:S02]  /*12150*/  LEA.HI.X.SX32 R229, R75, R73.reuse, 0x1, P3 ;  /* 0x000000494be57211 */ /* 0x080fe400018f0eff */
[CC--:B------:R-:W-:Y:S01]  /*12160*/  LEA R36, P4, R35.reuse, R72.reuse, 0x1 ;  /* 0x0000004823247211 */ /* 0x0c0fe200078808ff */
[----:B------:R3:W-:Y:S01]  /*12170*/  STG.E.U16 desc[UR4][R46.64], R70 ;  /* 0x000000462e007986 */ /* 0x0007e2000c101504 */
[----:B-1----:R-:W-:Y:S01]  /*12180*/  PRMT R41, R70, 0x7632, R41 ;  /* 0x0000763246297816 */ /* 0x002fe20000000029 */
[C---:B------:R-:W-:Y:S01]  /*12190*/  IMAD R75, R74.reuse, 0x4, R35 ;  /* 0x000000044a4b7824 */ /* 0x040fe200078e0223 */
[-C--:B------:R-:W-:Y:S01]  /*121a0*/  LEA.HI.X.SX32 R37, R35, R73.reuse, 0x1, P4 ;  /* 0x0000004923257211 */ /* 0x080fe200020f0eff */
[----:B------:R1:W-:Y:S01]  /*121b0*/  STG.E.U16 desc[UR4][R48.64], R39 ;  /* 0x0000002730007986 */ /* 0x0003e2000c101504 */
[-C--:B------:R-:W-:Y:S01]  /*121c0*/  LEA R234, P3, R235, R72.reuse, 0x1 ;  /* 0x00000048ebea7211 */ /* 0x080fe200078608ff */
[----:B------:R-:W-:Y:S01]  /*121d0*/  IMAD R74, R74, 0x4, R75 ;  /* 0x000000044a4a7824 */ /* 0x000fe200078e024b */
[----:B------:R-:W-:Y:S01]  /*121e0*/  LEA R34, P5, R75, R72, 0x1 ;  /* 0x000000484b227211 */ /* 0x000fe200078a08ff */
[----:B------:R4:W-:Y:S01]  /*121f0*/  STG.E.U16 desc[UR4][R50.64], R41 ;  /* 0x0000002932007986 */ /* 0x0009e2000c101504 */
[----:B------:R-:W-:-:S02]  /*12200*/  LEA.HI.X.SX32 R235, R235, R73, 0x1, P3 ;  /* 0x00000049ebeb7211 */ /* 0x000fc400018f0eff */
[-C--:B------:R-:W-:Y:S01]  /*12210*/  LEA.HI.X.SX32 R35, R75, R73.reuse, 0x1, P5 ;  /* 0x000000494b237211 */ /* 0x080fe200028f0eff */
[----:B------:R4:W-:Y:S01]  /*12220*/  STG.E.U16 desc[UR4][R60.64], R55 ;  /* 0x000000373c007986 */ /* 0x0009e2000c101504 */
[----:B------:R-:W-:Y:S02]  /*12230*/  PRMT R75, R28, 0x7632, R75 ;  /* 0x000076321c4b7816 */ /* 0x000fe4000000004b */
[C---:B------:R-:W-:Y:S01]  /*12240*/  LEA R72, P6, R74.reuse, R72, 0x1 ;  /* 0x000000484a487211 */ /* 0x040fe200078c08ff */
[----:B------:R4:W-:Y:S03]  /*12250*/  STG.E.U16 desc[UR4][R76.64], R71 ;  /* 0x000000474c007986 */ /* 0x0009e6000c101504 */
[----:B------:R-:W-:Y:S01]  /*12260*/  LEA.HI.X.SX32 R73, R74, R73, 0x1, P6 ;  /* 0x000000494a497211 */ /* 0x000fe200030f0eff */
[----:B------:R-:W-:Y:S01]  /*12270*/  STG.E.U16 desc[UR4][R78.64], R32 ;  /* 0x000000204e007986 */ /* 0x000fe2000c101504 */
[----:B--2---:R-:W-:-:S02]  /*12280*/  PRMT R43, R8, 0x7632, R43 ;  /* 0x00007632082b7816 */ /* 0x004fc4000000002b */
[----:B---3--:R-:W-:Y:S01]  /*12290*/  PRMT R47, R9, 0x7632, R47 ;  /* 0x00007632092f7816 */ /* 0x008fe2000000002f */
[----:B------:R-:W-:Y:S01]  /*122a0*/  STG.E.U16 desc[UR4][R80.64], R38 ;  /* 0x0000002650007986 */ /* 0x000fe2000c101504 */
[----:B0-----:R-:W-:Y:S02]  /*122b0*/  PRMT R44, R16, 0x7632, R44 ;  /* 0x00007632102c7816 */ /* 0x001fe4000000002c */
[----:B-1----:R-:W-:Y:S01]  /*122c0*/  PRMT R48, R17, 0x7632, R48 ;  /* 0x0000763211307816 */ /* 0x002fe20000000030 */
[----:B------:R0:W-:Y:S01]  /*122d0*/  STG.E.U16 desc[UR4][R82.64], R8 ;  /* 0x0000000852007986 */ /* 0x0001e2000c101504 */
[----:B----4-:R-:W-:Y:S02]  /*122e0*/  PRMT R51, R10, 0x7632, R51 ;  /* 0x000076320a337816 */ /* 0x010fe40000000033 */
[----:B------:R-:W-:Y:S01]  /*122f0*/  PRMT R52, R18, 0x7632, R52 ;  /* 0x0000763212347816 */ /* 0x000fe20000000034 */
[----:B------:R1:W-:Y:S01]  /*12300*/  STG.E.U16 desc[UR4][R84.64], R16 ;  /* 0x0000001054007986 */ /* 0x0003e2000c101504 */
[----:B------:R-:W-:-:S02]  /*12310*/  PRMT R55, R11, 0x7632, R55 ;  /* 0x000076320b377816 */ /* 0x000fc40000000037 */
[----:B------:R-:W-:Y:S01]  /*12320*/  PRMT R6, R19, 0x7632, R6 ;  /* 0x0000763213067816 */ /* 0x000fe20000000006 */
[----:B------:R2:W-:Y:S01]  /*12330*/  STG.E.U16 desc[UR4][R86.64], R43 ;  /* 0x0000002b56007986 */ /* 0x0005e2000c101504 */
[----:B------:R-:W-:Y:S02]  /*12340*/  PRMT R60, R20, 0x7632, R60 ;  /* 0x00007632143c7816 */ /* 0x000fe4000000003c */
[----:B------:R-:W-:Y:S01]  /*12350*/  PRMT R71, R15, 0x7632, R71 ;  /* 0x000076320f477816 */ /* 0x000fe20000000047 */
[----:B------:R3:W-:Y:S01]  /*12360*/  STG.E.U16 desc[UR4][R88.64], R44 ;  /* 0x0000002c58007986 */ /* 0x0007e2000c101504 */
[----:B0-----:R-:W-:Y:S02]  /*12370*/  PRMT R8, R12, 0x7632, R8 ;  /* 0x000076320c087816 */ /* 0x001fe40000000008 */
[----:B------:R-:W-:Y:S01]  /*12380*/  PRMT R76, R24, 0x7632, R76 ;  /* 0x00007632184c7816 */ /* 0x000fe2000000004c */
[----:B------:R0:W-:Y:S01]  /*12390*/  STG.E.U16 desc[UR4][R90.64], R9 ;  /* 0x000000095a007986 */ /* 0x0001e2000c101504 */
[----:B------:R-:W-:-:S02]  /*123a0*/  PRMT R79, R29, 0x7632, R79 ;  /* 0x000076321d4f7816 */ /* 0x000fc4000000004f */
[----:B------:R-:W-:Y:S01]  /*123b0*/  PRMT R80, R25, 0x7632, R80 ;  /* 0x0000763219507816 */ /* 0x000fe20000000050 */
[----:B------:R4:W-:Y:S01]  /*123c0*/  STG.E.U16 desc[UR4][R92.64], R17 ;  /* 0x000000115c007986 */ /* 0x0009e2000c101504 */
[----:B------:R-:W-:Y:S02]  /*123d0*/  PRMT R83, R30, 0x7632, R83 ;  /* 0x000076321e537816 */ /* 0x000fe40000000053 */
[----:B-1----:R-:W-:Y:S01]  /*123e0*/  PRMT R84, R26, 0x7632, R84 ;  /* 0x000076321a547816 */ /* 0x002fe20000000054 */
[----:B------:R1:W-:Y:S01]  /*123f0*/  STG.E.U16 desc[UR4][R94.64], R47 ;  /* 0x0000002f5e007986 */ /* 0x0003e2000c101504 */
[----:B--2---:R-:W-:Y:S02]  /*12400*/  PRMT R87, R31, 0x7632, R87 ;  /* 0x000076321f577816 */ /* 0x004fe40000000057 */
[----:B---3--:R-:W-:Y:S01]  /*12410*/  PRMT R88, R27, 0x7632, R88 ;  /* 0x000076321b587816 */ /* 0x008fe20000000058 */
[----:B------:R2:W-:Y:S01]  /*12420*/  STG.E.U16 desc[UR4][R96.64], R48 ;  /* 0x0000003060007986 */ /* 0x0005e2000c101504 */
[----:B0-----:R-:W-:-:S02]  /*12430*/  PRMT R9, R13, 0x7632, R9 ;  /* 0x000076320d097816 */ /* 0x001fc40000000009 */
[----:B------:R-:W-:Y:S01]  /*12440*/  PRMT R91, R64, 0x7632, R91 ;  /* 0x00007632405b7816 */ /* 0x000fe2000000005b */
[----:B------:R0:W-:Y:S01]  /*12450*/  STG.E.U16 desc[UR4][R98.64], R10 ;  /* 0x0000000a62007986 */ /* 0x0001e2000c101504 */
[----:B----4-:R-:W-:-:S03]  /*12460*/  PRMT R92, R56, 0x7632, R92 ;  /* 0x00007632385c7816 */ /* 0x010fc6000000005c */
[----:B------:R3:W-:Y:S01]  /*12470*/  STG.E.U16 desc[UR4][R100.64], R18 ;  /* 0x0000001264007986 */ /* 0x0007e2000c101504 */
[----:B-1----:R-:W-:-:S03]  /*12480*/  PRMT R95, R65, 0x7632, R95 ;  /* 0x00007632415f7816 */ /* 0x002fc6000000005f */
[----:B------:R1:W-:Y:S01]  /*12490*/  STG.E.U16 desc[UR4][R102.64], R51 ;  /* 0x0000003366007986 */ /* 0x0003e2000c101504 */
[----:B--2---:R-:W-:-:S03]  /*124a0*/  PRMT R96, R57, 0x7632, R96 ;  /* 0x0000763239607816 */ /* 0x004fc60000000060 */
[----:B------:R2:W-:Y:S01]  /*124b0*/  STG.E.U16 desc[UR4][R104.64], R52 ;  /* 0x0000003468007986 */ /* 0x0005e2000c101504 */
[----:B0-----:R-:W-:Y:S02]  /*124c0*/  PRMT R10, R21, 0x7632, R10 ;  /* 0x00007632150a7816 */ /* 0x001fe4000000000a */
[----:B------:R-:W-:Y:S01]  /*124d0*/  PRMT R99, R66, 0x7632, R99 ;  /* 0x0000763242637816 */ /* 0x000fe20000000063 */
[----:B------:R-:W-:Y:S01]  /*124e0*/  STG.E.U16 desc[UR4][R106.64], R11 ;  /* 0x0000000b6a007986 */ /* 0x000fe2000c101504 */
[----:B---3--:R-:W-:-:S03]  /*124f0*/  PRMT R100, R58, 0x7632, R100 ;  /* 0x000076323a647816 */ /* 0x008fc60000000064 */
[----:B------:R-:W-:Y:S01]  /*12500*/  STG.E.U16 desc[UR4][R108.64], R19 ;  /* 0x000000136c007986 */ /* 0x000fe2000c101504 */
[----:B-1----:R-:W-:-:S03]  /*12510*/  PRMT R103, R67, 0x7632, R103 ;  /* 0x0000763243677816 */ /* 0x002fc60000000067 */
[----:B------:R-:W-:Y:S01]  /*12520*/  STG.E.U16 desc[UR4][R110.64], R55 ;  /* 0x000000376e007986 */ /* 0x000fe2000c101504 */
[----:B--2---:R-:W-:-:S03]  /*12530*/  PRMT R104, R59, 0x7632, R104 ;  /* 0x000076323b687816 */ /* 0x004fc60000000068 */
[----:B------:R0:W-:Y:S04]  /*12540*/  STG.E.U16 desc[UR4][R112.64], R6 ;  /* 0x0000000670007986 */ /* 0x0001e8000c101504 */
[----:B------:R-:W-:Y:S04]  /*12550*/  STG.E.U16 desc[UR4][R114.64], R12 ;  /* 0x0000000c72007986 */ /* 0x000fe8000c101504 */
[----:B------:R-:W-:Y:S04]  /*12560*/  STG.E.U16 desc[UR4][R116.64], R20 ;  /* 0x0000001474007986 */ /* 0x000fe8000c101504 */
[----:B------:R1:W-:Y:S01]  /*12570*/  STG.E.U16 desc[UR4][R118.64], R8 ;  /* 0x0000000876007986 */ /* 0x0003e2000c101504 */
[----:B0-----:R-:W-:-:S03]  /*12580*/  PRMT R6, R14, 0x7632, R6 ;  /* 0x000076320e067816 */ /* 0x001fc60000000006 */
[----:B------:R-:W-:Y:S04]  /*12590*/  STG.E.U16 desc[UR4][R120.64], R60 ;  /* 0x0000003c78007986 */ /* 0x000fe8000c101504 */
[----:B------:R-:W-:Y:S04]  /*125a0*/  STG.E.U16 desc[UR4][R122.64], R13 ;  /* 0x0000000d7a007986 */ /* 0x000fe8000c101504 */
[----:B------:R-:W-:Y:S01]  /*125b0*/  STG.E.U16 desc[UR4][R124.64], R21 ;  /* 0x000000157c007986 */ /* 0x000fe2000c101504 */
[----:B-1----:R-:W-:-:S03]  /*125c0*/  PRMT R8, R23, 0x7632, R8 ;  /* 0x0000763217087816 */ /* 0x002fc60000000008 */
[----:B------:R-:W-:Y:S04]  /*125d0*/  STG.E.U16 desc[UR4][R126.64], R9 ;  /* 0x000000097e007986 */ /* 0x000fe8000c101504 */
        /* <DEDUP_REMOVED lines=9> */
[----:B------:R0:W1:Y:S04]  /*12670*/  LDS.128 R8, [R7+0x800] ;  /* 0x0008000007087984 */ /* 0x0000680000000c00 */
[----:B------:R2:W3:Y:S04]  /*12680*/  LDS.128 R12, [R0+0x800] ;  /* 0x00080000000c7984 */ /* 0x0004e80000000c00 */
[----:B------:R-:W-:Y:S01]  /*12690*/  STG.E.U16 desc[UR4][R146.64], R28 ;  /* 0x0000001c92007986 */ /* 0x000fe2000c101504 */
[----:B0-----:R-:W-:-:S03]  /*126a0*/  FSEL R7, R62, -INF , P2 ;  /* 0xff8000003e077808 */ /* 0x001fc60001000000 */
[----:B------:R-:W-:Y:S01]  /*126b0*/  STG.E.U16 desc[UR4][R148.64], R24 ;  /* 0x0000001894007986 */ /* 0x000fe2000c101504 */
[----:B--2---:R-:W-:Y:S01]  /*126c0*/  FSEL R0, R63, -INF , P1 ;  /* 0xff8000003f007808 */ /* 0x004fe20000800000 */
[----:B------:R-:W-:Y:S02]  /*126d0*/  FFMA R7, R7, 0.69314718246459960938, R4 ;  /* 0x3f31721807077823 */ /* 0x000fe40000000004 */
[----:B------:R-:W-:Y:S02]  /*126e0*/  STG.E.U16 desc[UR4][R150.64], R75 ;  /* 0x0000004b96007986 */ /* 0x000fe4000c101504 */
[----:B------:R-:W-:Y:S02]  /*126f0*/  FFMA R6, R0, 0.69314718246459960938, R5 ;  /* 0x3f31721800067823 */ /* 0x000fe40000000005 */
[----:B------:R-:W-:Y:S01]  /*12700*/  STG.E.U16 desc[UR4][R152.64], R76 ;  /* 0x0000004c98007986 */ /* 0x000fe2000c101504 */
[----:B------:R-:W0:Y:S03]  /*12710*/  LDC R0, c[0x0][0x27c] ;  /* 0x00009f00ff007b82 */ /* 0x000e260000000800 */
[----:B------:R-:W-:Y:S04]  /*12720*/  STG.E.U16 desc[UR4][R154.64], R29 ;  /* 0x0000001d9a007986 */ /* 0x000fe8000c101504 */
[----:B------:R-:W-:Y:S04]  /*12730*/  STG.E.U16 desc[UR4][R156.64], R25 ;  /* 0x000000199c007986 */ /* 0x000fe8000c101504 */
[----:B------:R-:W-:Y:S04]  /*12740*/  STG.E.U16 desc[UR4][R158.64], R79 ;  /* 0x0000004f9e007986 */ /* 0x000fe8000c101504 */
[----:B------:R-:W-:Y:S04]  /*12750*/  STG.E.U16 desc[UR4][R160.64], R80 ;  /* 0x00000050a0007986 */ /* 0x000fe8000c101504 */
[----:B------:R-:W-:Y:S01]  /*12760*/  STG.E.U16 desc[UR4][R162.64], R30 ;  /* 0x0000001ea2007986 */ /* 0x000fe2000c101504 */
[----:B-1----:R-:W-:-:S02]  /*12770*/  PRMT R107, R8, 0x7632, R107 ;  /* 0x00007632086b7816 */ /* 0x002fc4000000006b */
[----:B------:R-:W-:Y:S01]  /*12780*/  PRMT R111, R9, 0x7632, R111 ;  /* 0x00007632096f7816 */ /* 0x000fe2000000006f */
[----:B------:R-:W-:Y:S01]  /*12790*/  STG.E.U16 desc[UR4][R164.64], R26 ;  /* 0x0000001aa4007986 */ /* 0x000fe2000c101504 */
[----:B---3--:R-:W-:Y:S02]  /*127a0*/  PRMT R108, R12, 0x7632, R108 ;  /* 0x000076320c6c7816 */ /* 0x008fe4000000006c */
[----:B------:R-:W-:Y:S01]  /*127b0*/  PRMT R112, R13, 0x7632, R112 ;  /* 0x000076320d707816 */ /* 0x000fe20000000070 */
[----:B------:R-:W-:Y:S01]  /*127c0*/  STG.E.U16 desc[UR4][R166.64], R83 ;  /* 0x00000053a6007986 */ /* 0x000fe2000c101504 */
[----:B------:R-:W-:Y:S02]  /*127d0*/  PRMT R115, R10, 0x7632, R115 ;  /* 0x000076320a737816 */ /* 0x000fe40000000073 */
[----:B------:R-:W-:Y:S01]  /*127e0*/  PRMT R116, R14, 0x7632, R116 ;  /* 0x000076320e747816 */ /* 0x000fe20000000074 */
[----:B------:R-:W-:Y:S01]  /*127f0*/  STG.E.U16 desc[UR4][R168.64], R84 ;  /* 0x00000054a8007986 */ /* 0x000fe2000c101504 */
[----:B------:R-:W-:-:S03]  /*12800*/  PRMT R17, R11, 0x7632, R17 ;  /* 0x000076320b117816 */ /* 0x000fc60000000011 */
        /* <DEDUP_REMOVED lines=20> */
[----:B------:R1:W-:Y:S04]  /*12950*/  STG.E.U16 desc[UR4][R210.64], R8 ;  /* 0x00000008d2007986 */ /* 0x0003e8000c101504 */
[----:B------:R2:W-:Y:S04]  /*12960*/  STG.E.U16 desc[UR4][R212.64], R12 ;  /* 0x0000000cd4007986 */ /* 0x0005e8000c101504 */
[----:B------:R2:W-:Y:S04]  /*12970*/  STG.E.U16 desc[UR4][R214.64], R107 ;  /* 0x0000006bd6007986 */ /* 0x0005e8000c101504 */
[----:B------:R2:W-:Y:S01]  /*12980*/  STG.E.U16 desc[UR4][R216.64], R108 ;  /* 0x0000006cd8007986 */ /* 0x0005e2000c101504 */
[----:B-1----:R-:W-:-:S03]  /*12990*/  PRMT R8, R15, 0x7632, R8 ;  /* 0x000076320f087816 */ /* 0x002fc60000000008 */
[----:B------:R2:W-:Y:S04]  /*129a0*/  STG.E.U16 desc[UR4][R218.64], R9 ;  /* 0x00000009da007986 */ /* 0x0005e8000c101504 */
        /* <DEDUP_REMOVED lines=10> */
[----:B------:R2:W-:Y:S01]  /*12a50*/  STG.E.U16 desc[UR4][R72.64], R8 ;  /* 0x0000000848007986 */ /* 0x0005e2000c101504 */
[----:B------:R-:W-:Y:S06]  /*12a60*/  BAR.SYNC.DEFER_BLOCKING 0x0 ;  /* 0x0000000000007b1d */ /* 0x000fec0000010000 */
[----:B------:R2:W-:Y:S02]  /*12a70*/  STS.64 [R3], R6 ;  /* 0x0000000603007388 */ /* 0x0005e40000000a00 */
[----:B------:R-:W-:Y:S06]  /*12a80*/  BAR.SYNC.DEFER_BLOCKING 0x0 ;  /* 0x0000000000007b1d */ /* 0x000fec0000010000 */
[----:B0-----:R-:W-:Y:S05]  /*12a90*/  @P0 EXIT ;  /* 0x000000000000094d */ /* 0x001fea0003800000 */
[----:B--2---:R-:W0:Y:S01]  /*12aa0*/  LDS R7, [R2] ;  /* 0x0000000002077984 */ /* 0x004e220000000800 */
[----:B------:R-:W1:Y:S01]  /*12ab0*/  LDC.64 R8, c[0x0][0x230] ;  /* 0x00008c00ff087b82 */ /* 0x000e620000000a00 */
[----:B------:R-:W-:Y:S02]  /*12ac0*/  IMAD R0, R238, R0, RZ ;  /* 0x00000000ee007224 */ /* 0x000fe400078e02ff */
[C---:B------:R-:W-:Y:S02]  /*12ad0*/  IMAD.SHL.U32 R4, R236.reuse, 0x4, RZ ;  /* 0x00000004ec047824 */ /* 0x040fe400078e00ff */
[----:B------:R-:W-:Y:S01]  /*12ae0*/  IMAD.HI R3, R236, 0x4, RZ ;  /* 0x00000004ec037827 */ /* 0x000fe200078e02ff */
[----:B------:R-:W-:-:S03]  /*12af0*/  SHF.L.U32 R5, R0, 0x2, RZ ;  /* 0x0000000200057819 */ /* 0x000fc600000006ff */
[----:B------:R-:W-:Y:S01]  /*12b00*/  IMAD.HI R0, R0, 0x4, RZ ;  /* 0x0000000400007827 */ /* 0x000fe200078e02ff */
[----:B-1----:R-:W-:-:S04]  /*12b10*/  IADD3 R4, P0, P1, R4, R8, R5 ;  /* 0x0000000804047210 */ /* 0x002fc8000791e005 */
[----:B------:R-:W-:-:S05]  /*12b20*/  IADD3.X R5, R3, R9, R0, P0, P1 ;  /* 0x0000000903057210 */ /* 0x000fca00007e2400 */
[----:B0-----:R-:W-:Y:S01]  /*12b30*/  STG.E desc[UR4][R4.64], R7 ;  /* 0x0000000704007986 */ /* 0x001fe2000c101904 */
[----:B------:R-:W-:Y:S05]  /*12b40*/  EXIT ;  /* 0x000000000000794d */ /* 0x000fea0003800000 */
.L_x_2:
[----:B------:R-:W-:-:S00]  /*12b50*/  BRA `(.L_x_2) ;  /* 0xfffffffc00fc7947 */ /* 0x000fc0000383ffff */
[----:B------:R-:W-:-:S00]  /*12b60*/  NOP ;  /* 0x0000000000007918 */ /* 0x000fc00000000000 */
        /* <DEDUP_REMOVED lines=9> */
.L_x_3:


//--------------------- .nv.global.init           --------------------------
	.section	.nv.global.init,"aw",@progbits
.nv.global.init:
	.type		_$_str,@object
	.size		_$_str,(.L_0 - _$_str)
_$_str:
        /*0000*/ 	.byte	0x5f, 0x5f, 0x43, 0x55, 0x44, 0x41, 0x5f, 0x46, 0x54, 0x5a, 0x00
.L_0:


//--------------------- .nv.shared.attn_fwd       --------------------------
	.section	.nv.shared.attn_fwd,"aw",@nobits
	.sectionflags	@""
	.align	16
	.zero		1024


//--------------------- .nv.shared.reserved.0     --------------------------
	.section	.nv.shared.reserved.0,"aw",@nobits
	.weak		__nv_reservedSMEM_offset_0_alias
	.size		__nv_reservedSMEM_offset_0_alias, 0, 0
	.other		__nv_reservedSMEM_offset_0_alias,@"STO_CUDA_RESERVED_SHARED STV_DEFAULT"
__nv_reservedSMEM_offset_0_alias:
	.zero		0


//--------------------- .nv.constant0.attn_fwd    --------------------------
	.section	.nv.constant0.attn_fwd,"a",@progbits
	.sectionflags	@""
	.align	4
.nv.constant0.attn_fwd:
	.zero		664


//--------------------- SYMBOLS --------------------------

	.type		.nv.reservedSmem.offset0,@object
	.size		.nv.reservedSmem.offset0,0x4
